def matmul_kernel(
    a_ptr,
    b_ptr,
    c_ptr,
    M,
    N,
    K,
    stride_am,
    stride_ak,
    stride_bk,
    stride_bn,
    stride_cm,
    stride_cn,
    BLOCK_M: tl.constexpr,
    BLOCK_N: tl.constexpr,
    BLOCK_K: tl.constexpr,
    GROUP_M: tl.constexpr,
):
    pid = tl.program_id(axis=0)
    num_pid_m = tl.cdiv(M, BLOCK_M)
    num_pid_n = tl.cdiv(N, BLOCK_N)
    num_pid_in_group = GROUP_M * num_pid_n
    group_id = pid // num_pid_in_group
    first_pid_m = group_id * GROUP_M
    group_size_m = min(num_pid_m - first_pid_m, GROUP_M)
    pid_m = first_pid_m + ((pid % num_pid_in_group) % group_size_m)
    pid_n = (pid % num_pid_in_group) // group_size_m

    offs_am = (pid_m * BLOCK_M + tl.arange(0, BLOCK_M)) % M
    offs_bn = (pid_n * BLOCK_N + tl.arange(0, BLOCK_N)) % N
    offs_k = tl.arange(0, BLOCK_K)
    a_ptrs = a_ptr + offs_am[:, None] * stride_am + offs_k[None, :] * stride_ak
    b_ptrs = b_ptr + offs_k[:, None] * stride_bk + offs_bn[None, :] * stride_bn

    acc = tl.zeros((BLOCK_M, BLOCK_N), dtype=tl.float32)
    for kk in range(0, tl.cdiv(K, BLOCK_K)):
        a = tl.load(a_ptrs, mask=offs_k[None, :] < K - kk * BLOCK_K, other=0.0)
        b = tl.load(b_ptrs, mask=offs_k[:, None] < K - kk * BLOCK_K, other=0.0)
        acc = tl.dot(a, b, acc)
        a_ptrs += BLOCK_K * stride_ak
        b_ptrs += BLOCK_K * stride_bk

    c = acc.to(c_ptr.dtype.element_ty)
    offs_cm = pid_m * BLOCK_M + tl.arange(0, BLOCK_M)
    offs_cn = pid_n * BLOCK_N + tl.arange(0, BLOCK_N)
    c_ptrs = c_ptr + offs_cm[:, None] * stride_cm + offs_cn[None, :] * stride_cn
    mask = (offs_cm[:, None] < M) & (offs_cn[None, :] < N)
    tl.store(c_ptrs, c, mask=mask)

# config = {"BLOCK_K": 32, "BLOCK_M": 128, "BLOCK_N": 256, "GROUP_M": 8, "arch": "sm_100", "dtype": "fp32", "num_ctas": 1, "num_stages": 6, "num_warps": 4}
# arch = sm_100


// ===== COMPILED SASS (sm_100a) =====

	.target	sm_100a

	.elftype	@"ET_EXEC"


//--------------------- .note.nv.tkinfo           --------------------------
	.section	.note.nv.tkinfo,"",@"SHT_NOTE"
	.sectionflags	@"SHF_NOTE_NV_TKINFO"
	.tkinfo
        /*0018*/ 	.word	0x00000081
        /*0030*/ 	.string	""
        /*0030*/ 	.string	"ptxas-blackwell"
        /*0030*/ 	.string	"Cuda compilation tools, release 12.9, V12.9.86"
        /*0030*/ 	.string	"Build cuda_12.9.r12.9/compiler.36037853_0"
        /*0030*/ 	.string	"-v  -suppress-debug-info  -lineinfo  -arch sm_100a "



//--------------------- .note.nv.cuver            --------------------------
	.section	.note.nv.cuver,"",@"SHT_NOTE"
	.sectionflags	@"SHF_NOTE_NV_CUVER"
        /*0018*/ 	.short	0x0001
        /*001a*/ 	.short	0x0064
        /*001c*/ 	.short	0x0001
        /*001e*/ 	.short	0x0000
        /*0020*/ 	.short	0x0001
        /*0022*/ 	.short	0x0000


//--------------------- .nv.info                  --------------------------
	.section	.nv.info,"",@"SHT_CUDA_INFO"
	.align	4


	//----- nvinfo : EIATTR_REGCOUNT
	.align		4
        /*0000*/ 	.byte	0x04, 0x2f
        /*0002*/ 	.short	(.L_4 - .L_3)
	.align		4
.L_3:
        /*0004*/ 	.word	index@(matmul_kernel)
        /*0008*/ 	.word	0x000000ff


	//----- nvinfo : EIATTR_FRAME_SIZE
	.align		4
.L_4:
        /*000c*/ 	.byte	0x04, 0x11
        /*000e*/ 	.short	(.L_6 - .L_5)
	.align		4
.L_5:
        /*0010*/ 	.word	index@($__internal_2_$__cuda_sm10x_tcgen05_guardrail_trap_unallocated_columns_being_dealloced)
        /*0014*/ 	.word	0x00000248


	//----- nvinfo : EIATTR_FRAME_SIZE
	.align		4
.L_6:
        /*0018*/ 	.byte	0x04, 0x11
        /*001a*/ 	.short	(.L_8 - .L_7)
	.align		4
.L_7:
        /*001c*/ 	.word	index@($__internal_1_$__cuda_sm10x_tcgen05_guardrail_trap_phase_invalid_during_alloc)
        /*0020*/ 	.word	0x00000248


	//----- nvinfo : EIATTR_FRAME_SIZE
	.align		4
.L_8:
        /*0024*/ 	.byte	0x04, 0x11
        /*0026*/ 	.short	(.L_10 - .L_9)
	.align		4
.L_9:
        /*0028*/ 	.word	index@($__internal_0_$__cuda_sm10x_tcgen05_guardrail_trap_col_being_dealloced_not_returned_by_alloc)
        /*002c*/ 	.word	0x00000248


	//----- nvinfo : EIATTR_FRAME_SIZE
	.align		4
.L_10:
        /*0030*/ 	.byte	0x04, 0x11
        /*0032*/ 	.short	(.L_12 - .L_11)
	.align		4
.L_11:
        /*0034*/ 	.word	index@(matmul_kernel)
        /*0038*/ 	.word	0x00000248


	//----- nvinfo : EIATTR_MIN_STACK_SIZE
	.align		4
.L_12:
        /*003c*/ 	.byte	0x04, 0x12
        /*003e*/ 	.short	(.L_14 - .L_13)
	.align		4
.L_13:
        /*0040*/ 	.word	index@(matmul_kernel)
        /*0044*/ 	.word	0x00000248
.L_14:


//--------------------- .nv.info.matmul_kernel    --------------------------
	.section	.nv.info.matmul_kernel,"",@"SHT_CUDA_INFO"
	.sectionflags	@""
	.align	4


	//----- nvinfo : EIATTR_CUDA_API_VERSION
	.align		4
        /*0000*/ 	.byte	0x04, 0x37
        /*0002*/ 	.short	(.L_16 - .L_15)
.L_15:
        /*0004*/ 	.word	0x00000081


	//----- nvinfo : EIATTR_KPARAM_INFO
	.align		4
.L_16:
        /*0008*/ 	.byte	0x04, 0x17
        /*000a*/ 	.short	(.L_18 - .L_17)
.L_17:
        /*000c*/ 	.word	0x00000000
        /*0010*/ 	.short	0x000d
        /*0012*/ 	.short	0x0048
        /*0014*/ 	.byte	0x00, 0xf4, 0x21, 0x00


	//----- nvinfo : EIATTR_KPARAM_INFO
	.align		4
.L_18:
        /*0018*/ 	.byte	0x04, 0x17
        /*001a*/ 	.short	(.L_20 - .L_19)
.L_19:
        /*001c*/ 	.word	0x00000000
        /*0020*/ 	.short	0x000c
        /*0022*/ 	.short	0x0040
        /*0024*/ 	.byte	0x00, 0xf4, 0x21, 0x00


	//----- nvinfo : EIATTR_KPARAM_INFO
	.align		4
.L_20:
        /*0028*/ 	.byte	0x04, 0x17
        /*002a*/ 	.short	(.L_22 - .L_21)
.L_21:
        /*002c*/ 	.word	0x00000000
        /*0030*/ 	.short	0x000b
        /*0032*/ 	.short	0x0038
        /*0034*/ 	.byte	0x00, 0xf0, 0x11, 0x00


	//----- nvinfo : EIATTR_KPARAM_INFO
	.align		4
.L_22:
        /*0038*/ 	.byte	0x04, 0x17
        /*003a*/ 	.short	(.L_24 - .L_23)
.L_23:
        /*003c*/ 	.word	0x00000000
        /*0040*/ 	.short	0x000a
        /*0042*/ 	.short	0x0034
        /*0044*/ 	.byte	0x00, 0xf0, 0x11, 0x00


	//----- nvinfo : EIATTR_KPARAM_INFO
	.align		4
.L_24:
        /*0048*/ 	.byte	0x04, 0x17
        /*004a*/ 	.short	(.L_26 - .L_25)
.L_25:
        /*004c*/ 	.word	0x00000000
        /*0050*/ 	.short	0x0009
        /*0052*/ 	.short	0x0030
        /*0054*/ 	.byte	0x00, 0xf0, 0x11, 0x00


	//----- nvinfo : EIATTR_KPARAM_INFO
	.align		4
.L_26:
        /*0058*/ 	.byte	0x04, 0x17
        /*005a*/ 	.short	(.L_28 - .L_27)
.L_27:
        /*005c*/ 	.word	0x00000000
        /*0060*/ 	.short	0x0008
        /*0062*/ 	.short	0x002c
        /*0064*/ 	.byte	0x00, 0xf0, 0x11, 0x00


	//----- nvinfo : EIATTR_KPARAM_INFO
	.align		4
.L_28:
        /*0068*/ 	.byte	0x04, 0x17
        /*006a*/ 	.short	(.L_30 - .L_29)
.L_29:
        /*006c*/ 	.word	0x00000000
        /*0070*/ 	.short	0x0007
        /*0072*/ 	.short	0x0028
        /*0074*/ 	.byte	0x00, 0xf0, 0x11, 0x00


	//----- nvinfo : EIATTR_KPARAM_INFO
	.align		4
.L_30:
        /*0078*/ 	.byte	0x04, 0x17
        /*007a*/ 	.short	(.L_32 - .L_31)
.L_31:
        /*007c*/ 	.word	0x00000000
        /*0080*/ 	.short	0x0006
        /*0082*/ 	.short	0x0024
        /*0084*/ 	.byte	0x00, 0xf0, 0x11, 0x00


	//----- nvinfo : EIATTR_KPARAM_INFO
	.align		4
.L_32:
        /*0088*/ 	.byte	0x04, 0x17
        /*008a*/ 	.short	(.L_34 - .L_33)
.L_33:
        /*008c*/ 	.word	0x00000000
        /*0090*/ 	.short	0x0005
        /*0092*/ 	.short	0x0020
        /*0094*/ 	.byte	0x00, 0xf0, 0x11, 0x00


	//----- nvinfo : EIATTR_KPARAM_INFO
	.align		4
.L_34:
        /*0098*/ 	.byte	0x04, 0x17
        /*009a*/ 	.short	(.L_36 - .L_35)
.L_35:
        /*009c*/ 	.word	0x00000000
        /*00a0*/ 	.short	0x0004
        /*00a2*/ 	.short	0x001c
        /*00a4*/ 	.byte	0x00, 0xf0, 0x11, 0x00


	//----- nvinfo : EIATTR_KPARAM_INFO
	.align		4
.L_36:
        /*00a8*/ 	.byte	0x04, 0x17
        /*00aa*/ 	.short	(.L_38 - .L_37)
.L_37:
        /*00ac*/ 	.word	0x00000000
        /*00b0*/ 	.short	0x0003
        /*00b2*/ 	.short	0x0018
        /*00b4*/ 	.byte	0x00, 0xf0, 0x11, 0x00


	//----- nvinfo : EIATTR_KPARAM_INFO
	.align		4
.L_38:
        /*00b8*/ 	.byte	0x04, 0x17
        /*00ba*/ 	.short	(.L_40 - .L_39)
.L_39:
        /*00bc*/ 	.word	0x00000000
        /*00c0*/ 	.short	0x0002
        /*00c2*/ 	.short	0x0010
        /*00c4*/ 	.byte	0x00, 0xf4, 0x21, 0x00


	//----- nvinfo : EIATTR_KPARAM_INFO
	.align		4
.L_40:
        /*00c8*/ 	.byte	0x04, 0x17
        /*00ca*/ 	.short	(.L_42 - .L_41)
.L_41:
        /*00cc*/ 	.word	0x00000000
        /*00d0*/ 	.short	0x0001
        /*00d2*/ 	.short	0x0008
        /*00d4*/ 	.byte	0x00, 0xf4, 0x21, 0x00


	//----- nvinfo : EIATTR_KPARAM_INFO
	.align		4
.L_42:
        /*00d8*/ 	.byte	0x04, 0x17
        /*00da*/ 	.short	(.L_44 - .L_43)
.L_43:
        /*00dc*/ 	.word	0x00000000
        /*00e0*/ 	.short	0x0000
        /*00e2*/ 	.short	0x0000
        /*00e4*/ 	.byte	0x00, 0xf4, 0x21, 0x00


	//----- nvinfo : EIATTR_AT_ENTRY_FRAGMENTS
	.align		4
.L_44:
        /*00e8*/ 	.byte	0x04, 0x4f
        /*00ea*/ 	.short	(.L_46 - .L_45)


	//   ....[0]....
.L_45:
        /*00ec*/ 	.word	0x00000004


	//----- nvinfo : EIATTR_RESERVED_SMEM_USED
	.align		4
.L_46:
        /*00f0*/ 	.byte	0x01, 0x41
	.zero		2


	//----- nvinfo : EIATTR_SPARSE_MMA_MASK
	.align		4
        /*00f4*/ 	.byte	0x03, 0x50
        /*00f6*/ 	.short	0x0000


	//----- nvinfo : EIATTR_TCGEN05_1CTA_USED
	.align		4
        /*00f8*/ 	.byte	0x01, 0x51
	.zero		2


	//----- nvinfo : EIATTR_MAXREG_COUNT
	.align		4
        /*00fc*/ 	.byte	0x03, 0x1b
        /*00fe*/ 	.short	0x00ff


	//----- nvinfo : EIATTR_NUM_BARRIERS
	.align		4
        /*0100*/ 	.byte	0x02, 0x4c
        /*0102*/ 	.byte	0x01
	.zero		1


	//----- nvinfo : EIATTR_ANNOTATIONS
	.align		4
        /*0104*/ 	.byte	0x04, 0x55
        /*0106*/ 	.short	(.L_48 - .L_47)


	//   ....[0]....
.L_47:
        /*0108*/ 	.word	0x00000001
        /*010c*/ 	.byte	0x90, 0x09, 0x00, 0x00, 0x01, 0x00, 0x00, 0x00, 0x00, 0x38, 0x00, 0x00, 0x01, 0x00, 0x00, 0x00
        /* <DEDUP_REMOVED lines=167> */
        /*0b8c*/ 	.byte	0x00, 0x2c, 0x01, 0x00, 0x01, 0x00, 0x00, 0x00, 0x10, 0x2c, 0x01, 0x00


	//----- nvinfo : EIATTR_INT_WARP_WIDE_INSTR_OFFSETS
	.align		4
.L_48:
        /*0b98*/ 	.byte	0x04, 0x31
        /*0b9a*/ 	.short	(.L_50 - .L_49)


	//   ....[0]....
.L_49:
        /*0b9c*/ 	.word	0x00005520


	//   ....[1]....
        /*0ba0*/ 	.word	0x00005540


	//   ....[2]....
        /*0ba4*/ 	.word	0x000055e0


	//   ....[3]....
        /*0ba8*/ 	.word	0x00018550


	//   ....[4]....
        /*0bac*/ 	.word	0x000185a0


	//----- nvinfo : EIATTR_COOP_GROUP_MASK_REGIDS
	.align		4
.L_50:
        /*0bb0*/ 	.byte	0x04, 0x29
        /*0bb2*/ 	.short	(.L_52 - .L_51)


	//   ....[0]....
.L_51:
        /*0bb4*/ 	.word	0xffffffff


	//   ....[1]....
        /*0bb8*/ 	.word	0xffffffff


	//   ....[2]....
        /*0bbc*/ 	.word	0xffffffff


	//   ....[3]....
        /*0bc0*/ 	.word	0xffffffff


	//----- nvinfo : EIATTR_COOP_GROUP_INSTR_OFFSETS
	.align		4
.L_52:
        /*0bc4*/ 	.byte	0x04, 0x28
        /*0bc6*/ 	.short	(.L_54 - .L_53)


	//   ....[0]....
.L_53:
        /*0bc8*/ 	.word	0x00000070


	//   ....[1]....
        /*0bcc*/ 	.word	0x00000330


	//   ....[2]....
        /*0bd0*/ 	.word	0x000183e0


	//   ....[3]....
        /*0bd4*/ 	.word	0x00018650


	//----- nvinfo : EIATTR_VRC_CTA_INIT_COUNT
	.align		4
.L_54:
        /*0bd8*/ 	.byte	0x02, 0x4a
        /*0bda*/ 	.byte	0x80
	.zero		1


	//----- nvinfo : EIATTR_MBARRIER_INSTR_OFFSETS
	.align		4
        /*0bdc*/ 	.byte	0x04, 0x39
        /*0bde*/ 	.short	(.L_56 - .L_55)


	//   ....[0]....
.L_55:
        /*0be0*/ 	.word	0x00005620
        /*0be4*/ 	.word	0x000000ff
        /*0be8*/ 	.word	0x00000000
        /*0bec*/ 	.short	0x0100
        /*0bee*/ 	.byte	0x08
	.zero		1


	//   ....[1]....
        /*0bf0*/ 	.word	0x00005710
        /*0bf4*/ 	.word	0x000000ff
        /*0bf8*/ 	.word	0x00044008
        /*0bfc*/ 	.short	0x0100
        /*0bfe*/ 	.byte	0x0a
	.zero		1


	//   ....[2]....
        /*0c00*/ 	.word	0x0000e5f0
        /*0c04*/ 	.word	0x000000ff
        /*0c08*/ 	.word	0x00000000
        /*0c0c*/ 	.short	0x010a
        /*0c0e*/ 	.byte	0x08
	.zero		1


	//   ....[3]....
        /*0c10*/ 	.word	0x000107f0
        /*0c14*/ 	.word	0x000000ff
        /*0c18*/ 	.word	0x00000000
        /*0c1c*/ 	.short	0x010a
        /*0c1e*/ 	.byte	0x08
	.zero		1


	//   ....[4]....
        /*0c20*/ 	.word	0x00010970
        /*0c24*/ 	.word	0x000000ff
        /*0c28*/ 	.word	0x00044000
        /*0c2c*/ 	.short	0x0108
        /*0c2e*/ 	.byte	0x0a
	.zero		1


	//   ....[5]....
        /*0c30*/ 	.word	0x000109f0
        /*0c34*/ 	.word	0x000000ff
        /*0c38*/ 	.word	0x00044008
        /*0c3c*/ 	.short	0x0108
        /*0c3e*/ 	.byte	0x0a
	.zero		1


	//   ....[6]....
        /*0c40*/ 	.word	0x00018670
        /*0c44*/ 	.word	0x000000ff
        /*0c48*/ 	.word	0x00000000
        /*0c4c*/ 	.short	0x010a
        /*0c4e*/ 	.byte	0x08
	.zero		1


	//   ....[7]....
        /*0c50*/ 	.word	0x000186a0
        /*0c54*/ 	.word	0x000000ff
        /*0c58*/ 	.word	0x00000000
        /*0c5c*/ 	.short	0x010a
        /*0c5e*/ 	.byte	0x08
	.zero		1


	//----- nvinfo : EIATTR_NUM_MBARRIERS
	.align		4
.L_56:
        /*0c60*/ 	.byte	0x03, 0x38
        /*0c62*/ 	.short	0x0002


	//----- nvinfo : EIATTR_EXIT_INSTR_OFFSETS
	.align		4
        /*0c64*/ 	.byte	0x04, 0x1c
        /*0c66*/ 	.short	(.L_58 - .L_57)


	//   ....[0]....
.L_57:
        /*0c68*/ 	.word	0x00018660


	//----- nvinfo : EIATTR_REQNTID
	.align		4
.L_58:
        /*0c6c*/ 	.byte	0x04, 0x10
        /*0c6e*/ 	.short	(.L_60 - .L_59)
.L_59:
        /*0c70*/ 	.word	0x00000080
        /*0c74*/ 	.word	0x00000001
        /*0c78*/ 	.word	0x00000001


	//----- nvinfo : EIATTR_CRS_STACK_SIZE
	.align		4
.L_60:
        /*0c7c*/ 	.byte	0x04, 0x1e
        /*0c7e*/ 	.short	(.L_62 - .L_61)
.L_61:
        /*0c80*/ 	.word	0x00000000


	//----- nvinfo : EIATTR_CBANK_PARAM_SIZE
	.align		4
.L_62:
        /*0c84*/ 	.byte	0x03, 0x19
        /*0c86*/ 	.short	0x0050


	//----- nvinfo : EIATTR_PARAM_CBANK
	.align		4
        /*0c88*/ 	.byte	0x04, 0x0a
        /*0c8a*/ 	.short	(.L_64 - .L_63)
	.align		4
.L_63:
        /*0c8c*/ 	.word	index@(.nv.constant0.matmul_kernel)
        /*0c90*/ 	.short	0x0380
        /*0c92*/ 	.short	0x0050


	//----- nvinfo : EIATTR_SW_WAR
	.align		4
.L_64:
        /*0c94*/ 	.byte	0x04, 0x36
        /*0c96*/ 	.short	(.L_66 - .L_65)
.L_65:
        /*0c98*/ 	.word	0x00000008
.L_66:


//--------------------- .nv.compat                --------------------------
	.section	.nv.compat,"",@"SHT_CUDA_COMPAT_INFO"
	.align	4
        /*0000*/ 	.byte	0x02, 0x02, 0x02, 0x00, 0x02, 0x05, 0x05, 0x00, 0x02, 0x03, 0x00, 0x00, 0x02, 0x06, 0x01, 0x00


//--------------------- .nv.callgraph             --------------------------
	.section	.nv.callgraph,"",@"SHT_CUDA_CALLGRAPH"
	.align	4
	.sectionentsize	8
	.align		4
        /*0000*/ 	.word	0x00000000
	.align		4
        /*0004*/ 	.word	0xffffffff
	.align		4
        /*0008*/ 	.word	0x00000000
	.align		4
        /*000c*/ 	.word	0xfffffffe
	.align		4
        /*0010*/ 	.word	0x00000000
	.align		4
        /*0014*/ 	.word	0xfffffffd
	.align		4
        /*0018*/ 	.word	0x00000000
	.align		4
        /*001c*/ 	.word	0xfffffffc


//--------------------- .text.matmul_kernel       --------------------------
	.section	.text.matmul_kernel,"ax",@progbits
	.align	128
        .global         matmul_kernel
        .type           matmul_kernel,@function
        .size           matmul_kernel,(.L_x_21 - matmul_kernel)
        .other          matmul_kernel,@"STO_CUDA_ENTRY STV_DEFAULT"
matmul_kernel:
.text.matmul_kernel:
[----:B------:R-:W1:Y:S01]  /*0000*/  LDC R1, c[0x0][0x37c] ;  /* 0x0000df00ff017b82 */ /* 0x000e620000000800 */
[----:B------:R-:W2:Y:S01]  /*0010*/  S2R R5, SR_TID.X ;  /* 0x0000000000057919 */ /* 0x000ea20000002100 */
[----:B-1----:R-:W-:Y:S01]  /*0020*/  VIADD R1, R1, 0xfffffdb8 ;  /* 0xfffffdb801017836 */ /* 0x002fe20000000000 */
[----:B--2---:R-:W-:-:S13]  /*0030*/  ISETP.GE.U32.AND P0, PT, R5, 0x20, PT ;  /* 0x000000200500780c */ /* 0x004fda0003f06070 */
[----:B------:R-:W-:Y:S02]  /*0040*/  VOTEU.ANY UP0, P0 ;  /* 0x0000000000ff7886 */ /* 0x000fe40000000100 */
[----:B------:R-:W-:Y:S05]  /*0050*/  BRA.U UP0, `(.L_x_0) ;  /* 0x0000000100b87547 */ /* 0x000fea000b800000 */
[----:B------:R-:W1:Y:S01]  /*0060*/  S2UR UR6, SR_CgaCtaId ;  /* 0x00000000000679c3 */ /* 0x000e620000008800 */
[----:B------:R-:W-:Y:S01]  /*0070*/  NOP ;  /* 0x0000000000007918 */ /* 0x000fe20000000000 */
[----:B------:R-:W-:Y:S02]  /*0080*/  UMOV UR4, 0x40 ;  /* 0x0000004000047882 */ /* 0x000fe40000000000 */
[----:B-1----:R-:W-:-:S09]  /*0090*/  ULEA UR4, UR6, UR4, 0x18 ;  /* 0x0000000406047291 */ /* 0x002fd2000f8ec0ff */
[----:B------:R-:W1:Y:S01]  /*00a0*/  LDS.U8 R0, [UR4] ;  /* 0x00000004ff007984 */ /* 0x000e620008000000 */
[----:B------:R-:W-:Y:S02]  /*00b0*/  UMOV UR4, 0x400 ;  /* 0x0000040000047882 */ /* 0x000fe40000000000 */
[----:B------:R-:W-:Y:S01]  /*00c0*/  ULEA UR4, UR6, UR4, 0x18 ;  /* 0x0000000406047291 */ /* 0x000fe2000f8ec0ff */
[----:B-1----:R-:W-:-:S13]  /*00d0*/  ISETP.NE.AND P0, PT, R0, RZ, PT ;  /* 0x000000ff0000720c */ /* 0x002fda0003f05270 */
[----:B------:R-:W-:Y:S05]  /*00e0*/  @P0 BRA `(.L_x_1) ;  /* 0x00000000007c0947 */ /* 0x000fea0003800000 */
[----:B------:R-:W-:-:S13]  /*00f0*/  ELECT P0, URZ, PT ;  /* 0x0000000000ff782f */ /* 0x000fda0003800000 */
[----:B------:R-:W-:Y:S05]  /*0100*/  @!P0 BRA `(.L_x_2) ;  /* 0x0000000000848947 */ /* 0x000fea0003800000 */
[----:B------:R-:W-:Y:S01]  /*0110*/  UMOV UR5, 0x10 ;  /* 0x0000001000057882 */ /* 0x000fe20000000000 */
[----:B------:R-:W-:Y:S02]  /*0120*/  IMAD.MOV.U32 R4, RZ, RZ, 0x1 ;  /* 0x00000001ff047424 */ /* 0x000fe400078e00ff */
[----:B------:R-:W-:Y:S02]  /*0130*/  IMAD.MOV.U32 R7, RZ, RZ, 0xffff ;  /* 0x0000ffffff077424 */ /* 0x000fe400078e00ff */
[----:B------:R-:W-:Y:S04]  /*0140*/  DEPBAR.LE SB1, 0x36 ;  /* 0x00009d800000791a */ /* 0x000fe80000000000 */
[----:B------:R-:W1:Y:S02]  /*0150*/  UTCATOMSWS.FIND_AND_SET.ALIGN UP1, UR5, UR5 ;  /* 0x00000005000575e3 */ /* 0x000e640008020800 */
[----:B-1----:R-:W-:-:S04]  /*0160*/  PLOP3.LUT P0, PT, PT, PT, UP1, 0x80, 0x8 ;  /* 0x000000000008781c */ /* 0x002fc80003f0f018 */
[----:B------:R-:W-:-:S04]  /*0170*/  SEL R0, RZ, 0xffffffff, !P0 ;  /* 0xffffffffff007807 */ /* 0x000fc80004000000 */
[----:B------:R-:W-:Y:S01]  /*0180*/  ISETP.NE.AND P0, PT, R0, RZ, PT ;  /* 0x000000ff0000720c */ /* 0x000fe20003f05270 */
[----:B------:R-:W-:-:S12]  /*0190*/  IMAD.U32 R0, RZ, RZ, UR5 ;  /* 0x00000005ff007e24 */ /* 0x000fd8000f8e00ff */
[----:B------:R-:W-:Y:S05]  /*01a0*/  @P0 BRA `(.L_x_3) ;  /* 0x0000000000240947 */ /* 0x000fea0003800000 */
.L_x_4:
[----:B------:R-:W-:Y:S05]  /*01b0*/  NANOSLEEP 0x64 ;  /* 0x000000640000795d */ /* 0x000fea0003800000 */
[----:B------:R-:W-:-:S05]  /*01c0*/  UMOV UR5, 0x10 ;  /* 0x0000001000057882 */ /* 0x000fca0000000000 */
[----:B------:R-:W-:Y:S04]  /*01d0*/  DEPBAR.LE SB1, 0x36 ;  /* 0x00009d800000791a */ /* 0x000fe80000000000 */
[----:B------:R-:W1:Y:S02]  /*01e0*/  UTCATOMSWS.FIND_AND_SET.ALIGN UP1, UR5, UR5 ;  /* 0x00000005000575e3 */ /* 0x000e640008020800 */
[----:B-1----:R-:W-:-:S04]  /*01f0*/  PLOP3.LUT P0, PT, PT, PT, UP1, 0x80, 0x8 ;  /* 0x000000000008781c */ /* 0x002fc80003f0f018 */
[----:B------:R-:W-:-:S04]  /*0200*/  SEL R0, RZ, 0xffffffff, !P0 ;  /* 0xffffffffff007807 */ /* 0x000fc80004000000 */
[----:B------:R-:W-:Y:S01]  /*0210*/  ISETP.NE.AND P0, PT, R0, RZ, PT ;  /* 0x000000ff0000720c */ /* 0x000fe20003f05270 */
[----:B------:R-:W-:-:S12]  /*0220*/  IMAD.U32 R0, RZ, RZ, UR5 ;  /* 0x00000005ff007e24 */ /* 0x000fd8000f8e00ff */
[----:B------:R-:W-:Y:S05]  /*0230*/  @!P0 BRA `(.L_x_4) ;  /* 0xfffffffc00dc8947 */ /* 0x000fea000383ffff */
.L_x_3:
[C---:B------:R-:W-:Y:S01]  /*0240*/  VIADD R3, R0.reuse, 0x10 ;  /* 0x0000001000037836 */ /* 0x040fe20000000000 */
[----:B------:R-:W-:Y:S01]  /*0250*/  UMOV UR5, 0x50 ;  /* 0x0000005000057882 */ /* 0x000fe20000000000 */
[----:B------:R-:W-:Y:S01]  /*0260*/  SHF.L.U32 R2, R7, R0, RZ ;  /* 0x0000000007027219 */ /* 0x000fe200000006ff */
[----:B------:R-:W-:Y:S01]  /*0270*/  ULEA UR5, UR6, UR5, 0x18 ;  /* 0x0000000506057291 */ /* 0x000fe2000f8ec0ff */
[----:B------:R-:W-:Y:S01]  /*0280*/  IMAD.SHL.U32 R0, R0, 0x20, RZ ;  /* 0x0000002000007824 */ /* 0x000fe200078e00ff */
[----:B------:R-:W-:-:S04]  /*0290*/  SHF.L.U32 R3, R4, R3, RZ ;  /* 0x0000000304037219 */ /* 0x000fc800000006ff */
[----:B------:R-:W-:-:S05]  /*02a0*/  LOP3.LUT R2, R3, R2, RZ, 0xfc, !PT ;  /* 0x0000000203027212 */ /* 0x000fca00078efcff */
[----:B------:R1:W-:Y:S04]  /*02b0*/  ATOMS.OR RZ, [UR5], R2 ;  /* 0x00000002ffff798c */ /* 0x0003e8000b000005 */
[----:B------:R1:W-:Y:S01]  /*02c0*/  STS [UR4], R0 ;  /* 0x00000000ff007988 */ /* 0x0003e20008000804 */
[----:B------:R-:W-:Y:S05]  /*02d0*/  BRA `(.L_x_2) ;  /* 0x0000000000107947 */ /* 0x000fea0003800000 */
.L_x_1:
[----:B------:R-:W-:Y:S01]  /*02e0*/  IMAD.MOV.U32 R0, RZ, RZ, -0x1 ;  /* 0xffffffffff007424 */ /* 0x000fe200078e00ff */
[----:B------:R-:W-:-:S04]  /*02f0*/  MOV R2, 0x320 ;  /* 0x0000032000027802 */ /* 0x000fc80000000f00 */
[----:B------:R1:W-:Y:S03]  /*0300*/  STS [UR4], R0 ;  /* 0x00000000ff007988 */ /* 0x0003e60008000804 */
[----:B-1----:R-:W-:Y:S05]  /*0310*/  CALL.REL.NOINC `($__internal_1_$__cuda_sm10x_tcgen05_guardrail_trap_phase_invalid_during_alloc) ;  /* 0x0000018000f87944 */ /* 0x002fea0003c00000 */
.L_x_2:
[----:B------:R-:W-:Y:S05]  /*0320*/  WARPSYNC.ALL ;  /* 0x0000000000007948 */ /* 0x000fea0003800000 */
[----:B------:R-:W-:Y:S01]  /*0330*/  NOP ;  /* 0x0000000000007918 */ /* 0x000fe20000000000 */
.L_x_0:
[----:B------:R-:W2:Y:S01]  /*0340*/  LDC.64 R44, c[0x0][0x398] ;  /* 0x0000e600ff2c7b82 */ /* 0x000ea20000000a00 */
[----:B------:R-:W3:Y:S01]  /*0350*/  S2R R7, SR_CTAID.X ;  /* 0x0000000000077919 */ /* 0x000ee20000002500 */
[----:B------:R-:W-:Y:S01]  /*0360*/  UMOV UR10, 0x400 ;  /* 0x00000400000a7882 */ /* 0x000fe20000000000 */
[----:B------:R-:W4:Y:S01]  /*0370*/  LDCU UR7, c[0x0][0x3b0] ;  /* 0x00007600ff0777ac */ /* 0x000f220008000800 */
[----:B------:R-:W-:Y:S01]  /*0380*/  LOP3.LUT R74, R5, 0x1f, RZ, 0xc0, !PT ;  /* 0x0000001f054a7812 */ /* 0x000fe200078ec0ff */
[----:B------:R-:W5:Y:S03]  /*0390*/  LDCU.128 UR12, c[0x0][0x380] ;  /* 0x00007000ff0c77ac */ /* 0x000f660008000c00 */
[----:B------:R-:W1:Y:S01]  /*03a0*/  S2UR UR4, SR_CgaCtaId ;  /* 0x00000000000479c3 */ /* 0x000e620000008800 */
[----:B------:R-:W1:Y:S02]  /*03b0*/  LDCU UR5, c[0x0][0x3a4] ;  /* 0x00007480ff0577ac */ /* 0x000e640008000800 */
[----:B-12---:R-:W-:Y:S01]  /*03c0*/  VIADD R0, R45, 0xff ;  /* 0x000000ff2d007836 */ /* 0x006fe20000000000 */
[----:B------:R-:W-:-:S04]  /*03d0*/  IABS R12, R44 ;  /* 0x0000002c000c7213 */ /* 0x000fc80000000000 */
[----:B------:R-:W-:Y:S01]  /*03e0*/  SHF.R.S32.HI R3, RZ, 0x1f, R0 ;  /* 0x0000001fff037819 */ /* 0x000fe20000011400 */
[----:B------:R-:W-:-:S03]  /*03f0*/  ULEA UR10, UR4, UR10, 0x18 ;  /* 0x0000000a040a7291 */ /* 0x000fc6000f8ec0ff */
[----:B------:R-:W-:Y:S01]  /*0400*/  LEA.HI R3, R3, R0, RZ, 0x8 ;  /* 0x0000000003037211 */ /* 0x000fe200078f40ff */
[----:B------:R-:W-:Y:S01]  /*0410*/  BAR.SYNC.DEFER_BLOCKING 0x0 ;  /* 0x0000000000007b1d */ /* 0x000fe20000010000 */
[----:B---3--:R-:W-:Y:S02]  /*0420*/  IABS R8, R7 ;  /* 0x0000000700087213 */ /* 0x008fe40000000000 */
[----:B------:R-:W-:-:S05]  /*0430*/  SHF.R.S32.HI R3, RZ, 0x8, R3 ;  /* 0x00000008ff037819 */ /* 0x000fca0000011403 */
[----:B------:R-:W-:-:S05]  /*0440*/  IMAD.SHL.U32 R4, R3, 0x8, RZ ;  /* 0x0000000803047824 */ /* 0x000fca00078e00ff */
[-C--:B------:R-:W-:Y:S02]  /*0450*/  IABS R9, R4.reuse ;  /* 0x0000000400097213 */ /* 0x080fe40000000000 */
[----:B------:R-:W-:Y:S02]  /*0460*/  IABS R10, R4 ;  /* 0x00000004000a7213 */ /* 0x000fe40000000000 */
[----:B------:R-:W1:Y:S01]  /*0470*/  I2F.RP R0, R9 ;  /* 0x0000000900007306 */ /* 0x000e620000209400 */
[----:B------:R-:W2:Y:S07]  /*0480*/  LDS R19, [UR10] ;  /* 0x0000000aff137984 */ /* 0x000eae0008000800 */
[----:B-1----:R-:W1:Y:S02]  /*0490*/  MUFU.RCP R0, R0 ;  /* 0x0000000000007308 */ /* 0x002e640000001000 */
[----:B-1----:R-:W-:-:S02]  /*04a0*/  VIADD R2, R0, 0xffffffe ;  /* 0x0ffffffe00027836 */ /* 0x002fc40000000000 */
[----:B------:R-:W-:-:S04]  /*04b0*/  IMAD.MOV R0, RZ, RZ, -R10 ;  /* 0x000000ffff007224 */ /* 0x000fc800078e0a0a */
[----:B------:R1:W3:Y:S02]  /*04c0*/  F2I.FTZ.U32.TRUNC.NTZ R3, R2 ;  /* 0x0000000200037305 */ /* 0x0002e4000021f000 */
[----:B-1----:R-:W-:Y:S01]  /*04d0*/  IMAD.MOV.U32 R2, RZ, RZ, RZ ;  /* 0x000000ffff027224 */ /* 0x002fe200078e00ff */
[----:B--2---:R-:W-:Y:S01]  /*04e0*/  R2UR UR18, R19 ;  /* 0x00000000131272ca */ /* 0x004fe200000e0000 */
[----:B---3--:R-:W-:-:S04]  /*04f0*/  IMAD.MOV R6, RZ, RZ, -R3 ;  /* 0x000000ffff067224 */ /* 0x008fc800078e0a03 */
[----:B------:R-:W-:Y:S02]  /*0500*/  IMAD R11, R6, R9, RZ ;  /* 0x00000009060b7224 */ /* 0x000fe400078e02ff */
[----:B------:R-:W-:Y:S02]  /*0510*/  IMAD.MOV.U32 R6, RZ, RZ, R8 ;  /* 0x000000ffff067224 */ /* 0x000fe400078e0008 */
[----:B------:R-:W-:-:S06]  /*0520*/  IMAD.HI.U32 R3, R3, R11, R2 ;  /* 0x0000000b03037227 */ /* 0x000fcc00078e0002 */
[----:B------:R-:W-:-:S04]  /*0530*/  IMAD.HI.U32 R3, R3, R6, RZ ;  /* 0x0000000603037227 */ /* 0x000fc800078e00ff */
[----:B------:R-:W-:Y:S01]  /*0540*/  IMAD R0, R3, R0, R6 ;  /* 0x0000000003007224 */ /* 0x000fe200078e0206 */
[----:B------:R-:W-:Y:S04]  /*0550*/  BAR.SYNC.DEFER_BLOCKING 0x0 ;  /* 0x0000000000007b1d */ /* 0x000fe80000010000 */
[----:B------:R-:W-:-:S13]  /*0560*/  ISETP.GT.U32.AND P1, PT, R9, R0, PT ;  /* 0x000000000900720c */ /* 0x000fda0003f24070 */
[----:B------:R-:W-:Y:S02]  /*0570*/  @!P1 IMAD.IADD R0, R0, 0x1, -R9 ;  /* 0x0000000100009824 */ /* 0x000fe400078e0a09 */
[----:B------:R-:W-:Y:S01]  /*0580*/  @!P1 VIADD R3, R3, 0x1 ;  /* 0x0000000103039836 */ /* 0x000fe20000000000 */
[----:B------:R-:W-:Y:S02]  /*0590*/  ISETP.NE.AND P1, PT, R4, RZ, PT ;  /* 0x000000ff0400720c */ /* 0x000fe40003f25270 */
[----:B------:R-:W-:Y:S02]  /*05a0*/  ISETP.GE.U32.AND P0, PT, R0, R9, PT ;  /* 0x000000090000720c */ /* 0x000fe40003f06070 */
[----:B------:R-:W-:-:S04]  /*05b0*/  LOP3.LUT R0, R7, R4, RZ, 0x3c, !PT ;  /* 0x0000000407007212 */ /* 0x000fc800078e3cff */
[----:B------:R-:W-:Y:S01]  /*05c0*/  ISETP.GE.AND P2, PT, R0, RZ, PT ;  /* 0x000000ff0000720c */ /* 0x000fe20003f46270 */
[----:B------:R-:W-:-:S06]  /*05d0*/  VIADD R0, R44, 0x7f ;  /* 0x0000007f2c007836 */ /* 0x000fcc0000000000 */
[----:B------:R-:W-:-:S04]  /*05e0*/  @P0 VIADD R3, R3, 0x1 ;  /* 0x0000000103030836 */ /* 0x000fc80000000000 */
[----:B------:R-:W-:Y:S01]  /*05f0*/  IMAD.MOV.U32 R2, RZ, RZ, R3 ;  /* 0x000000ffff027224 */ /* 0x000fe200078e0003 */
[----:B------:R-:W-:-:S03]  /*0600*/  SHF.R.S32.HI R3, RZ, 0x1f, R0 ;  /* 0x0000001fff037819 */ /* 0x000fc60000011400 */
[----:B------:R-:W-:Y:S01]  /*0610*/  @!P2 IMAD.MOV R2, RZ, RZ, -R2 ;  /* 0x000000ffff02a224 */ /* 0x000fe200078e0a02 */
[----:B------:R-:W-:Y:S02]  /*0620*/  @!P1 LOP3.LUT R2, RZ, R4, RZ, 0x33, !PT ;  /* 0x00000004ff029212 */ /* 0x000fe400078e33ff */
[----:B------:R-:W-:-:S03]  /*0630*/  LEA.HI R3, R3, R0, RZ, 0x7 ;  /* 0x0000000003037211 */ /* 0x000fc600078f38ff */
[----:B------:R-:W-:Y:S02]  /*0640*/  IMAD.SHL.U32 R10, R2, 0x8, RZ ;  /* 0x00000008020a7824 */ /* 0x000fe400078e00ff */
[----:B------:R-:W-:-:S03]  /*0650*/  IMAD.MOV R2, RZ, RZ, -R2 ;  /* 0x000000ffff027224 */ /* 0x000fc600078e0a02 */
[----:B------:R-:W-:Y:S01]  /*0660*/  LEA.HI.SX32 R3, R3, -R10, 0x19 ;  /* 0x8000000a03037211 */ /* 0x000fe200078fcaff */
[----:B------:R-:W-:Y:S02]  /*0670*/  IMAD R14, R4, R2, R7 ;  /* 0x00000002040e7224 */ /* 0x000fe400078e0207 */
[----:B------:R-:W-:Y:S01]  /*0680*/  IMAD.MOV.U32 R2, RZ, RZ, RZ ;  /* 0x000000ffff027224 */ /* 0x000fe200078e00ff */
[----:B------:R-:W-:Y:S02]  /*0690*/  VIMNMX R11, PT, PT, R3, 0x8, PT ;  /* 0x00000008030b7848 */ /* 0x000fe40003fe0100 */
[----:B------:R-:W-:Y:S02]  /*06a0*/  IABS R9, R14 ;  /* 0x0000000e00097213 */ /* 0x000fe40000000000 */
[-C--:B------:R-:W-:Y:S02]  /*06b0*/  IABS R6, R11.reuse ;  /* 0x0000000b00067213 */ /* 0x080fe40000000000 */
[----:B------:R-:W-:-:S02]  /*06c0*/  IABS R4, R11 ;  /* 0x0000000b00047213 */ /* 0x000fc40000000000 */
[----:B------:R-:W1:Y:S08]  /*06d0*/  I2F.RP R0, R6 ;  /* 0x0000000600007306 */ /* 0x000e700000209400 */
[----:B-1----:R-:W1:Y:S02]  /*06e0*/  MUFU.RCP R0, R0 ;  /* 0x0000000000007308 */ /* 0x002e640000001000 */
[----:B-1----:R-:W-:-:S06]  /*06f0*/  VIADD R3, R0, 0xffffffe ;  /* 0x0ffffffe00037836 */ /* 0x002fcc0000000000 */
[----:B------:R-:W1:Y:S02]  /*0700*/  F2I.FTZ.U32.TRUNC.NTZ R3, R3 ;  /* 0x0000000300037305 */ /* 0x000e64000021f000 */
[----:B-1----:R-:W-:-:S04]  /*0710*/  IMAD.MOV R8, RZ, RZ, -R3 ;  /* 0x000000ffff087224 */ /* 0x002fc800078e0a03 */
[----:B------:R-:W-:-:S04]  /*0720*/  IMAD.MOV.U32 R7, RZ, RZ, R8 ;  /* 0x000000ffff077224 */ /* 0x000fc800078e0008 */
[----:B------:R-:W-:-:S04]  /*0730*/  IMAD R7, R7, R6, RZ ;  /* 0x0000000607077224 */ /* 0x000fc800078e02ff */
[----:B------:R-:W-:-:S04]  /*0740*/  IMAD.HI.U32 R2, R3, R7, R2 ;  /* 0x0000000703027227 */ /* 0x000fc800078e0002 */
[----:B------:R-:W-:Y:S02]  /*0750*/  IMAD.MOV R3, RZ, RZ, -R4 ;  /* 0x000000ffff037224 */ /* 0x000fe400078e0a04 */
[----:B------:R-:W-:Y:S01]  /*0760*/  IMAD.HI.U32 R0, R2, R9, RZ ;  /* 0x0000000902007227 */ /* 0x000fe200078e00ff */
[----:B------:R-:W1:Y:S01]  /*0770*/  I2F.RP R4, R12 ;  /* 0x0000000c00047306 */ /* 0x000e620000209400 */
[----:B------:R-:W-:Y:S02]  /*0780*/  IABS R2, R45 ;  /* 0x0000002d00027213 */ /* 0x000fe40000000000 */
[----:B------:R-:W-:-:S05]  /*0790*/  IMAD R3, R0, R3, R9 ;  /* 0x0000000300037224 */ /* 0x000fca00078e0209 */
[----:B------:R-:W-:Y:S01]  /*07a0*/  ISETP.GT.U32.AND P1, PT, R6, R3, PT ;  /* 0x000000030600720c */ /* 0x000fe20003f24070 */
[----:B------:R-:W2:Y:S08]  /*07b0*/  I2F.RP R8, R2 ;  /* 0x0000000200087306 */ /* 0x000eb00000209400 */
[----:B-1----:R-:W1:Y:S04]  /*07c0*/  MUFU.RCP R4, R4 ;  /* 0x0000000400047308 */ /* 0x002e680000001000 */
[----:B------:R-:W-:-:S02]  /*07d0*/  @!P1 IMAD.IADD R3, R3, 0x1, -R6 ;  /* 0x0000000103039824 */ /* 0x000fc400078e0a06 */
[----:B------:R-:W-:Y:S01]  /*07e0*/  @!P1 VIADD R0, R0, 0x1 ;  /* 0x0000000100009836 */ /* 0x000fe20000000000 */
[----:B------:R-:W-:Y:S01]  /*07f0*/  ISETP.NE.AND P1, PT, R11, RZ, PT ;  /* 0x000000ff0b00720c */ /* 0x000fe20003f25270 */
[----:B--2---:R-:W2:Y:S01]  /*0800*/  MUFU.RCP R8, R8 ;  /* 0x0000000800087308 */ /* 0x004ea20000001000 */
[----:B------:R-:W-:Y:S02]  /*0810*/  ISETP.GE.U32.AND P0, PT, R3, R6, PT ;  /* 0x000000060300720c */ /* 0x000fe40003f06070 */
[----:B------:R-:W-:-:S04]  /*0820*/  LOP3.LUT R3, R14, R11, RZ, 0x3c, !PT ;  /* 0x0000000b0e037212 */ /* 0x000fc800078e3cff */
[----:B------:R-:W-:Y:S01]  /*0830*/  ISETP.GE.AND P2, PT, R3, RZ, PT ;  /* 0x000000ff0300720c */ /* 0x000fe20003f46270 */
[----:B-1----:R-:W-:Y:S01]  /*0840*/  VIADD R6, R4, 0xffffffe ;  /* 0x0ffffffe04067836 */ /* 0x002fe20000000000 */
[----:B------:R-:W-:-:S03]  /*0850*/  SHF.R.U32.HI R4, RZ, 0x5, R5 ;  /* 0x00000005ff047819 */ /* 0x000fc60000011605 */
[----:B------:R1:W3:Y:S02]  /*0860*/  F2I.FTZ.U32.TRUNC.NTZ R7, R6 ;  /* 0x0000000600077305 */ /* 0x0002e4000021f000 */
[----:B------:R-:W-:Y:S01]  /*0870*/  @P0 VIADD R0, R0, 0x1 ;  /* 0x0000000100000836 */ /* 0x000fe20000000000 */
[----:B------:R-:W-:Y:S01]  /*0880*/  SGXT.U32 R4, R4, 0x2 ;  /* 0x000000020404781a */ /* 0x000fe20000000000 */
[----:B--2---:R-:W-:Y:S02]  /*0890*/  VIADD R9, R8, 0xffffffe ;  /* 0x0ffffffe08097836 */ /* 0x004fe40000000000 */
[----:B------:R-:W-:Y:S02]  /*08a0*/  IMAD.MOV.U32 R13, RZ, RZ, R0 ;  /* 0x000000ffff0d7224 */ /* 0x000fe400078e0000 */
[----:B------:R-:W-:Y:S02]  /*08b0*/  IMAD.MOV.U32 R8, RZ, RZ, RZ ;  /* 0x000000ffff087224 */ /* 0x000fe400078e00ff */
[----:B------:R-:W-:Y:S01]  /*08c0*/  @!P2 IMAD.MOV R13, RZ, RZ, -R13 ;  /* 0x000000ffff0da224 */ /* 0x000fe200078e0a0d */
[----:B------:R-:W-:Y:S01]  /*08d0*/  @!P1 LOP3.LUT R13, RZ, R11, RZ, 0x33, !PT ;  /* 0x0000000bff0d9212 */ /* 0x000fe200078e33ff */
[----:B------:R-:W2:Y:S01]  /*08e0*/  F2I.FTZ.U32.TRUNC.NTZ R9, R9 ;  /* 0x0000000900097305 */ /* 0x000ea2000021f000 */
[----:B-1----:R-:W-:-:S03]  /*08f0*/  IMAD.MOV.U32 R6, RZ, RZ, RZ ;  /* 0x000000ffff067224 */ /* 0x002fc600078e00ff */
[----:B------:R-:W-:-:S04]  /*0900*/  IMAD.MOV R0, RZ, RZ, -R13 ;  /* 0x000000ffff007224 */ /* 0x000fc800078e0a0d */
[----:B------:R-:W-:Y:S02]  /*0910*/  IMAD R0, R11, R0, R14 ;  /* 0x000000000b007224 */ /* 0x000fe400078e020e */
[----:B---3--:R-:W-:Y:S02]  /*0920*/  IMAD.MOV R11, RZ, RZ, -R7 ;  /* 0x000000ffff0b7224 */ /* 0x008fe400078e0a07 */
[----:B------:R-:W-:Y:S01]  /*0930*/  IMAD.IADD R3, R10, 0x1, R0 ;  /* 0x000000010a037824 */ /* 0x000fe200078e0200 */
[----:B------:R-:W-:-:S05]  /*0940*/  LOP3.LUT R0, R5, 0x7f, RZ, 0xc0, !PT ;  /* 0x0000007f05007812 */ /* 0x000fca00078ec0ff */
[----:B------:R-:W-:Y:S02]  /*0950*/  IMAD R20, R3, 0x80, R0 ;  /* 0x0000008003147824 */ /* 0x000fe400078e0200 */
[----:B------:R-:W-:-:S03]  /*0960*/  IMAD R3, R11, R12, RZ ;  /* 0x0000000c0b037224 */ /* 0x000fc600078e02ff */
[----:B------:R-:W-:Y:S01]  /*0970*/  IABS R249, R20 ;  /* 0x0000001400f97213 */ /* 0x000fe20000000000 */
[----:B------:R-:W-:Y:S01]  /*0980*/  IMAD.HI.U32 R6, R7, R3, R6 ;  /* 0x0000000307067227 */ /* 0x000fe200078e0006 */
[----:B------:R1:W-:Y:S01]  /*0990*/  STL [R1+0xcc], R20 ;  /* 0x0000cc1401007387 */ /* 0x0003e20000100800 */
[----:B------:R-:W-:Y:S02]  /*09a0*/  ISETP.GE.AND P2, PT, R20, RZ, PT ;  /* 0x000000ff1400720c */ /* 0x000fe40003f46270 */
[----:B------:R-:W-:Y:S02]  /*09b0*/  IMAD.SHL.U32 R3, R13, 0x100, RZ ;  /* 0x000001000d037824 */ /* 0x000fe400078e00ff */
[----:B--2---:R-:W-:Y:S02]  /*09c0*/  IMAD.MOV R7, RZ, RZ, -R9 ;  /* 0x000000ffff077224 */ /* 0x004fe400078e0a09 */
[----:B------:R-:W-:Y:S01]  /*09d0*/  IMAD.HI.U32 R6, R6, R249, RZ ;  /* 0x000000f906067227 */ /* 0x000fe200078e00ff */
[----:B------:R-:W-:-:S03]  /*09e0*/  LOP3.LUT R4, R3, R4, RZ, 0xfc, !PT ;  /* 0x0000000403047212 */ /* 0x000fc600078efcff */
[----:B------:R-:W-:Y:S01]  /*09f0*/  IMAD R7, R7, R2, RZ ;  /* 0x0000000207077224 */ /* 0x000fe200078e02ff */
[C---:B------:R-:W-:Y:S01]  /*0a00*/  LOP3.LUT R24, R4.reuse, 0xfc, RZ, 0xfc, !PT ;  /* 0x000000fc04187812 */ /* 0x040fe200078efcff */
[----:B------:R-:W-:Y:S01]  /*0a10*/  IMAD.MOV R6, RZ, RZ, -R6 ;  /* 0x000000ffff067224 */ /* 0x000fe200078e0a06 */
[----:B------:R-:W-:Y:S01]  /*0a20*/  LOP3.LUT R16, R4, 0x4, RZ, 0xfc, !PT ;  /* 0x0000000404107812 */ /* 0x000fe200078efcff */
[----:B------:R-:W-:Y:S01]  /*0a30*/  IMAD.HI.U32 R8, R9, R7, R8 ;  /* 0x0000000709087227 */ /* 0x000fe200078e0008 */
[----:B------:R-:W-:Y:S02]  /*0a40*/  IABS R17, R24 ;  /* 0x0000001800117213 */ /* 0x000fe40000000000 */
[----:B------:R-:W-:Y:S01]  /*0a50*/  IABS R11, R4 ;  /* 0x00000004000b7213 */ /* 0x000fe20000000000 */
[----:B------:R-:W-:Y:S01]  /*0a60*/  IMAD R249, R12, R6, R249 ;  /* 0x000000060cf97224 */ /* 0x000fe200078e02f9 */
[----:B------:R-:W-:Y:S01]  /*0a70*/  SHF.R.U32.HI R7, RZ, 0x5, R5 ;  /* 0x00000005ff077819 */ /* 0x000fe20000011605 */
[----:B------:R-:W-:Y:S01]  /*0a80*/  IMAD.HI.U32 R6, R8, R17, RZ ;  /* 0x0000001108067227 */ /* 0x000fe200078e00ff */
[----:B------:R-:W-:-:S02]  /*0a90*/  IABS R13, R16 ;  /* 0x00000010000d7213 */ /* 0x000fc40000000000 */
[----:B------:R-:W-:Y:S01]  /*0aa0*/  LOP3.LUT R18, R4, 0x8, RZ, 0xfc, !PT ;  /* 0x0000000804127812 */ /* 0x000fe200078efcff */
[----:B------:R-:W-:Y:S01]  /*0ab0*/  IMAD.MOV R10, RZ, RZ, -R6 ;  /* 0x000000ffff0a7224 */ /* 0x000fe200078e0a06 */
[----:B------:R-:W-:Y:S01]  /*0ac0*/  R2UR UR6, R7 ;  /* 0x00000000070672ca */ /* 0x000fe200000e0000 */
[----:B------:R-:W-:Y:S01]  /*0ad0*/  IMAD.HI.U32 R6, R8, R11, RZ ;  /* 0x0000000b08067227 */ /* 0x000fe200078e00ff */
[----:B------:R-:W-:Y:S02]  /*0ae0*/  IABS R15, R18 ;  /* 0x00000012000f7213 */ /* 0x000fe40000000000 */
[----:B------:R-:W-:Y:S01]  /*0af0*/  ISETP.GT.U32.AND P0, PT, R12, R249, PT ;  /* 0x000000f90c00720c */ /* 0x000fe20003f04070 */
[----:B------:R-:W-:Y:S01]  /*0b00*/  IMAD R17, R2, R10, R17 ;  /* 0x0000000a02117224 */ /* 0x000fe200078e0211 */
[----:B------:R-:W-:Y:S01]  /*0b10*/  ISETP.GE.AND P4, PT, R16, RZ, PT ;  /* 0x000000ff1000720c */ /* 0x000fe20003f86270 */
[----:B------:R-:W-:Y:S01]  /*0b20*/  IMAD.HI.U32 R7, R8, R13, RZ ;  /* 0x0000000d08077227 */ /* 0x000fe200078e00ff */
[----:B------:R-:W-:-:S02]  /*0b30*/  LOP3.LUT R16, R4, 0x10, RZ, 0xfc, !PT ;  /* 0x0000001004107812 */ /* 0x000fc400078efcff */
[----:B------:R-:W-:Y:S01]  /*0b40*/  ISETP.GT.U32.AND P1, PT, R2, R17, PT ;  /* 0x000000110200720c */ /* 0x000fe20003f24070 */
[----:B------:R-:W-:Y:S01]  /*0b50*/  IMAD.MOV R6, RZ, RZ, -R6 ;  /* 0x000000ffff067224 */ /* 0x000fe200078e0a06 */
[C---:B-1----:R-:W-:Y:S01]  /*0b60*/  LOP3.LUT R20, R4.reuse, 0x14, RZ, 0xfc, !PT ;  /* 0x0000001404147812 */ /* 0x042fe200078efcff */
[----:B------:R-:W-:Y:S01]  /*0b70*/  IMAD.MOV R10, RZ, RZ, -R7 ;  /* 0x000000ffff0a7224 */ /* 0x000fe200078e0a07 */
[----:B------:R-:W-:Y:S01]  /*0b80*/  LOP3.LUT R22, R4, 0x18, RZ, 0xfc, !PT ;  /* 0x0000001804167812 */ /* 0x000fe200078efcff */
[----:B------:R-:W-:Y:S01]  /*0b90*/  IMAD R7, R2, R6, R11 ;  /* 0x0000000602077224 */ /* 0x000fe200078e020b */
[----:B------:R-:W-:Y:S01]  /*0ba0*/  LOP3.LUT R23, R4, 0x1c, RZ, 0xfc, !PT ;  /* 0x0000001c04177812 */ /* 0x000fe200078efcff */
[----:B------:R-:W-:Y:S01]  /*0bb0*/  IMAD.HI.U32 R9, R8, R15, RZ ;  /* 0x0000000f08097227 */ /* 0x000fe200078e00ff */
[----:B------:R-:W-:Y:S02]  /*0bc0*/  IABS R19, R22 ;  /* 0x0000001600137213 */ /* 0x000fe40000000000 */
[----:B------:R-:W-:Y:S01]  /*0bd0*/  IABS R21, R23 ;  /* 0x0000001700157213 */ /* 0x000fe20000000000 */
[----:B------:R-:W-:Y:S01]  /*0be0*/  IMAD.MOV R14, RZ, RZ, -R9 ;  /* 0x000000ffff0e7224 */ /* 0x000fe200078e0a09 */
[----:B------:R-:W-:Y:S01]  /*0bf0*/  LOP3.LUT R26, R4, 0x3c, RZ, 0xfc, !PT ;  /* 0x0000003c041a7812 */ /* 0x000fe200078efcff */
[----:B------:R-:W-:Y:S01]  /*0c00*/  @!P1 IMAD.IADD R17, R17, 0x1, -R2 ;  /* 0x0000000111119824 */ /* 0x000fe200078e0a02 */
[C---:B------:R-:W-:Y:S01]  /*0c10*/  ISETP.GT.U32.AND P1, PT, R2.reuse, R7, PT ;  /* 0x000000070200720c */ /* 0x040fe20003f24070 */
[C---:B------:R-:W-:Y:S01]  /*0c20*/  IMAD R9, R2.reuse, R10, R13 ;  /* 0x0000000a02097224 */ /* 0x040fe200078e020d */
[----:B------:R-:W-:Y:S01]  /*0c30*/  IABS R29, R26 ;  /* 0x0000001a001d7213 */ /* 0x000fe20000000000 */
[C---:B------:R-:W-:Y:S01]  /*0c40*/  IMAD R10, R2.reuse, R14, R15 ;  /* 0x0000000e020a7224 */ /* 0x040fe200078e020f */
[----:B------:R-:W-:Y:S01]  /*0c50*/  ISETP.GT.U32.AND P3, PT, R2, R17, PT ;  /* 0x000000110200720c */ /* 0x000fe20003f64070 */
[----:B------:R-:W-:Y:S01]  /*0c60*/  @!P0 IMAD.IADD R249, R249, 0x1, -R12 ;  /* 0x00000001f9f98824 */ /* 0x000fe200078e0a0c */
[----:B------:R-:W-:-:S02]  /*0c70*/  LOP3.LUT R14, R4, 0xc, RZ, 0xfc, !PT ;  /* 0x0000000c040e7812 */ /* 0x000fc400078efcff */
[----:B------:R-:W-:Y:S02]  /*0c80*/  ISETP.GT.U32.AND P6, PT, R2, R10, PT ;  /* 0x0000000a0200720c */ /* 0x000fe40003fc4070 */
[----:B------:R-:W-:Y:S02]  /*0c90*/  ISETP.GT.U32.AND P0, PT, R12, R249, PT ;  /* 0x000000f90c00720c */ /* 0x000fe40003f04070 */
[----:B------:R-:W-:Y:S01]  /*0ca0*/  IABS R13, R14 ;  /* 0x0000000e000d7213 */ /* 0x000fe20000000000 */
[--C-:B------:R-:W-:Y:S01]  /*0cb0*/  @!P1 IMAD.IADD R7, R7, 0x1, -R2.reuse ;  /* 0x0000000107079824 */ /* 0x100fe200078e0a02 */
[C---:B------:R-:W-:Y:S02]  /*0cc0*/  ISETP.GT.U32.AND P5, PT, R2.reuse, R9, PT ;  /* 0x000000090200720c */ /* 0x040fe40003fa4070 */
[----:B------:R-:W-:Y:S01]  /*0cd0*/  IABS R15, R16 ;  /* 0x00000010000f7213 */ /* 0x000fe20000000000 */
[----:B------:R-:W-:Y:S01]  /*0ce0*/  @!P3 IMAD.IADD R17, R17, 0x1, -R2 ;  /* 0x000000011111b824 */ /* 0x000fe200078e0a02 */
[----:B------:R-:W-:Y:S01]  /*0cf0*/  ISETP.GT.U32.AND P3, PT, R2, R7, PT ;  /* 0x000000070200720c */ /* 0x000fe20003f64070 */
[----:B------:R-:W-:Y:S01]  /*0d00*/  IMAD.HI.U32 R6, R8, R13, RZ ;  /* 0x0000000d08067227 */ /* 0x000fe200078e00ff */
[----:B------:R-:W-:-:S02]  /*0d10*/  ISETP.GE.AND P1, PT, R16, RZ, PT ;  /* 0x000000ff1000720c */ /* 0x000fc40003f26270 */
[----:B------:R-:W-:Y:S01]  /*0d20*/  LOP3.LUT R32, R4, 0x48, RZ, 0xfc, !PT ;  /* 0x0000004804207812 */ /* 0x000fe200078efcff */
[----:B------:R-:W-:Y:S01]  /*0d30*/  IMAD.HI.U32 R11, R8, R15, RZ ;  /* 0x0000000f080b7227 */ /* 0x000fe200078e00ff */
[C---:B------:R-:W-:Y:S02]  /*0d40*/  LOP3.LUT R30, R4.reuse, 0x44, RZ, 0xfc, !PT ;  /* 0x00000044041e7812 */ /* 0x040fe400078efcff */
[----:B------:R-:W-:Y:S01]  /*0d50*/  IABS R31, R32 ;  /* 0x00000020001f7213 */ /* 0x000fe20000000000 */
[----:B------:R-:W-:Y:S01]  /*0d60*/  IMAD.MOV R6, RZ, RZ, -R6 ;  /* 0x000000ffff067224 */ /* 0x000fe200078e0a06 */
[----:B------:R-:W-:Y:S01]  /*0d70*/  LOP3.LUT R34, R4, 0x4c, RZ, 0xfc, !PT ;  /* 0x0000004c04227812 */ /* 0x000fe200078efcff */
[----:B------:R-:W-:Y:S01]  /*0d80*/  @!P6 IMAD.IADD R10, R10, 0x1, -R2 ;  /* 0x000000010a0ae824 */ /* 0x000fe200078e0a02 */
[----:B------:R-:W-:Y:S01]  /*0d90*/  LOP3.LUT R36, R4, 0x50, RZ, 0xfc, !PT ;  /* 0x0000005004247812 */ /* 0x000fe200078efcff */
[----:B------:R-:W-:Y:S01]  /*0da0*/  @!P0 IMAD.IADD R249, R249, 0x1, -R12 ;  /* 0x00000001f9f98824 */ /* 0x000fe200078e0a0c */
[----:B------:R-:W-:Y:S01]  /*0db0*/  ISETP.NE.AND P0, PT, R44, RZ, PT ;  /* 0x000000ff2c00720c */ /* 0x000fe20003f05270 */
[----:B------:R-:W-:Y:S01]  /*0dc0*/  IMAD.MOV R12, RZ, RZ, -R11 ;  /* 0x000000ffff0c7224 */ /* 0x000fe200078e0a0b */
[C---:B------:R-:W-:Y:S01]  /*0dd0*/  ISETP.GT.U32.AND P6, PT, R2.reuse, R10, PT ;  /* 0x0000000a0200720c */ /* 0x040fe20003fc4070 */
[--C-:B------:R-:W-:Y:S01]  /*0de0*/  @!P5 IMAD.IADD R9, R9, 0x1, -R2.reuse ;  /* 0x000000010909d824 */ /* 0x100fe200078e0a02 */
[----:B------:R-:W-:Y:S01]  /*0df0*/  IABS R33, R34 ;  /* 0x0000002200217213 */ /* 0x000fe20000000000 */
[C---:B------:R-:W-:Y:S01]  /*0e00*/  IMAD R11, R2.reuse, R6, R13 ;  /* 0x00000006020b7224 */ /* 0x040fe200078e020d */
[----:B------:R-:W-:Y:S01]  /*0e10*/  IABS R35, R36 ;  /* 0x0000002400237213 */ /* 0x000fe20000000000 */
[----:B------:R-:W-:Y:S01]  /*0e20*/  @!P3 IMAD.IADD R7, R7, 0x1, -R2 ;  /* 0x000000010707b824 */ /* 0x000fe200078e0a02 */
[C---:B------:R-:W-:Y:S01]  /*0e30*/  ISETP.GT.U32.AND P5, PT, R2.reuse, R9, PT ;  /* 0x000000090200720c */ /* 0x040fe20003fa4070 */
[C---:B------:R-:W-:Y:S01]  /*0e40*/  IMAD R12, R2.reuse, R12, R15 ;  /* 0x0000000c020c7224 */ /* 0x040fe200078e020f */
[----:B------:R-:W-:Y:S01]  /*0e50*/  ISETP.GT.U32.AND P3, PT, R2, R11, PT ;  /* 0x0000000b0200720c */ /* 0x000fe20003f64070 */
[----:B------:R-:W-:Y:S01]  /*0e60*/  IMAD.HI.U32 R13, R8, R19, RZ ;  /* 0x00000013080d7227 */ /* 0x000fe200078e00ff */
[----:B------:R-:W-:-:S02]  /*0e70*/  IABS R15, R20 ;  /* 0x00000014000f7213 */ /* 0x000fc40000000000 */
[----:B------:R-:W-:Y:S01]  /*0e80*/  LOP3.LUT R37, R4, 0x54, RZ, 0xfc, !PT ;  /* 0x0000005404257812 */ /* 0x000fe200078efcff */
[--C-:B------:R-:W-:Y:S01]  /*0e90*/  @!P6 IMAD.IADD R10, R10, 0x1, -R2.reuse ;  /* 0x000000010a0ae824 */ /* 0x100fe200078e0a02 */
[----:B------:R-:W-:Y:S01]  /*0ea0*/  ISETP.GT.U32.AND P6, PT, R2, R12, PT ;  /* 0x0000000c0200720c */ /* 0x000fe20003fc4070 */
[----:B------:R-:W-:Y:S01]  /*0eb0*/  IMAD.HI.U32 R6, R8, R15, RZ ;  /* 0x0000000f08067227 */ /* 0x000fe200078e00ff */
[C---:B------:R-:W-:Y:S02]  /*0ec0*/  LOP3.LUT R39, R4.reuse, 0x5c, RZ, 0xfc, !PT ;  /* 0x0000005c04277812 */ /* 0x040fe400078efcff */
[C---:B------:R-:W-:Y:S01]  /*0ed0*/  LOP3.LUT R38, R4.reuse, 0x58, RZ, 0xfc, !PT ;  /* 0x0000005804267812 */ /* 0x040fe200078efcff */
[--C-:B------:R-:W-:Y:S01]  /*0ee0*/  @!P5 IMAD.IADD R9, R9, 0x1, -R2.reuse ;  /* 0x000000010909d824 */ /* 0x100fe200078e0a02 */
[----:B------:R-:W-:Y:S01]  /*0ef0*/  ISETP.GE.AND P5, PT, R4, RZ, PT ;  /* 0x000000ff0400720c */ /* 0x000fe20003fa6270 */
[----:B------:R-:W-:Y:S01]  /*0f00*/  @!P3 IMAD.IADD R11, R11, 0x1, -R2 ;  /* 0x000000010b0bb824 */ /* 0x000fe200078e0a02 */
[----:B------:R-:W-:Y:S01]  /*0f10*/  ISETP.GE.AND P3, PT, R24, RZ, PT ;  /* 0x000000ff1800720c */ /* 0x000fe20003f66270 */
[----:B------:R-:W-:Y:S01]  /*0f20*/  IMAD.MOV R6, RZ, RZ, -R6 ;  /* 0x000000ffff067224 */ /* 0x000fe200078e0a06 */
[----:B------:R-:W-:Y:S01]  /*0f30*/  LOP3.LUT R24, R4, 0x20, RZ, 0xfc, !PT ;  /* 0x0000002004187812 */ /* 0x000fe200078efcff */
[----:B------:R-:W-:Y:S01]  /*0f40*/  @!P2 IMAD.MOV R249, RZ, RZ, -R249 ;  /* 0x000000fffff9a224 */ /* 0x000fe200078e0af9 */
[----:B------:R-:W-:Y:S01]  /*0f50*/  @!P0 LOP3.LUT R249, RZ, R44, RZ, 0x33, !PT ;  /* 0x0000002cfff98212 */ /* 0x000fe200078e33ff */
[----:B------:R-:W-:Y:S01]  /*0f60*/  IMAD.MOV R16, RZ, RZ, -R13 ;  /* 0x000000ffff107224 */ /* 0x000fe200078e0a0d */
[----:B------:R-:W-:Y:S01]  /*0f70*/  ISETP.GE.AND P0, PT, R14, RZ, PT ;  /* 0x000000ff0e00720c */ /* 0x000fe20003f06270 */
[----:B------:R-:W-:Y:S01]  /*0f80*/  IMAD.HI.U32 R14, R8, R21, RZ ;  /* 0x00000015080e7227 */ /* 0x000fe200078e00ff */
[----:B------:R-:W-:-:S02]  /*0f90*/  ISETP.GE.AND P2, PT, R18, RZ, PT ;  /* 0x000000ff1200720c */ /* 0x000fc40003f46270 */
[----:B------:R-:W-:Y:S01]  /*0fa0*/  LOP3.LUT R40, R4, 0x60, RZ, 0xfc, !PT ;  /* 0x0000006004287812 */ /* 0x000fe200078efcff */
[----:B------:R-:W-:Y:S01]  /*0fb0*/  IMAD R13, R2, R6, R15 ;  /* 0x00000006020d7224 */ /* 0x000fe200078e020f */
[----:B------:R-:W-:Y:S01]  /*0fc0*/  LOP3.LUT R42, R4, 0x74, RZ, 0xfc, !PT ;  /* 0x00000074042a7812 */ /* 0x000fe200078efcff */
[----:B------:R-:W-:Y:S01]  /*0fd0*/  @!P6 IMAD.IADD R12, R12, 0x1, -R2 ;  /* 0x000000010c0ce824 */ /* 0x000fe200078e0a02 */
[----:B------:R-:W-:Y:S01]  /*0fe0*/  ISETP.GT.U32.AND P6, PT, R2, R11, PT ;  /* 0x0000000b0200720c */ /* 0x000fe20003fc4070 */
[----:B------:R-:W-:Y:S01]  /*0ff0*/  IMAD.MOV.U32 R6, RZ, RZ, R17 ;  /* 0x000000ffff067224 */ /* 0x000fe200078e0011 */
[C---:B------:R-:W-:Y:S01]  /*1000*/  LOP3.LUT R44, R4.reuse, 0x78, RZ, 0xfc, !PT ;  /* 0x00000078042c7812 */ /* 0x040fe200078efcff */
[----:B------:R-:W-:Y:S01]  /*1010*/  IMAD.MOV R18, RZ, RZ, -R14 ;  /* 0x000000ffff127224 */ /* 0x000fe200078e0a0e */
[----:B------:R-:W-:Y:S01]  /*1020*/  LOP3.LUT R46, R4, 0x7c, RZ, 0xfc, !PT ;  /* 0x0000007c042e7812 */ /* 0x000fe200078efcff */
[C---:B------:R-:W-:Y:S01]  /*1030*/  IMAD R14, R2.reuse, R16, R19 ;  /* 0x00000010020e7224 */ /* 0x040fe200078e0213 */
[----:B------:R-:W-:Y:S01]  /*1040*/  IABS R19, R24 ;  /* 0x0000001800137213 */ /* 0x000fe20000000000 */
[----:B------:R-:W-:Y:S01]  /*1050*/  @!P5 IMAD.MOV R7, RZ, RZ, -R7 ;  /* 0x000000ffff07d224 */ /* 0x000fe200078e0a07 */
[C---:B------:R-:W-:Y:S01]  /*1060*/  ISETP.GT.U32.AND P5, PT, R2.reuse, R12, PT ;  /* 0x0000000c0200720c */ /* 0x040fe20003fa4070 */
[----:B------:R-:W-:Y:S01]  /*1070*/  @!P3 IMAD.MOV R6, RZ, RZ, -R6 ;  /* 0x000000ffff06b224 */ /* 0x000fe200078e0a06 */
[C---:B------:R-:W-:Y:S01]  /*1080*/  ISETP.GT.U32.AND P3, PT, R2.reuse, R13, PT ;  /* 0x0000000d0200720c */ /* 0x040fe20003f64070 */
[----:B------:R-:W-:Y:S01]  /*1090*/  @!P4 IMAD.MOV R9, RZ, RZ, -R9 ;  /* 0x000000ffff09c224 */ /* 0x000fe200078e0a09 */
[----:B------:R-:W-:Y:S01]  /*10a0*/  ISETP.GT.U32.AND P4, PT, R2, R14, PT ;  /* 0x0000000e0200720c */ /* 0x000fe20003f84070 */
[----:B------:R-:W-:Y:S01]  /*10b0*/  IMAD.HI.U32 R16, R8, R19, RZ ;  /* 0x0000001308107227 */ /* 0x000fe200078e00ff */
[----:B------:R-:W-:-:S02]  /*10c0*/  LOP3.LUT R48, R4, 0x80, RZ, 0xfc, !PT ;  /* 0x0000008004307812 */ /* 0x000fc400078efcff */
[----:B------:R-:W-:Y:S01]  /*10d0*/  LOP3.LUT R50, R4, 0x88, RZ, 0xfc, !PT ;  /* 0x0000008804327812 */ /* 0x000fe200078efcff */
[----:B------:R-:W-:Y:S01]  /*10e0*/  IMAD R15, R2, R18, R21 ;  /* 0x00000012020f7224 */ /* 0x000fe200078e0215 */
[C---:B------:R-:W-:Y:S01]  /*10f0*/  LOP3.LUT R18, R4.reuse, 0x24, RZ, 0xfc, !PT ;  /* 0x0000002404127812 */ /* 0x040fe200078efcff */
[----:B------:R-:W-:Y:S01]  /*1100*/  IMAD.MOV R16, RZ, RZ, -R16 ;  /* 0x000000ffff107224 */ /* 0x000fe200078e0a10 */
[----:B------:R-:W-:Y:S01]  /*1110*/  LOP3.LUT R49, R4, 0x84, RZ, 0xfc, !PT ;  /* 0x0000008404317812 */ /* 0x000fe200078efcff */
[--C-:B------:R-:W-:Y:S01]  /*1120*/  @!P6 IMAD.IADD R11, R11, 0x1, -R2.reuse ;  /* 0x000000010b0be824 */ /* 0x100fe200078e0a02 */
[----:B------:R-:W-:Y:S01]  /*1130*/  ISETP.GT.U32.AND P6, PT, R2, R15, PT ;  /* 0x0000000f0200720c */ /* 0x000fe20003fc4070 */
[--C-:B------:R-:W-:Y:S01]  /*1140*/  @!P5 IMAD.IADD R12, R12, 0x1, -R2.reuse ;  /* 0x000000010c0cd824 */ /* 0x100fe200078e0a02 */
[----:B------:R-:W-:Y:S01]  /*1150*/  IABS R21, R18 ;  /* 0x0000001200157213 */ /* 0x000fe20000000000 */
[--C-:B------:R-:W-:Y:S01]  /*1160*/  @!P3 IMAD.IADD R13, R13, 0x1, -R2.reuse ;  /* 0x000000010d0db824 */ /* 0x100fe200078e0a02 */
[----:B------:R-:W-:Y:S01]  /*1170*/  ISETP.GE.AND P5, PT, R22, RZ, PT ;  /* 0x000000ff1600720c */ /* 0x000fe20003fa6270 */
[----:B------:R-:W-:Y:S01]  /*1180*/  IMAD R16, R2, R16, R19 ;  /* 0x0000001002107224 */ /* 0x000fe200078e0213 */
[----:B------:R-:W-:Y:S01]  /*1190*/  LOP3.LUT R22, R4, 0x2c, RZ, 0xfc, !PT ;  /* 0x0000002c04167812 */ /* 0x000fe200078efcff */
[----:B------:R-:W-:Y:S01]  /*11a0*/  @!P4 IMAD.IADD R14, R14, 0x1, -R2 ;  /* 0x000000010e0ec824 */ /* 0x000fe200078e0a02 */
[C---:B------:R-:W-:Y:S01]  /*11b0*/  ISETP.GT.U32.AND P4, PT, R2.reuse, R13, PT ;  /* 0x0000000d0200720c */ /* 0x040fe20003f84070 */
[----:B------:R-:W-:Y:S01]  /*11c0*/  @!P1 IMAD.MOV R12, RZ, RZ, -R12 ;  /* 0x000000ffff0c9224 */ /* 0x000fe200078e0a0c */
[----:B------:R-:W-:Y:S01]  /*11d0*/  ISETP.GT.U32.AND P1, PT, R2, R16, PT ;  /* 0x000000100200720c */ /* 0x000fe20003f24070 */
[----:B------:R-:W-:Y:S01]  /*11e0*/  @!P2 IMAD.MOV R10, RZ, RZ, -R10 ;  /* 0x000000ffff0aa224 */ /* 0x000fe200078e0a0a */
[----:B------:R-:W-:Y:S01]  /*11f0*/  ISETP.GE.AND P2, PT, R20, RZ, PT ;  /* 0x000000ff1400720c */ /* 0x000fe20003f46270 */
[----:B------:R-:W-:Y:S01]  /*1200*/  @!P6 IMAD.IADD R15, R15, 0x1, -R2 ;  /* 0x000000010f0fe824 */ /* 0x000fe200078e0a02 */
[----:B------:R-:W-:Y:S01]  /*1210*/  ISETP.GT.U32.AND P6, PT, R2, R14, PT ;  /* 0x0000000e0200720c */ /* 0x000fe20003fc4070 */
[----:B------:R-:W-:Y:S01]  /*1220*/  IMAD.HI.U32 R17, R8, R21, RZ ;  /* 0x0000001508117227 */ /* 0x000fe200078e00ff */
[----:B------:R-:W-:-:S02]  /*1230*/  ISETP.GE.AND P3, PT, R23, RZ, PT ;  /* 0x000000ff1700720c */ /* 0x000fc40003f66270 */
[----:B------:R-:W-:Y:S01]  /*1240*/  IABS R23, R22 ;  /* 0x0000001600177213 */ /* 0x000fe20000000000 */
[----:B------:R-:W-:Y:S01]  /*1250*/  IMAD.MOV R17, RZ, RZ, -R17 ;  /* 0x000000ffff117224 */ /* 0x000fe200078e0a11 */
[----:B------:R-:W-:Y:S01]  /*1260*/  LOP3.LUT R20, R4, 0x28, RZ, 0xfc, !PT ;  /* 0x0000002804147812 */ /* 0x000fe200078efcff */
[--C-:B------:R-:W-:Y:S01]  /*1270*/  @!P4 IMAD.IADD R13, R13, 0x1, -R2.reuse ;  /* 0x000000010d0dc824 */ /* 0x100fe200078e0a02 */
[----:B------:R-:W-:Y:S01]  /*1280*/  ISETP.GE.AND P4, PT, R24, RZ, PT ;  /* 0x000000ff1800720c */ /* 0x000fe20003f86270 */
[----:B------:R-:W-:Y:S01]  /*1290*/  @!P1 IMAD.IADD R16, R16, 0x1, -R2 ;  /* 0x0000000110109824 */ /* 0x000fe200078e0a02 */
[----:B------:R-:W-:Y:S01]  /*12a0*/  LOP3.LUT R24, R4, 0x30, RZ, 0xfc, !PT ;  /* 0x0000003004187812 */ /* 0x000fe200078efcff */
[----:B------:R-:W-:Y:S01]  /*12b0*/  @!P0 IMAD.MOV R11, RZ, RZ, -R11 ;  /* 0x000000ffff0b8224 */ /* 0x000fe200078e0a0b */
[C---:B------:R-:W-:Y:S01]  /*12c0*/  ISETP.GT.U32.AND P0, PT, R2.reuse, R15, PT ;  /* 0x0000000f0200720c */ /* 0x040fe20003f04070 */
[----:B------:R-:W-:Y:S01]  /*12d0*/  @!P2 IMAD.MOV R13, RZ, RZ, -R13 ;  /* 0x000000ffff0da224 */ /* 0x000fe200078e0a0d */
[C---:B------:R-:W-:Y:S01]  /*12e0*/  ISETP.GT.U32.AND P2, PT, R2.reuse, R16, PT ;  /* 0x000000100200720c */ /* 0x040fe20003f44070 */
[----:B------:R-:W-:Y:S01]  /*12f0*/  IMAD R17, R2, R17, R21 ;  /* 0x0000001102117224 */ /* 0x000fe200078e0215 */
[----:B------:R-:W-:Y:S01]  /*1300*/  IABS R21, R20 ;  /* 0x0000001400157213 */ /* 0x000fe20000000000 */
[----:B------:R-:W-:Y:S01]  /*1310*/  IMAD.HI.U32 R19, R8, R23, RZ ;  /* 0x0000001708137227 */ /* 0x000fe200078e00ff */
[----:B------:R-:W-:-:S02]  /*1320*/  IABS R25, R24 ;  /* 0x0000001800197213 */ /* 0x000fc40000000000 */
[----:B------:R-:W-:Y:S01]  /*1330*/  ISETP.GE.AND P1, PT, R20, RZ, PT ;  /* 0x000000ff1400720c */ /* 0x000fe20003f26270 */
[--C-:B------:R-:W-:Y:S01]  /*1340*/  @!P6 IMAD.IADD R14, R14, 0x1, -R2.reuse ;  /* 0x000000010e0ee824 */ /* 0x100fe200078e0a02 */
[----:B------:R-:W-:Y:S01]  /*1350*/  ISETP.GT.U32.AND P6, PT, R2, R17, PT ;  /* 0x000000110200720c */ /* 0x000fe20003fc4070 */
[----:B------:R-:W-:Y:S01]  /*1360*/  IMAD.MOV R19, RZ, RZ, -R19 ;  /* 0x000000ffff137224 */ /* 0x000fe200078e0a13 */
[----:B------:R-:W-:Y:S01]  /*1370*/  IABS R47, R49 ;  /* 0x00000031002f7213 */ /* 0x000fe20000000000 */
[--C-:B------:R-:W-:Y:S01]  /*1380*/  @!P0 IMAD.IADD R15, R15, 0x1, -R2.reuse ;  /* 0x000000010f0f8824 */ /* 0x100fe200078e0a02 */
[----:B------:R-:W-:Y:S01]  /*1390*/  ISETP.GE.AND P0, PT, R18, RZ, PT ;  /* 0x000000ff1200720c */ /* 0x000fe20003f06270 */
[----:B------:R-:W-:Y:S01]  /*13a0*/  IMAD R19, R2, R19, R23 ;  /* 0x0000001302137224 */ /* 0x000fe200078e0217 */
[----:B------:R-:W-:Y:S01]  /*13b0*/  LOP3.LUT R52, R4, 0xa4, RZ, 0xfc, !PT ;  /* 0x000000a404347812 */ /* 0x000fe200078efcff */
[----:B------:R-:W-:Y:S01]  /*13c0*/  @!P2 IMAD.IADD R16, R16, 0x1, -R2 ;  /* 0x000000011010a824 */ /* 0x000fe200078e0a02 */
[----:B------:R-:W-:Y:S01]  /*13d0*/  LOP3.LUT R54, R4, 0xa8, RZ, 0xfc, !PT ;  /* 0x000000a804367812 */ /* 0x000fe200078efcff */
[----:B------:R-:W-:Y:S01]  /*13e0*/  IMAD.HI.U32 R18, R8, R21, RZ ;  /* 0x0000001508127227 */ /* 0x000fe200078e00ff */
[----:B------:R-:W-:-:S02]  /*13f0*/  ISETP.GT.U32.AND P2, PT, R2, R19, PT ;  /* 0x000000130200720c */ /* 0x000fc40003f44070 */
[----:B------:R-:W-:Y:S01]  /*1400*/  IABS R59, R52 ;  /* 0x00000034003b7213 */ /* 0x000fe20000000000 */
[----:B------:R-:W-:Y:S01]  /*1410*/  IMAD.MOV R18, RZ, RZ, -R18 ;  /* 0x000000ffff127224 */ /* 0x000fe200078e0a12 */
[----:B------:R-:W-:Y:S01]  /*1420*/  IABS R61, R54 ;  /* 0x00000036003d7213 */ /* 0x000fe20000000000 */
[----:B------:R-:W-:Y:S01]  /*1430*/  @!P6 IMAD.IADD R17, R17, 0x1, -R2 ;  /* 0x000000011111e824 */ /* 0x000fe200078e0a02 */
[----:B------:R-:W-:Y:S01]  /*1440*/  LOP3.LUT R58, R4, 0xd0, RZ, 0xfc, !PT ;  /* 0x000000d0043a7812 */ /* 0x000fe200078efcff */
[----:B------:R-:W-:Y:S01]  /*1450*/  IMAD R18, R2, R18, R21 ;  /* 0x0000001202127224 */ /* 0x000fe200078e0215 */
[----:B------:R-:W-:Y:S01]  /*1460*/  LOP3.LUT R21, R4, 0x34, RZ, 0xfc, !PT ;  /* 0x0000003404157812 */ /* 0x000fe200078efcff */
[----:B------:R-:W-:Y:S01]  /*1470*/  IMAD.HI.U32 R20, R8, R25, RZ ;  /* 0x0000001908147227 */ /* 0x000fe200078e00ff */
[C---:B------:R-:W-:Y:S02]  /*1480*/  ISETP.GT.U32.AND P6, PT, R2.reuse, R17, PT ;  /* 0x000000110200720c */ /* 0x040fe40003fc4070 */
[----:B------:R-:W-:Y:S01]  /*1490*/  IABS R81, R58 ;  /* 0x0000003a00517213 */ /* 0x000fe20000000000 */
[----:B------:R-:W-:Y:S01]  /*14a0*/  @!P5 IMAD.MOV R14, RZ, RZ, -R14 ;  /* 0x000000ffff0ed224 */ /* 0x000fe200078e0a0e */
[----:B------:R-:W-:Y:S01]  /*14b0*/  ISETP.GT.U32.AND P5, PT, R2, R18, PT ;  /* 0x000000120200720c */ /* 0x000fe20003fa4070 */
[----:B------:R-:W-:Y:S01]  /*14c0*/  IMAD.MOV R20, RZ, RZ, -R20 ;  /* 0x000000ffff147224 */ /* 0x000fe200078e0a14 */
[C---:B------:R-:W-:Y:S01]  /*14d0*/  LOP3.LUT R56, R4.reuse, 0xcc, RZ, 0xfc, !PT ;  /* 0x000000cc04387812 */ /* 0x040fe200078efcff */
[----:B------:R-:W-:Y:S01]  /*14e0*/  @!P2 IMAD.IADD R19, R19, 0x1, -R2 ;  /* 0x000000011313a824 */ /* 0x000fe200078e0a02 */
[----:B------:R-:W-:Y:S01]  /*14f0*/  LOP3.LUT R60, R4, 0xd4, RZ, 0xfc, !PT ;  /* 0x000000d4043c7812 */ /* 0x000fe200078efcff */
[C---:B------:R-:W-:Y:S01]  /*1500*/  IMAD R20, R2.reuse, R20, R25 ;  /* 0x0000001402147224 */ /* 0x040fe200078e0219 */
[----:B------:R-:W-:Y:S01]  /*1510*/  IABS R25, R21 ;  /* 0x0000001500197213 */ /* 0x000fe20000000000 */
[----:B------:R-:W-:Y:S01]  /*1520*/  @!P3 IMAD.MOV R15, RZ, RZ, -R15 ;  /* 0x000000ffff0fb224 */ /* 0x000fe200078e0a0f */
[----:B------:R-:W-:Y:S01]  /*1530*/  ISETP.GT.U32.AND P2, PT, R2, R19, PT ;  /* 0x000000130200720c */ /* 0x000fe20003f44070 */
[----:B------:R-:W-:Y:S01]  /*1540*/  @!P4 IMAD.MOV R16, RZ, RZ, -R16 ;  /* 0x000000ffff10c224 */ /* 0x000fe200078e0a10 */
[----:B------:R-:W-:Y:S01]  /*1550*/  ISETP.GE.AND P3, PT, R22, RZ, PT ;  /* 0x000000ff1600720c */ /* 0x000fe20003f66270 */
[----:B------:R-:W-:Y:S01]  /*1560*/  @!P6 IMAD.IADD R17, R17, 0x1, -R2 ;  /* 0x000000011111e824 */ /* 0x000fe200078e0a02 */
[----:B------:R-:W-:Y:S01]  /*1570*/  ISETP.GE.AND P4, PT, R21, RZ, PT ;  /* 0x000000ff1500720c */ /* 0x000fe20003f86270 */
[----:B------:R-:W-:Y:S01]  /*1580*/  IMAD.HI.U32 R21, R8, R25, RZ ;  /* 0x0000001908157227 */ /* 0x000fe200078e00ff */
[----:B------:R-:W-:-:S02]  /*1590*/  ISETP.GE.AND P6, PT, R24, RZ, PT ;  /* 0x000000ff1800720c */ /* 0x000fc40003fc6270 */
[----:B------:R-:W-:Y:S01]  /*15a0*/  LOP3.LUT R24, R4, 0x38, RZ, 0xfc, !PT ;  /* 0x0000003804187812 */ /* 0x000fe200078efcff */
[--C-:B------:R-:W-:Y:S01]  /*15b0*/  @!P5 IMAD.IADD R18, R18, 0x1, -R2.reuse ;  /* 0x000000011212d824 */ /* 0x100fe200078e0a02 */
[----:B------:R-:W-:Y:S01]  /*15c0*/  IABS R79, R56 ;  /* 0x00000038004f7213 */ /* 0x000fe20000000000 */
[----:B------:R-:W-:Y:S01]  /*15d0*/  @!P0 IMAD.MOV R17, RZ, RZ, -R17 ;  /* 0x000000ffff118224 */ /* 0x000fe200078e0a11 */
[C---:B------:R-:W-:Y:S01]  /*15e0*/  ISETP.GT.U32.AND P0, PT, R2.reuse, R20, PT ;  /* 0x000000140200720c */ /* 0x040fe20003f04070 */
[----:B------:R-:W-:Y:S01]  /*15f0*/  IMAD.MOV R21, RZ, RZ, -R21 ;  /* 0x000000ffff157224 */ /* 0x000fe200078e0a15 */
[C---:B------:R-:W-:Y:S01]  /*1600*/  ISETP.GT.U32.AND P5, PT, R2.reuse, R18, PT ;  /* 0x000000120200720c */ /* 0x040fe20003fa4070 */
[----:B------:R-:W-:Y:S01]  /*1610*/  @!P2 IMAD.IADD R19, R19, 0x1, -R2 ;  /* 0x000000011313a824 */ /* 0x000fe200078e0a02 */
[----:B------:R-:W-:Y:S01]  /*1620*/  IABS R27, R24 ;  /* 0x00000018001b7213 */ /* 0x000fe20000000000 */
[----:B------:R-:W-:Y:S01]  /*1630*/  IMAD R21, R2, R21, R25 ;  /* 0x0000001502157224 */ /* 0x000fe200078e0219 */
[----:B------:R-:W-:Y:S01]  /*1640*/  ISETP.GE.AND P2, PT, R26, RZ, PT ;  /* 0x000000ff1a00720c */ /* 0x000fe20003f46270 */
[----:B------:R-:W-:Y:S01]  /*1650*/  @!P3 IMAD.MOV R19, RZ, RZ, -R19 ;  /* 0x000000ffff13b224 */ /* 0x000fe200078e0a13 */
[----:B------:R-:W-:Y:S01]  /*1660*/  IABS R83, R60 ;  /* 0x0000003c00537213 */ /* 0x000fe20000000000 */
[----:B------:R-:W-:Y:S01]  /*1670*/  IMAD.HI.U32 R22, R8, R27, RZ ;  /* 0x0000001b08167227 */ /* 0x000fe200078e00ff */
[----:B------:R-:W-:-:S02]  /*1680*/  ISETP.GT.U32.AND P3, PT, R2, R21, PT ;  /* 0x000000150200720c */ /* 0x000fc40003f64070 */
[----:B------:R-:W-:Y:S01]  /*1690*/  LOP3.LUT R62, R4, 0xd8, RZ, 0xfc, !PT ;  /* 0x000000d8043e7812 */ /* 0x000fe200078efcff */
[--C-:B------:R-:W-:Y:S01]  /*16a0*/  @!P0 IMAD.IADD R20, R20, 0x1, -R2.reuse ;  /* 0x0000000114148824 */ /* 0x100fe200078e0a02 */
[----:B------:R-:W-:Y:S01]  /*16b0*/  LOP3.LUT R64, R4, 0xdc, RZ, 0xfc, !PT ;  /* 0x000000dc04407812 */ /* 0x000fe200078efcff */
[----:B------:R-:W-:Y:S01]  /*16c0*/  @!P5 IMAD.IADD R18, R18, 0x1, -R2 ;  /* 0x000000011212d824 */ /* 0x000fe200078e0a02 */
[----:B------:R-:W-:Y:S01]  /*16d0*/  ISETP.GE.AND P5, PT, R24, RZ, PT ;  /* 0x000000ff1800720c */ /* 0x000fe20003fa6270 */
[----:B------:R-:W-:Y:S01]  /*16e0*/  IMAD.MOV R22, RZ, RZ, -R22 ;  /* 0x000000ffff167224 */ /* 0x000fe200078e0a16 */
[----:B------:R-:W-:Y:S01]  /*16f0*/  LOP3.LUT R24, R4, 0x40, RZ, 0xfc, !PT ;  /* 0x0000004004187812 */ /* 0x000fe200078efcff */
[----:B------:R-:W-:Y:S01]  /*1700*/  IMAD.HI.U32 R23, R8, R29, RZ ;  /* 0x0000001d08177227 */ /* 0x000fe200078e00ff */
[C---:B------:R-:W-:Y:S02]  /*1710*/  ISETP.GT.U32.AND P0, PT, R2.reuse, R20, PT ;  /* 0x000000140200720c */ /* 0x040fe40003f04070 */
[----:B------:R-:W-:Y:S01]  /*1720*/  IABS R85, R62 ;  /* 0x0000003e00557213 */ /* 0x000fe20000000000 */
[----:B------:R-:W-:Y:S01]  /*1730*/  IMAD R22, R2, R22, R27 ;  /* 0x0000001602167224 */ /* 0x000fe200078e021b */
[----:B------:R-:W-:Y:S01]  /*1740*/  IABS R27, R24 ;  /* 0x00000018001b7213 */ /* 0x000fe20000000000 */
[----:B------:R-:W-:Y:S01]  /*1750*/  @!P3 IMAD.IADD R21, R21, 0x1, -R2 ;  /* 0x000000011515b824 */ /* 0x000fe200078e0a02 */
[----:B------:R-:W-:Y:S01]  /*1760*/  IABS R87, R64 ;  /* 0x0000004000577213 */ /* 0x000fe20000000000 */
[----:B------:R-:W-:Y:S01]  /*1770*/  @!P1 IMAD.MOV R18, RZ, RZ, -R18 ;  /* 0x000000ffff129224 */ /* 0x000fe200078e0a12 */
[----:B------:R-:W-:Y:S01]  /*1780*/  ISETP.GE.AND P1, PT, R24, RZ, PT ;  /* 0x000000ff1800720c */ /* 0x000fe20003f26270 */
[----:B------:R-:W-:Y:S01]  /*1790*/  IMAD.MOV R23, RZ, RZ, -R23 ;  /* 0x000000ffff177224 */ /* 0x000fe200078e0a17 */
[----:B------:R-:W-:Y:S01]  /*17a0*/  ISETP.GT.U32.AND P3, PT, R2, R21, PT ;  /* 0x000000150200720c */ /* 0x000fe20003f64070 */
[----:B------:R-:W-:Y:S01]  /*17b0*/  IMAD.HI.U32 R24, R8, R27, RZ ;  /* 0x0000001b08187227 */ /* 0x000fe200078e00ff */
[----:B------:R-:W-:-:S02]  /*17c0*/  LOP3.LUT R66, R4, 0xe0, RZ, 0xfc, !PT ;  /* 0x000000e004427812 */ /* 0x000fc400078efcff */
[----:B------:R-:W-:Y:S01]  /*17d0*/  LOP3.LUT R68, R4, 0xe4, RZ, 0xfc, !PT ;  /* 0x000000e404447812 */ /* 0x000fe200078efcff */
[----:B------:R-:W-:Y:S01]  /*17e0*/  IMAD R23, R2, R23, R29 ;  /* 0x0000001702177224 */ /* 0x000fe200078e021d */
[----:B------:R-:W-:Y:S01]  /*17f0*/  IABS R29, R30 ;  /* 0x0000001e001d7213 */ /* 0x000fe20000000000 */
[----:B------:R-:W-:Y:S01]  /*1800*/  @!P0 IMAD.IADD R20, R20, 0x1, -R2 ;  /* 0x0000000114148824 */ /* 0x000fe200078e0a02 */
[C---:B------:R-:W-:Y:S01]  /*1810*/  ISETP.GT.U32.AND P0, PT, R2.reuse, R22, PT ;  /* 0x000000160200720c */ /* 0x040fe20003f04070 */
[----:B------:R-:W-:Y:S01]  /*1820*/  IMAD.MOV R24, RZ, RZ, -R24 ;  /* 0x000000ffff187224 */ /* 0x000fe200078e0a18 */
[----:B------:R-:W-:Y:S01]  /*1830*/  IABS R89, R66 ;  /* 0x0000004200597213 */ /* 0x000fe20000000000 */
[----:B------:R-:W-:Y:S01]  /*1840*/  @!P6 IMAD.MOV R20, RZ, RZ, -R20 ;  /* 0x000000ffff14e224 */ /* 0x000fe200078e0a14 */
[C---:B------:R-:W-:Y:S01]  /*1850*/  ISETP.GT.U32.AND P6, PT, R2.reuse, R23, PT ;  /* 0x000000170200720c */ /* 0x040fe20003fc4070 */
[----:B------:R-:W-:Y:S01]  /*1860*/  IMAD R24, R2, R24, R27 ;  /* 0x0000001802187224 */ /* 0x000fe200078e021b */
[----:B------:R-:W-:Y:S01]  /*1870*/  IABS R91, R68 ;  /* 0x00000044005b7213 */ /* 0x000fe20000000000 */
[----:B------:R-:W-:Y:S01]  /*1880*/  @!P3 IMAD.IADD R21, R21, 0x1, -R2 ;  /* 0x000000011515b824 */ /* 0x000fe200078e0a02 */
[----:B------:R-:W-:Y:S01]  /*1890*/  LOP3.LUT R72, R4, 0xf4, RZ, 0xfc, !PT ;  /* 0x000000f404487812 */ /* 0x000fe200078efcff */
[----:B------:R-:W-:Y:S01]  /*18a0*/  IMAD.HI.U32 R26, R8, R31, RZ ;  /* 0x0000001f081a7227 */ /* 0x000fe200078e00ff */
[----:B------:R-:W-:-:S02]  /*18b0*/  ISETP.GT.U32.AND P3, PT, R2, R24, PT ;  /* 0x000000180200720c */ /* 0x000fc40003f64070 */
[----:B------:R-:W-:Y:S01]  /*18c0*/  LOP3.LUT R70, R4, 0xf0, RZ, 0xfc, !PT ;  /* 0x000000f004467812 */ /* 0x000fe200078efcff */
[----:B------:R-:W-:Y:S01]  /*18d0*/  @!P0 IMAD.IADD R22, R22, 0x1, -R2 ;  /* 0x0000000116168824 */ /* 0x000fe200078e0a02 */
[----:B------:R-:W-:Y:S01]  /*18e0*/  IABS R99, R72 ;  /* 0x0000004800637213 */ /* 0x000fe20000000000 */
[----:B------:R-:W-:Y:S01]  /*18f0*/  IMAD.MOV R26, RZ, RZ, -R26 ;  /* 0x000000ffff1a7224 */ /* 0x000fe200078e0a1a */
[----:B------:R-:W-:Y:S01]  /*1900*/  IABS R97, R70 ;  /* 0x0000004600617213 */ /* 0x000fe20000000000 */
[----:B------:R-:W-:Y:S01]  /*1910*/  @!P6 IMAD.IADD R23, R23, 0x1, -R2 ;  /* 0x000000011717e824 */ /* 0x000fe200078e0a02 */
[----:B------:R-:W-:Y:S01]  /*1920*/  ISETP.GT.U32.AND P0, PT, R2, R22, PT ;  /* 0x000000160200720c */ /* 0x000fe20003f04070 */
[----:B------:R-:W-:-:S04]  /*1930*/  IMAD.HI.U32 R25, R8, R29, RZ ;  /* 0x0000001d08197227 */ /* 0x000fc800078e00ff */
[----:B------:R-:W-:Y:S01]  /*1940*/  @!P3 IMAD.IADD R24, R24, 0x1, -R2 ;  /* 0x000000011818b824 */ /* 0x000fe200078e0a02 */
[----:B------:R-:W-:Y:S01]  /*1950*/  ISETP.GT.U32.AND P3, PT, R2, R23, PT ;  /* 0x000000170200720c */ /* 0x000fe20003f64070 */
[----:B------:R-:W-:-:S04]  /*1960*/  IMAD.HI.U32 R27, R8, R33, RZ ;  /* 0x00000021081b7227 */ /* 0x000fc800078e00ff */
[C---:B------:R-:W-:Y:S01]  /*1970*/  IMAD R26, R2.reuse, R26, R31 ;  /* 0x0000001a021a7224 */ /* 0x040fe200078e021f */
[----:B------:R-:W-:Y:S01]  /*1980*/  IABS R31, R37 ;  /* 0x00000025001f7213 */ /* 0x000fe20000000000 */
[----:B------:R-:W-:Y:S02]  /*1990*/  IMAD.MOV R25, RZ, RZ, -R25 ;  /* 0x000000ffff197224 */ /* 0x000fe400078e0a19 */
[----:B------:R-:W-:Y:S01]  /*19a0*/  IMAD.MOV R27, RZ, RZ, -R27 ;  /* 0x000000ffff1b7224 */ /* 0x000fe200078e0a1b */
[C---:B------:R-:W-:Y:S01]  /*19b0*/  ISETP.GT.U32.AND P6, PT, R2.reuse, R26, PT ;  /* 0x0000001a0200720c */ /* 0x040fe20003fc4070 */
[C---:B------:R-:W-:Y:S02]  /*19c0*/  IMAD R25, R2.reuse, R25, R29 ;  /* 0x0000001902197224 */ /* 0x040fe400078e021d */
[----:B------:R-:W-:Y:S01]  /*19d0*/  IMAD R27, R2, R27, R33 ;  /* 0x0000001b021b7224 */ /* 0x000fe200078e0221 */
[----:B------:R-:W-:Y:S01]  /*19e0*/  IABS R33, R38 ;  /* 0x0000002600217213 */ /* 0x000fe20000000000 */
[--C-:B------:R-:W-:Y:S01]  /*19f0*/  @!P0 IMAD.IADD R22, R22, 0x1, -R2.reuse ;  /* 0x0000000116168824 */ /* 0x100fe200078e0a02 */
[C---:B------:R-:W-:Y:S01]  /*1a00*/  ISETP.GT.U32.AND P0, PT, R2.reuse, R25, PT ;  /* 0x000000190200720c */ /* 0x040fe20003f04070 */
[----:B------:R-:W-:Y:S01]  /*1a10*/  @!P3 IMAD.IADD R23, R23, 0x1, -R2 ;  /* 0x000000011717b824 */ /* 0x000fe200078e0a02 */
[----:B------:R-:W-:Y:S01]  /*1a20*/  ISETP.GT.U32.AND P3, PT, R2, R27, PT ;  /* 0x0000001b0200720c */ /* 0x000fe20003f64070 */
[----:B------:R-:W-:-:S04]  /*1a30*/  IMAD.HI.U32 R28, R8, R35, RZ ;  /* 0x00000023081c7227 */ /* 0x000fc800078e00ff */
[----:B------:R-:W-:Y:S02]  /*1a40*/  IMAD.MOV R28, RZ, RZ, -R28 ;  /* 0x000000ffff1c7224 */ /* 0x000fe400078e0a1c */
[----:B------:R-:W-:Y:S02]  /*1a50*/  @!P6 IMAD.IADD R26, R26, 0x1, -R2 ;  /* 0x000000011a1ae824 */ /* 0x000fe400078e0a02 */
[----:B------:R-:W-:-:S03]  /*1a60*/  IMAD.HI.U32 R29, R8, R31, RZ ;  /* 0x0000001f081d7227 */ /* 0x000fc600078e00ff */
[C---:B------:R-:W-:Y:S01]  /*1a70*/  ISETP.GT.U32.AND P6, PT, R2.reuse, R26, PT ;  /* 0x0000001a0200720c */ /* 0x040fe20003fc4070 */
[C---:B------:R-:W-:Y:S01]  /*1a80*/  IMAD R28, R2.reuse, R28, R35 ;  /* 0x0000001c021c7224 */ /* 0x040fe200078e0223 */
[----:B------:R-:W-:Y:S01]  /*1a90*/  IABS R35, R39 ;  /* 0x0000002700237213 */ /* 0x000fe20000000000 */
[----:B------:R-:W-:Y:S02]  /*1aa0*/  IMAD.MOV R29, RZ, RZ, -R29 ;  /* 0x000000ffff1d7224 */ /* 0x000fe400078e0a1d */
[--C-:B------:R-:W-:Y:S01]  /*1ab0*/  @!P0 IMAD.IADD R25, R25, 0x1, -R2.reuse ;  /* 0x0000000119198824 */ /* 0x100fe200078e0a02 */
[----:B------:R-:W-:Y:S01]  /*1ac0*/  ISETP.GT.U32.AND P0, PT, R2, R24, PT ;  /* 0x000000180200720c */ /* 0x000fe20003f04070 */
[----:B------:R-:W-:Y:S01]  /*1ad0*/  @!P3 IMAD.IADD R27, R27, 0x1, -R2 ;  /* 0x000000011b1bb824 */ /* 0x000fe200078e0a02 */
[----:B------:R-:W-:Y:S01]  /*1ae0*/  ISETP.GE.AND P3, PT, R32, RZ, PT ;  /* 0x000000ff2000720c */ /* 0x000fe20003f66270 */
[----:B------:R-:W-:Y:S01]  /*1af0*/  IMAD R29, R2, R29, R31 ;  /* 0x0000001d021d7224 */ /* 0x000fe200078e021f */
[----:B------:R-:W-:Y:S01]  /*1b00*/  IABS R32, R40 ;  /* 0x0000002800207213 */ /* 0x000fe20000000000 */
[----:B------:R-:W-:-:S04]  /*1b10*/  IMAD.HI.U32 R31, R8, R35, RZ ;  /* 0x00000023081f7227 */ /* 0x000fc800078e00ff */
[----:B------:R-:W-:Y:S01]  /*1b20*/  @!P4 IMAD.MOV R21, RZ, RZ, -R21 ;  /* 0x000000ffff15c224 */ /* 0x000fe200078e0a15 */
[----:B------:R-:W-:Y:S01]  /*1b30*/  ISETP.GT.U32.AND P4, PT, R2, R25, PT ;  /* 0x000000190200720c */ /* 0x000fe20003f84070 */
[----:B------:R-:W-:Y:S02]  /*1b40*/  IMAD.MOV R31, RZ, RZ, -R31 ;  /* 0x000000ffff1f7224 */ /* 0x000fe400078e0a1f */
[----:B------:R-:W-:Y:S01]  /*1b50*/  @!P6 IMAD.IADD R26, R26, 0x1, -R2 ;  /* 0x000000011a1ae824 */ /* 0x000fe200078e0a02 */
[C---:B------:R-:W-:Y:S01]  /*1b60*/  ISETP.GT.U32.AND P6, PT, R2.reuse, R29, PT ;  /* 0x0000001d0200720c */ /* 0x040fe20003fc4070 */
[----:B------:R-:W-:Y:S01]  /*1b70*/  IMAD R31, R2, R31, R35 ;  /* 0x0000001f021f7224 */ /* 0x000fe200078e0223 */
[----:B------:R-:W-:Y:S01]  /*1b80*/  LOP3.LUT R35, R4, 0x6c, RZ, 0xfc, !PT ;  /* 0x0000006c04237812 */ /* 0x000fe200078efcff */
[----:B------:R-:W-:Y:S02]  /*1b90*/  @!P3 IMAD.MOV R26, RZ, RZ, -R26 ;  /* 0x000000ffff1ab224 */ /* 0x000fe400078e0a1a */
[----:B------:R-:W-:Y:S01]  /*1ba0*/  @!P0 IMAD.IADD R24, R24, 0x1, -R2 ;  /* 0x0000000118188824 */ /* 0x000fe200078e0a02 */
[C---:B------:R-:W-:Y:S01]  /*1bb0*/  ISETP.GT.U32.AND P3, PT, R2.reuse, R31, PT ;  /* 0x0000001f0200720c */ /* 0x040fe20003f64070 */
[----:B------:R-:W-:Y:S01]  /*1bc0*/  @!P5 IMAD.MOV R22, RZ, RZ, -R22 ;  /* 0x000000ffff16d224 */ /* 0x000fe200078e0a16 */
[----:B------:R-:W-:Y:S01]  /*1bd0*/  ISETP.GT.U32.AND P0, PT, R2, R28, PT ;  /* 0x0000001c0200720c */ /* 0x000fe20003f04070 */
[----:B------:R-:W-:Y:S01]  /*1be0*/  @!P4 IMAD.IADD R25, R25, 0x1, -R2 ;  /* 0x000000011919c824 */ /* 0x000fe200078e0a02 */
[----:B------:R-:W-:Y:S01]  /*1bf0*/  ISETP.GE.AND P4, PT, R30, RZ, PT ;  /* 0x000000ff1e00720c */ /* 0x000fe20003f86270 */
[----:B------:R-:W-:Y:S01]  /*1c00*/  IMAD.HI.U32 R30, R8, R33, RZ ;  /* 0x00000021081e7227 */ /* 0x000fe200078e00ff */
[----:B------:R-:W-:-:S02]  /*1c10*/  ISETP.GT.U32.AND P5, PT, R2, R27, PT ;  /* 0x0000001b0200720c */ /* 0x000fc40003fa4070 */
[----:B------:R-:W-:Y:S01]  /*1c20*/  IABS R41, R35 ;  /* 0x0000002300297213 */ /* 0x000fe20000000000 */
[----:B------:R-:W-:Y:S02]  /*1c30*/  IMAD.MOV R30, RZ, RZ, -R30 ;  /* 0x000000ffff1e7224 */ /* 0x000fe400078e0a1e */
[----:B------:R-:W-:Y:S02]  /*1c40*/  @!P1 IMAD.MOV R24, RZ, RZ, -R24 ;  /* 0x000000ffff189224 */ /* 0x000fe400078e0a18 */
[C---:B------:R-:W-:Y:S02]  /*1c50*/  IMAD R30, R2.reuse, R30, R33 ;  /* 0x0000001e021e7224 */ /* 0x040fe400078e0221 */
[----:B------:R-:W-:Y:S02]  /*1c60*/  @!P3 IMAD.IADD R31, R31, 0x1, -R2 ;  /* 0x000000011f1fb824 */ /* 0x000fe400078e0a02 */
[----:B------:R-:W-:Y:S01]  /*1c70*/  IMAD.MOV.U32 R33, RZ, RZ, R32 ;  /* 0x000000ffff217224 */ /* 0x000fe200078e0020 */
[----:B------:R-:W-:Y:S01]  /*1c80*/  ISETP.GT.U32.AND P1, PT, R2, R30, PT ;  /* 0x0000001e0200720c */ /* 0x000fe20003f24070 */
[----:B------:R-:W-:Y:S01]  /*1c90*/  @!P0 IMAD.IADD R28, R28, 0x1, -R2 ;  /* 0x000000011c1c8824 */ /* 0x000fe200078e0a02 */
[----:B------:R-:W-:Y:S01]  /*1ca0*/  ISETP.GT.U32.AND P3, PT, R2, R31, PT ;  /* 0x0000001f0200720c */ /* 0x000fe20003f64070 */
[----:B------:R-:W-:Y:S01]  /*1cb0*/  IMAD.HI.U32 R32, R8, R33, RZ ;  /* 0x0000002108207227 */ /* 0x000fe200078e00ff */
[----:B------:R-:W-:-:S02]  /*1cc0*/  ISETP.GE.AND P0, PT, R34, RZ, PT ;  /* 0x000000ff2200720c */ /* 0x000fc40003f06270 */
[----:B------:R-:W-:Y:S01]  /*1cd0*/  LOP3.LUT R34, R4, 0x68, RZ, 0xfc, !PT ;  /* 0x0000006804227812 */ /* 0x000fe200078efcff */
[----:B------:R-:W-:Y:S01]  /*1ce0*/  @!P6 IMAD.IADD R29, R29, 0x1, -R2 ;  /* 0x000000011d1de824 */ /* 0x000fe200078e0a02 */
[C---:B------:R-:W-:Y:S01]  /*1cf0*/  ISETP.GT.U32.AND P6, PT, R2.reuse, R28, PT ;  /* 0x0000001c0200720c */ /* 0x040fe20003fc4070 */
[----:B------:R-:W-:Y:S02]  /*1d00*/  IMAD.MOV R32, RZ, RZ, -R32 ;  /* 0x000000ffff207224 */ /* 0x000fe400078e0a20 */
[----:B------:R-:W-:Y:S01]  /*1d10*/  @!P2 IMAD.MOV R23, RZ, RZ, -R23 ;  /* 0x000000ffff17a224 */ /* 0x000fe200078e0a17 */
[C---:B------:R-:W-:Y:S01]  /*1d20*/  ISETP.GT.U32.AND P2, PT, R2.reuse, R29, PT ;  /* 0x0000001d0200720c */ /* 0x040fe20003f44070 */
[----:B------:R-:W-:Y:S01]  /*1d30*/  IMAD R32, R2, R32, R33 ;  /* 0x0000002002207224 */ /* 0x000fe200078e0221 */
[----:B------:R-:W-:Y:S01]  /*1d40*/  LOP3.LUT R33, R4, 0x64, RZ, 0xfc, !PT ;  /* 0x0000006404217812 */ /* 0x000fe200078efcff */
[--C-:B------:R-:W-:Y:S01]  /*1d50*/  @!P5 IMAD.IADD R27, R27, 0x1, -R2.reuse ;  /* 0x000000011b1bd824 */ /* 0x100fe200078e0a02 */
[----:B------:R-:W-:Y:S01]  /*1d60*/  ISETP.GE.AND P5, PT, R37, RZ, PT ;  /* 0x000000ff2500720c */ /* 0x000fe20003fa6270 */
[--C-:B------:R-:W-:Y:S01]  /*1d70*/  @!P1 IMAD.IADD R30, R30, 0x1, -R2.reuse ;  /* 0x000000011e1e9824 */ /* 0x100fe200078e0a02 */
[----:B------:R-:W-:Y:S01]  /*1d80*/  IABS R37, R33 ;  /* 0x0000002100257213 */ /* 0x000fe20000000000 */
[--C-:B------:R-:W-:Y:S01]  /*1d90*/  @!P3 IMAD.IADD R31, R31, 0x1, -R2.reuse ;  /* 0x000000011f1fb824 */ /* 0x100fe200078e0a02 */
[C---:B------:R-:W-:Y:S01]  /*1da0*/  ISETP.GT.U32.AND P3, PT, R2.reuse, R32, PT ;  /* 0x000000200200720c */ /* 0x040fe20003f64070 */
[----:B------:R-:W-:Y:S01]  /*1db0*/  @!P0 IMAD.MOV R27, RZ, RZ, -R27 ;  /* 0x000000ffff1b8224 */ /* 0x000fe200078e0a1b */
[----:B------:R-:W-:Y:S01]  /*1dc0*/  ISETP.GT.U32.AND P0, PT, R2, R30, PT ;  /* 0x0000001e0200720c */ /* 0x000fe20003f04070 */
[----:B------:R-:W-:Y:S01]  /*1dd0*/  @!P4 IMAD.MOV R25, RZ, RZ, -R25 ;  /* 0x000000ffff19c224 */ /* 0x000fe200078e0a19 */
[----:B------:R-:W-:Y:S01]  /*1de0*/  ISETP.GE.AND P4, PT, R36, RZ, PT ;  /* 0x000000ff2400720c */ /* 0x000fe20003f86270 */
[--C-:B------:R-:W-:Y:S01]  /*1df0*/  @!P2 IMAD.IADD R29, R29, 0x1, -R2.reuse ;  /* 0x000000011d1da824 */ /* 0x100fe200078e0a02 */
[----:B------:R-:W-:Y:S01]  /*1e00*/  ISETP.GE.AND P2, PT, R39, RZ, PT ;  /* 0x000000ff2700720c */ /* 0x000fe20003f46270 */
[--C-:B------:R-:W-:Y:S01]  /*1e10*/  @!P6 IMAD.IADD R28, R28, 0x1, -R2.reuse ;  /* 0x000000011c1ce824 */ /* 0x100fe200078e0a02 */
[----:B------:R-:W-:Y:S01]  /*1e20*/  IABS R39, R34 ;  /* 0x0000002200277213 */ /* 0x000fe20000000000 */
[----:B------:R-:W-:Y:S01]  /*1e30*/  @!P5 IMAD.MOV R29, RZ, RZ, -R29 ;  /* 0x000000ffff1dd224 */ /* 0x000fe200078e0a1d */
[----:B------:R-:W-:Y:S01]  /*1e40*/  ISETP.GE.AND P5, PT, R34, RZ, PT ;  /* 0x000000ff2200720c */ /* 0x000fe20003fa6270 */
[----:B------:R-:W-:Y:S01]  /*1e50*/  IMAD R249, R249, UR5, RZ ;  /* 0x00000005f9f97c24 */ /* 0x000fe2000f8e02ff */
[----:B------:R-:W-:Y:S01]  /*1e60*/  IABS R36, R42 ;  /* 0x0000002a00247213 */ /* 0x000fe20000000000 */
[----:B------:R-:W-:Y:S01]  /*1e70*/  @!P3 IMAD.IADD R32, R32, 0x1, -R2 ;  /* 0x000000012020b824 */ /* 0x000fe200078e0a02 */
[----:B------:R-:W-:Y:S01]  /*1e80*/  ISETP.GE.AND P6, PT, R38, RZ, PT ;  /* 0x000000ff2600720c */ /* 0x000fe20003fc6270 */
[----:B------:R-:W-:Y:S01]  /*1e90*/  IMAD.HI.U32 R34, R8, R39, RZ ;  /* 0x0000002708227227 */ /* 0x000fe200078e00ff */
[----:B------:R-:W-:-:S02]  /*1ea0*/  IABS R38, R44 ;  /* 0x0000002c00267213 */ /* 0x000fc40000000000 */
[----:B------:R-:W-:Y:S01]  /*1eb0*/  ISETP.GT.U32.AND P3, PT, R2, R32, PT ;  /* 0x000000200200720c */ /* 0x000fe20003f64070 */
[----:B------:R-:W-:Y:S01]  /*1ec0*/  @!P0 IMAD.IADD R30, R30, 0x1, -R2 ;  /* 0x000000011e1e8824 */ /* 0x000fe200078e0a02 */
[----:B------:R-:W-:Y:S01]  /*1ed0*/  ISETP.GE.AND P0, PT, R35, RZ, PT ;  /* 0x000000ff2300720c */ /* 0x000fe20003f06270 */
[----:B------:R-:W-:Y:S01]  /*1ee0*/  IMAD.HI.U32 R35, R8, R41, RZ ;  /* 0x0000002908237227 */ /* 0x000fe200078e00ff */
[----:B------:R-:W-:Y:S02]  /*1ef0*/  ISETP.GE.AND P1, PT, R40, RZ, PT ;  /* 0x000000ff2800720c */ /* 0x000fe40003f26270 */
[----:B------:R-:W-:Y:S01]  /*1f00*/  LOP3.LUT R40, R4, 0x70, RZ, 0xfc, !PT ;  /* 0x0000007004287812 */ /* 0x000fe200078efcff */
[----:B------:R-:W-:Y:S02]  /*1f10*/  IMAD.MOV R34, RZ, RZ, -R34 ;  /* 0x000000ffff227224 */ /* 0x000fe400078e0a22 */
[----:B------:R-:W-:Y:S01]  /*1f20*/  @!P4 IMAD.MOV R28, RZ, RZ, -R28 ;  /* 0x000000ffff1cc224 */ /* 0x000fe200078e0a1c */
[----:B------:R-:W-:Y:S01]  /*1f30*/  ISETP.GE.AND P4, PT, R33, RZ, PT ;  /* 0x000000ff2100720c */ /* 0x000fe20003f86270 */
[----:B------:R-:W-:Y:S01]  /*1f40*/  IMAD.MOV R35, RZ, RZ, -R35 ;  /* 0x000000ffff237224 */ /* 0x000fe200078e0a23 */
[----:B------:R-:W-:Y:S01]  /*1f50*/  IABS R43, R40 ;  /* 0x00000028002b7213 */ /* 0x000fe20000000000 */
[----:B------:R-:W-:-:S02]  /*1f60*/  IMAD R34, R2, R34, R39 ;  /* 0x0000002202227224 */ /* 0x000fc400078e0227 */
[----:B------:R-:W-:-:S04]  /*1f70*/  IMAD.HI.U32 R33, R8, R37, RZ ;  /* 0x0000002508217227 */ /* 0x000fc800078e00ff */
[C---:B------:R-:W-:Y:S01]  /*1f80*/  IMAD R35, R2.reuse, R35, R41 ;  /* 0x0000002302237224 */ /* 0x040fe200078e0229 */
[----:B------:R-:W-:Y:S01]  /*1f90*/  IABS R41, R46 ;  /* 0x0000002e00297213 */ /* 0x000fe20000000000 */
[----:B------:R-:W-:Y:S01]  /*1fa0*/  @!P2 IMAD.MOV R31, RZ, RZ, -R31 ;  /* 0x000000ffff1fa224 */ /* 0x000fe200078e0a1f */
[----:B------:R-:W-:Y:S01]  /*1fb0*/  ISETP.GT.U32.AND P2, PT, R2, R34, PT ;  /* 0x000000220200720c */ /* 0x000fe20003f44070 */
[----:B------:R-:W-:Y:S02]  /*1fc0*/  IMAD.MOV R33, RZ, RZ, -R33 ;  /* 0x000000ffff217224 */ /* 0x000fe400078e0a21 */
[----:B------:R-:W-:Y:S02]  /*1fd0*/  IMAD.MOV.U32 R39, RZ, RZ, R36 ;  /* 0x000000ffff277224 */ /* 0x000fe400078e0024 */
[----:B------:R-:W-:Y:S01]  /*1fe0*/  @!P3 IMAD.IADD R32, R32, 0x1, -R2 ;  /* 0x000000012020b824 */ /* 0x000fe200078e0a02 */
[C---:B------:R-:W-:Y:S01]  /*1ff0*/  ISETP.GT.U32.AND P3, PT, R2.reuse, R35, PT ;  /* 0x000000230200720c */ /* 0x040fe20003f64070 */
[----:B------:R-:W-:-:S02]  /*2000*/  IMAD R33, R2, R33, R37 ;  /* 0x0000002102217224 */ /* 0x000fc400078e0225 */
[----:B------:R-:W-:-:S04]  /*2010*/  IMAD.HI.U32 R37, R8, R39, RZ ;  /* 0x0000002708257227 */ /* 0x000fc800078e00ff */
[----:B------:R-:W-:Y:S02]  /*2020*/  IMAD.MOV R37, RZ, RZ, -R37 ;  /* 0x000000ffff257224 */ /* 0x000fe400078e0a25 */
[----:B------:R-:W-:Y:S02]  /*2030*/  @!P2 IMAD.IADD R34, R34, 0x1, -R2 ;  /* 0x000000012222a824 */ /* 0x000fe400078e0a02 */
[C---:B------:R-:W-:Y:S02]  /*2040*/  IMAD R37, R2.reuse, R37, R39 ;  /* 0x0000002502257224 */ /* 0x040fe400078e0227 */
[----:B------:R-:W-:Y:S02]  /*2050*/  IMAD.MOV.U32 R39, RZ, RZ, R38 ;  /* 0x000000ffff277224 */ /* 0x000fe400078e0026 */
[----:B------:R-:W-:Y:S01]  /*2060*/  @!P3 IMAD.IADD R35, R35, 0x1, -R2 ;  /* 0x000000012323b824 */ /* 0x000fe200078e0a02 */
[----:B------:R-:W-:Y:S01]  /*2070*/  ISETP.GT.U32.AND P3, PT, R2, R34, PT ;  /* 0x000000220200720c */ /* 0x000fe20003f64070 */
[----:B------:R-:W-:-:S04]  /*2080*/  IMAD.HI.U32 R38, R8, R39, RZ ;  /* 0x0000002708267227 */ /* 0x000fc800078e00ff */
[----:B------:R-:W-:Y:S01]  /*2090*/  @!P6 IMAD.MOV R30, RZ, RZ, -R30 ;  /* 0x000000ffff1ee224 */ /* 0x000fe200078e0a1e */
[----:B------:R-:W-:Y:S01]  /*20a0*/  ISETP.GT.U32.AND P6, PT, R2, R33, PT ;  /* 0x000000210200720c */ /* 0x000fe20003fc4070 */
[----:B------:R-:W-:-:S04]  /*20b0*/  IMAD.HI.U32 R36, R8, R43, RZ ;  /* 0x0000002b08247227 */ /* 0x000fc800078e00ff */
[----:B------:R-:W-:Y:S02]  /*20c0*/  IMAD.MOV R38, RZ, RZ, -R38 ;  /* 0x000000ffff267224 */ /* 0x000fe400078e0a26 */
[----:B------:R-:W-:Y:S01]  /*20d0*/  @!P1 IMAD.MOV R32, RZ, RZ, -R32 ;  /* 0x000000ffff209224 */ /* 0x000fe200078e0a20 */
[C---:B------:R-:W-:Y:S01]  /*20e0*/  ISETP.GT.U32.AND P1, PT, R2.reuse, R35, PT ;  /* 0x000000230200720c */ /* 0x040fe20003f24070 */
[----:B------:R-:W-:Y:S02]  /*20f0*/  IMAD.MOV R36, RZ, RZ, -R36 ;  /* 0x000000ffff247224 */ /* 0x000fe400078e0a24 */
[C---:B------:R-:W-:Y:S02]  /*2100*/  IMAD R38, R2.reuse, R38, R39 ;  /* 0x0000002602267224 */ /* 0x040fe400078e0227 */
[----:B------:R-:W-:Y:S01]  /*2110*/  IMAD R36, R2, R36, R43 ;  /* 0x0000002402247224 */ /* 0x000fe200078e022b */
[----:B------:R-:W-:Y:S01]  /*2120*/  IABS R43, R48 ;  /* 0x00000030002b7213 */ /* 0x000fe20000000000 */
[--C-:B------:R-:W-:Y:S01]  /*2130*/  @!P3 IMAD.IADD R34, R34, 0x1, -R2.reuse ;  /* 0x000000012222b824 */ /* 0x100fe200078e0a02 */
[C---:B------:R-:W-:Y:S01]  /*2140*/  ISETP.GT.U32.AND P3, PT, R2.reuse, R38, PT ;  /* 0x000000260200720c */ /* 0x040fe20003f64070 */
[----:B------:R-:W-:Y:S01]  /*2150*/  @!P6 IMAD.IADD R33, R33, 0x1, -R2 ;  /* 0x000000012121e824 */ /* 0x000fe200078e0a02 */
[----:B------:R-:W-:Y:S01]  /*2160*/  ISETP.GT.U32.AND P6, PT, R2, R36, PT ;  /* 0x000000240200720c */ /* 0x000fe20003fc4070 */
[----:B------:R-:W-:-:S03]  /*2170*/  IMAD.HI.U32 R39, R8, R41, RZ ;  /* 0x0000002908277227 */ /* 0x000fc600078e00ff */
[----:B------:R-:W-:Y:S01]  /*2180*/  ISETP.GT.U32.AND P2, PT, R2, R33, PT ;  /* 0x000000210200720c */ /* 0x000fe20003f44070 */
[----:B------:R-:W-:Y:S01]  /*2190*/  @!P1 IMAD.IADD R35, R35, 0x1, -R2 ;  /* 0x0000000123239824 */ /* 0x000fe200078e0a02 */
[----:B------:R-:W-:Y:S01]  /*21a0*/  ISETP.GE.AND P1, PT, R40, RZ, PT ;  /* 0x000000ff2800720c */ /* 0x000fe20003f26270 */
[----:B------:R-:W-:Y:S02]  /*21b0*/  IMAD.MOV R39, RZ, RZ, -R39 ;  /* 0x000000ffff277224 */ /* 0x000fe400078e0a27 */
[----:B------:R-:W-:-:S04]  /*21c0*/  IMAD.HI.U32 R40, R8, R43, RZ ;  /* 0x0000002b08287227 */ /* 0x000fc800078e00ff */
[----:B------:R-:W-:Y:S01]  /*21d0*/  IMAD R39, R2, R39, R41 ;  /* 0x0000002702277224 */ /* 0x000fe200078e0229 */
[----:B------:R-:W-:Y:S01]  /*21e0*/  IABS R41, R50 ;  /* 0x0000003200297213 */ /* 0x000fe20000000000 */
[----:B------:R-:W-:Y:S02]  /*21f0*/  IMAD.MOV R40, RZ, RZ, -R40 ;  /* 0x000000ffff287224 */ /* 0x000fe400078e0a28 */
[--C-:B------:R-:W-:Y:S01]  /*2200*/  @!P3 IMAD.IADD R38, R38, 0x1, -R2.reuse ;  /* 0x000000012626b824 */ /* 0x100fe200078e0a02 */
[----:B------:R-:W-:Y:S01]  /*2210*/  ISETP.GE.AND P3, PT, R44, RZ, PT ;  /* 0x000000ff2c00720c */ /* 0x000fe20003f66270 */
[----:B------:R-:W-:Y:S01]  /*2220*/  @!P6 IMAD.IADD R36, R36, 0x1, -R2 ;  /* 0x000000012424e824 */ /* 0x000fe200078e0a02 */
[----:B------:R-:W-:Y:S01]  /*2230*/  LOP3.LUT R44, R4, 0x90, RZ, 0xfc, !PT ;  /* 0x00000090042c7812 */ /* 0x000fe200078efcff */
[C---:B------:R-:W-:Y:S02]  /*2240*/  IMAD R40, R2.reuse, R40, R43 ;  /* 0x0000002802287224 */ /* 0x040fe400078e022b */
[----:B------:R-:W-:Y:S01]  /*2250*/  @!P5 IMAD.MOV R34, RZ, RZ, -R34 ;  /* 0x000000ffff22d224 */ /* 0x000fe200078e0a22 */
[C---:B------:R-:W-:Y:S01]  /*2260*/  ISETP.GT.U32.AND P5, PT, R2.reuse, R38, PT ;  /* 0x000000260200720c */ /* 0x040fe20003fa4070 */
[----:B------:R-:W-:Y:S01]  /*2270*/  IMAD.MOV.U32 R43, RZ, RZ, R41 ;  /* 0x000000ffff2b7224 */ /* 0x000fe200078e0029 */
[----:B------:R-:W-:Y:S01]  /*2280*/  ISETP.GT.U32.AND P6, PT, R2, R36, PT ;  /* 0x000000240200720c */ /* 0x000fe20003fc4070 */
[----:B------:R-:W-:-:S04]  /*2290*/  IMAD.HI.U32 R41, R8, R47, RZ ;  /* 0x0000002f08297227 */ /* 0x000fc800078e00ff */
[----:B------:R-:W-:Y:S02]  /*22a0*/  IMAD.MOV R41, RZ, RZ, -R41 ;  /* 0x000000ffff297224 */ /* 0x000fe400078e0a29 */
[--C-:B------:R-:W-:Y:S01]  /*22b0*/  @!P2 IMAD.IADD R33, R33, 0x1, -R2.reuse ;  /* 0x000000012121a824 */ /* 0x100fe200078e0a02 */
[C---:B------:R-:W-:Y:S01]  /*22c0*/  ISETP.GT.U32.AND P2, PT, R2.reuse, R37, PT ;  /* 0x000000250200720c */ /* 0x040fe20003f44070 */
[----:B------:R-:W-:Y:S02]  /*22d0*/  IMAD R41, R2, R41, R47 ;  /* 0x0000002902297224 */ /* 0x000fe400078e022f */
[--C-:B------:R-:W-:Y:S02]  /*22e0*/  @!P5 IMAD.IADD R38, R38, 0x1, -R2.reuse ;  /* 0x000000012626d824 */ /* 0x100fe400078e0a02 */
[----:B------:R-:W-:Y:S01]  /*22f0*/  @!P6 IMAD.IADD R36, R36, 0x1, -R2 ;  /* 0x000000012424e824 */ /* 0x000fe200078e0a02 */
[C---:B------:R-:W-:Y:S01]  /*2300*/  ISETP.GT.U32.AND P5, PT, R2.reuse, R41, PT ;  /* 0x000000290200720c */ /* 0x040fe20003fa4070 */
[----:B------:R-:W-:Y:S01]  /*2310*/  @!P0 IMAD.MOV R35, RZ, RZ, -R35 ;  /* 0x000000ffff238224 */ /* 0x000fe200078e0a23 */
[C---:B------:R-:W-:Y:S01]  /*2320*/  ISETP.GT.U32.AND P6, PT, R2.reuse, R39, PT ;  /* 0x000000270200720c */ /* 0x040fe20003fc4070 */
[----:B------:R-:W-:Y:S01]  /*2330*/  @!P3 IMAD.MOV R38, RZ, RZ, -R38 ;  /* 0x000000ffff26b224 */ /* 0x000fe200078e0a26 */
[----:B------:R-:W-:Y:S01]  /*2340*/  ISETP.GT.U32.AND P0, PT, R2, R40, PT ;  /* 0x000000280200720c */ /* 0x000fe20003f04070 */
[----:B------:R-:W-:-:S02]  /*2350*/  @!P4 IMAD.MOV R33, RZ, RZ, -R33 ;  /* 0x000000ffff21c224 */ /* 0x000fc400078e0a21 */
[----:B------:R-:W-:Y:S01]  /*2360*/  @!P2 IMAD.IADD R37, R37, 0x1, -R2 ;  /* 0x000000012525a824 */ /* 0x000fe200078e0a02 */
[----:B------:R-:W-:Y:S01]  /*2370*/  ISETP.GE.AND P2, PT, R42, RZ, PT ;  /* 0x000000ff2a00720c */ /* 0x000fe20003f46270 */
[----:B------:R-:W-:-:S03]  /*2380*/  IMAD.HI.U32 R42, R8, R43, RZ ;  /* 0x0000002b082a7227 */ /* 0x000fc600078e00ff */
[C---:B------:R-:W-:Y:S01]  /*2390*/  ISETP.GT.U32.AND P4, PT, R2.reuse, R37, PT ;  /* 0x000000250200720c */ /* 0x040fe20003f84070 */
[--C-:B------:R-:W-:Y:S02]  /*23a0*/  @!P5 IMAD.IADD R41, R41, 0x1, -R2.reuse ;  /* 0x000000012929d824 */ /* 0x100fe400078e0a02 */
[----:B------:R-:W-:Y:S02]  /*23b0*/  @!P6 IMAD.IADD R39, R39, 0x1, -R2 ;  /* 0x000000012727e824 */ /* 0x000fe400078e0a02 */
[----:B------:R-:W-:Y:S01]  /*23c0*/  IMAD.MOV R42, RZ, RZ, -R42 ;  /* 0x000000ffff2a7224 */ /* 0x000fe200078e0a2a */
[C---:B------:R-:W-:Y:S01]  /*23d0*/  ISETP.GT.U32.AND P3, PT, R2.reuse, R41, PT ;  /* 0x000000290200720c */ /* 0x040fe20003f64070 */
[----:B------:R-:W-:Y:S01]  /*23e0*/  @!P1 IMAD.MOV R36, RZ, RZ, -R36 ;  /* 0x000000ffff249224 */ /* 0x000fe200078e0a24 */
[----:B------:R-:W-:Y:S01]  /*23f0*/  ISETP.GT.U32.AND P6, PT, R2, R39, PT ;  /* 0x000000270200720c */ /* 0x000fe20003fc4070 */
[--C-:B------:R-:W-:Y:S01]  /*2400*/  @!P0 IMAD.IADD R40, R40, 0x1, -R2.reuse ;  /* 0x0000000128288824 */ /* 0x100fe200078e0a02 */
[----:B------:R-:W-:Y:S01]  /*2410*/  ISETP.GE.AND P1, PT, R46, RZ, PT ;  /* 0x000000ff2e00720c */ /* 0x000fe20003f26270 */
[----:B------:R-:W-:Y:S01]  /*2420*/  IMAD R42, R2, R42, R43 ;  /* 0x0000002a022a7224 */ /* 0x000fe200078e022b */
[----:B------:R-:W-:Y:S01]  /*2430*/  LOP3.LUT R43, R4, 0x8c, RZ, 0xfc, !PT ;  /* 0x0000008c042b7812 */ /* 0x000fe200078efcff */
[--C-:B------:R-:W-:Y:S01]  /*2440*/  @!P4 IMAD.IADD R37, R37, 0x1, -R2.reuse ;  /* 0x000000012525c824 */ /* 0x100fe200078e0a02 */
[----:B------:R-:W-:Y:S01]  /*2450*/  ISETP.GT.U32.AND P0, PT, R2, R40, PT ;  /* 0x000000280200720c */ /* 0x000fe20003f04070 */
[----:B------:R-:W-:Y:S01]  /*2460*/  IMAD.SHL.U32 R240, R249, 0x4, RZ ;  /* 0x00000004f9f07824 */ /* 0x000fe200078e00ff */
[----:B------:R-:W-:Y:S01]  /*2470*/  IABS R47, R43 ;  /* 0x0000002b002f7213 */ /* 0x000fe20000000000 */
[----:B------:R-:W-:Y:S01]  /*2480*/  @!P2 IMAD.MOV R37, RZ, RZ, -R37 ;  /* 0x000000ffff25a224 */ /* 0x000fe200078e0a25 */
[----:B------:R-:W-:Y:S01]  /*2490*/  ISETP.GE.AND P4, PT, R48, RZ, PT ;  /* 0x000000ff3000720c */ /* 0x000fe20003f86270 */
[--C-:B------:R-:W-:Y:S01]  /*24a0*/  @!P3 IMAD.IADD R41, R41, 0x1, -R2.reuse ;  /* 0x000000012929b824 */ /* 0x100fe200078e0a02 */
[----:B------:R-:W-:Y:S01]  /*24b0*/  ISETP.GT.U32.AND P3, PT, R2, R42, PT ;  /* 0x0000002a0200720c */ /* 0x000fe20003f64070 */
[----:B------:R-:W-:Y:S01]  /*24c0*/  @!P6 IMAD.IADD R39, R39, 0x1, -R2 ;  /* 0x000000012727e824 */ /* 0x000fe200078e0a02 */
[----:B------:R-:W-:-:S02]  /*24d0*/  ISETP.GE.AND P6, PT, R49, RZ, PT ;  /* 0x000000ff3100720c */ /* 0x000fc40003fc6270 */
[----:B------:R-:W-:Y:S01]  /*24e0*/  IABS R49, R44 ;  /* 0x0000002c00317213 */ /* 0x000fe20000000000 */
[----:B------:R-:W-:Y:S01]  /*24f0*/  @!P1 IMAD.MOV R39, RZ, RZ, -R39 ;  /* 0x000000ffff279224 */ /* 0x000fe200078e0a27 */
[----:B------:R-:W-:Y:S01]  /*2500*/  ISETP.GE.AND P5, PT, R43, RZ, PT ;  /* 0x000000ff2b00720c */ /* 0x000fe20003fa6270 */
[----:B------:R-:W-:Y:S01]  /*2510*/  IMAD.HI.U32 R43, R8, R47, RZ ;  /* 0x0000002f082b7227 */ /* 0x000fe200078e00ff */
[----:B------:R-:W-:Y:S02]  /*2520*/  ISETP.GE.AND P1, PT, R44, RZ, PT ;  /* 0x000000ff2c00720c */ /* 0x000fe40003f26270 */
[----:B------:R-:W-:Y:S01]  /*2530*/  LOP3.LUT R48, R4, 0x98, RZ, 0xfc, !PT ;  /* 0x0000009804307812 */ /* 0x000fe200078efcff */
[----:B------:R-:W-:Y:S01]  /*2540*/  IMAD.HI.U32 R44, R8, R49, RZ ;  /* 0x00000031082c7227 */ /* 0x000fe200078e00ff */
[----:B------:R-:W-:Y:S02]  /*2550*/  LOP3.LUT R46, R4, 0x94, RZ, 0xfc, !PT ;  /* 0x00000094042e7812 */ /* 0x000fe400078efcff */
[----:B------:R-:W-:Y:S01]  /*2560*/  IABS R53, R48 ;  /* 0x0000003000357213 */ /* 0x000fe20000000000 */
[----:B------:R-:W-:Y:S01]  /*2570*/  IMAD.MOV R43, RZ, RZ, -R43 ;  /* 0x000000ffff2b7224 */ /* 0x000fe200078e0a2b */
[----:B------:R-:W-:Y:S01]  /*2580*/  ISETP.GE.AND P2, PT, R50, RZ, PT ;  /* 0x000000ff3200720c */ /* 0x000fe20003f46270 */
[----:B------:R-:W-:Y:S01]  /*2590*/  @!P0 IMAD.IADD R40, R40, 0x1, -R2 ;  /* 0x0000000128288824 */ /* 0x000fe200078e0a02 */
[----:B------:R-:W-:Y:S01]  /*25a0*/  IABS R51, R46 ;  /* 0x0000002e00337213 */ /* 0x000fe20000000000 */
[----:B------:R-:W-:Y:S01]  /*25b0*/  IMAD.MOV R44, RZ, RZ, -R44 ;  /* 0x000000ffff2c7224 */ /* 0x000fe200078e0a2c */
[----:B------:R-:W-:Y:S01]  /*25c0*/  ISETP.GE.AND P0, PT, R46, RZ, PT ;  /* 0x000000ff2e00720c */ /* 0x000fe20003f06270 */
[----:B------:R-:W-:Y:S01]  /*25d0*/  @!P3 IMAD.IADD R42, R42, 0x1, -R2 ;  /* 0x000000012a2ab824 */ /* 0x000fe200078e0a02 */
[----:B------:R-:W-:Y:S01]  /*25e0*/  LOP3.LUT R50, R4, 0x9c, RZ, 0xfc, !PT ;  /* 0x0000009c04327812 */ /* 0x000fe200078efcff */
[----:B------:R-:W-:-:S02]  /*25f0*/  IMAD R43, R2, R43, R47 ;  /* 0x0000002b022b7224 */ /* 0x000fc400078e022f */
[----:B------:R-:W-:Y:S01]  /*2600*/  IMAD R47, R2, R44, R49 ;  /* 0x0000002c022f7224 */ /* 0x000fe200078e0231 */
[----:B------:R-:W-:Y:S01]  /*2610*/  LOP3.LUT R49, R4, 0xa0, RZ, 0xfc, !PT ;  /* 0x000000a004317812 */ /* 0x000fe200078efcff */
[----:B------:R-:W-:Y:S01]  /*2620*/  @!P4 IMAD.MOV R40, RZ, RZ, -R40 ;  /* 0x000000ffff28c224 */ /* 0x000fe200078e0a28 */
[C---:B------:R-:W-:Y:S01]  /*2630*/  ISETP.GT.U32.AND P4, PT, R2.reuse, R42, PT ;  /* 0x0000002a0200720c */ /* 0x040fe20003f84070 */
[----:B------:R-:W-:Y:S01]  /*2640*/  @!P6 IMAD.MOV R41, RZ, RZ, -R41 ;  /* 0x000000ffff29e224 */ /* 0x000fe200078e0a29 */
[----:B------:R-:W-:Y:S01]  /*2650*/  ISETP.GT.U32.AND P3, PT, R2, R43, PT ;  /* 0x0000002b0200720c */ /* 0x000fe20003f64070 */
[----:B------:R-:W-:Y:S01]  /*2660*/  IMAD.HI.U32 R44, R8, R53, RZ ;  /* 0x00000035082c7227 */ /* 0x000fe200078e00ff */
[----:B------:R-:W-:Y:S02]  /*2670*/  ISETP.GT.U32.AND P6, PT, R2, R47, PT ;  /* 0x0000002f0200720c */ /* 0x000fe40003fc4070 */
[----:B------:R-:W-:Y:S01]  /*2680*/  IABS R55, R50 ;  /* 0x0000003200377213 */ /* 0x000fe20000000000 */
[----:B------:R-:W-:Y:S01]  /*2690*/  IMAD.MOV R44, RZ, RZ, -R44 ;  /* 0x000000ffff2c7224 */ /* 0x000fe200078e0a2c */
[----:B------:R-:W-:Y:S01]  /*26a0*/  IABS R57, R49 ;  /* 0x0000003100397213 */ /* 0x000fe20000000000 */
[----:B------:R-:W-:-:S04]  /*26b0*/  IMAD.HI.U32 R46, R8, R51, RZ ;  /* 0x00000033082e7227 */ /* 0x000fc800078e00ff */
[----:B------:R-:W-:Y:S02]  /*26c0*/  IMAD R53, R2, R44, R53 ;  /* 0x0000002c02357224 */ /* 0x000fe400078e0235 */
[--C-:B------:R-:W-:Y:S02]  /*26d0*/  @!P4 IMAD.IADD R42, R42, 0x1, -R2.reuse ;  /* 0x000000012a2ac824 */ /* 0x100fe400078e0a02 */
[----:B------:R-:W-:Y:S02]  /*26e0*/  @!P3 IMAD.IADD R43, R43, 0x1, -R2 ;  /* 0x000000012b2bb824 */ /* 0x000fe400078e0a02 */
[----:B------:R-:W-:Y:S02]  /*26f0*/  IMAD.MOV R46, RZ, RZ, -R46 ;  /* 0x000000ffff2e7224 */ /* 0x000fe400078e0a2e */
[----:B------:R-:W-:Y:S01]  /*2700*/  @!P6 IMAD.IADD R47, R47, 0x1, -R2 ;  /* 0x000000012f2fe824 */ /* 0x000fe200078e0a02 */
[C---:B------:R-:W-:Y:S01]  /*2710*/  ISETP.GT.U32.AND P3, PT, R2.reuse, R43, PT ;  /* 0x0000002b0200720c */ /* 0x040fe20003f64070 */
[----:B------:R-:W-:Y:S01]  /*2720*/  @!P2 IMAD.MOV R42, RZ, RZ, -R42 ;  /* 0x000000ffff2aa224 */ /* 0x000fe200078e0a2a */
[C---:B------:R-:W-:Y:S01]  /*2730*/  ISETP.GT.U32.AND P2, PT, R2.reuse, R53, PT ;  /* 0x000000350200720c */ /* 0x040fe20003f44070 */
[C---:B------:R-:W-:Y:S01]  /*2740*/  IMAD R51, R2.reuse, R46, R51 ;  /* 0x0000002e02337224 */ /* 0x040fe200078e0233 */
[----:B------:R-:W-:Y:S01]  /*2750*/  ISETP.GT.U32.AND P6, PT, R2, R47, PT ;  /* 0x0000002f0200720c */ /* 0x000fe20003fc4070 */
[----:B------:R-:W-:-:S03]  /*2760*/  IMAD.HI.U32 R46, R8, R55, RZ ;  /* 0x00000037082e7227 */ /* 0x000fc600078e00ff */
[----:B------:R-:W-:Y:S01]  /*2770*/  ISETP.GT.U32.AND P4, PT, R2, R51, PT ;  /* 0x000000330200720c */ /* 0x000fe20003f84070 */
[----:B------:R-:W-:-:S04]  /*2780*/  IMAD.HI.U32 R44, R8, R57, RZ ;  /* 0x00000039082c7227 */ /* 0x000fc800078e00ff */
[----:B------:R-:W-:Y:S02]  /*2790*/  IMAD.MOV R46, RZ, RZ, -R46 ;  /* 0x000000ffff2e7224 */ /* 0x000fe400078e0a2e */
[----:B------:R-:W-:Y:S02]  /*27a0*/  IMAD.MOV R44, RZ, RZ, -R44 ;  /* 0x000000ffff2c7224 */ /* 0x000fe400078e0a2c */
[C---:B------:R-:W-:Y:S02]  /*27b0*/  IMAD R55, R2.reuse, R46, R55 ;  /* 0x0000002e02377224 */ /* 0x040fe400078e0237 */
[C---:B------:R-:W-:Y:S02]  /*27c0*/  IMAD R57, R2.reuse, R44, R57 ;  /* 0x0000002c02397224 */ /* 0x040fe400078e0239 */
[--C-:B------:R-:W-:Y:S02]  /*27d0*/  @!P2 IMAD.IADD R53, R53, 0x1, -R2.reuse ;  /* 0x000000013535a824 */ /* 0x100fe400078e0a02 */
[--C-:B------:R-:W-:Y:S01]  /*27e0*/  @!P3 IMAD.IADD R43, R43, 0x1, -R2.reuse ;  /* 0x000000012b2bb824 */ /* 0x100fe200078e0a02 */
[C---:B------:R-:W-:Y:S01]  /*27f0*/  ISETP.GT.U32.AND P3, PT, R2.reuse, R55, PT ;  /* 0x000000370200720c */ /* 0x040fe20003f64070 */
[----:B------:R-:W-:Y:S01]  /*2800*/  @!P6 IMAD.IADD R47, R47, 0x1, -R2 ;  /* 0x000000012f2fe824 */ /* 0x000fe200078e0a02 */
[----:B------:R-:W-:Y:S01]  /*2810*/  ISETP.GT.U32.AND P6, PT, R2, R57, PT ;  /* 0x000000390200720c */ /* 0x000fe20003fc4070 */
[----:B------:R-:W-:Y:S01]  /*2820*/  IMAD.HI.U32 R44, R8, R59, RZ ;  /* 0x0000003b082c7227 */ /* 0x000fe200078e00ff */
[----:B------:R-:W-:-:S03]  /*2830*/  ISETP.GT.U32.AND P2, PT, R2, R53, PT ;  /* 0x000000350200720c */ /* 0x000fc60003f44070 */
[----:B------:R-:W-:Y:S01]  /*2840*/  @!P5 IMAD.MOV R43, RZ, RZ, -R43 ;  /* 0x000000ffff2bd224 */ /* 0x000fe200078e0a2b */
[----:B------:R-:W-:Y:S01]  /*2850*/  ISETP.GE.AND P5, PT, R48, RZ, PT ;  /* 0x000000ff3000720c */ /* 0x000fe20003fa6270 */
[----:B------:R-:W-:Y:S01]  /*2860*/  IMAD.HI.U32 R46, R8, R61, RZ ;  /* 0x0000003d082e7227 */ /* 0x000fe200078e00ff */
[----:B------:R-:W-:-:S03]  /*2870*/  LOP3.LUT R48, R4, 0xb0, RZ, 0xfc, !PT ;  /* 0x000000b004307812 */ /* 0x000fc600078efcff */
[----:B------:R-:W-:Y:S01]  /*2880*/  IMAD.MOV R44, RZ, RZ, -R44 ;  /* 0x000000ffff2c7224 */ /* 0x000fe200078e0a2c */
[----:B------:R-:W-:Y:S01]  /*2890*/  IABS R65, R48 ;  /* 0x0000003000417213 */ /* 0x000fe20000000000 */
[----:B------:R-:W-:Y:S02]  /*28a0*/  @!P4 IMAD.IADD R51, R51, 0x1, -R2 ;  /* 0x000000013333c824 */ /* 0x000fe400078e0a02 */
[----:B------:R-:W-:Y:S02]  /*28b0*/  IMAD.MOV R46, RZ, RZ, -R46 ;  /* 0x000000ffff2e7224 */ /* 0x000fe400078e0a2e */
[C---:B------:R-:W-:Y:S01]  /*28c0*/  IMAD R59, R2.reuse, R44, R59 ;  /* 0x0000002c023b7224 */ /* 0x040fe200078e023b */
[C---:B------:R-:W-:Y:S01]  /*28d0*/  ISETP.GT.U32.AND P4, PT, R2.reuse, R51, PT ;  /* 0x000000330200720c */ /* 0x040fe20003f84070 */
[----:B------:R-:W-:Y:S01]  /*28e0*/  @!P3 IMAD.IADD R55, R55, 0x1, -R2 ;  /* 0x000000013737b824 */ /* 0x000fe200078e0a02 */
[----:B------:R-:W-:Y:S01]  /*28f0*/  ISETP.GE.AND P3, PT, R49, RZ, PT ;  /* 0x000000ff3100720c */ /* 0x000fe20003f66270 */
[----:B------:R-:W-:Y:S01]  /*2900*/  IMAD R61, R2, R46, R61 ;  /* 0x0000002e023d7224 */ /* 0x000fe200078e023d */
[----:B------:R-:W-:Y:S01]  /*2910*/  LOP3.LUT R44, R4, 0xac, RZ, 0xfc, !PT ;  /* 0x000000ac042c7812 */ /* 0x000fe200078efcff */
[----:B------:R-:W-:-:S02]  /*2920*/  IMAD.MOV.U32 R49, RZ, RZ, R47 ;  /* 0x000000ffff317224 */ /* 0x000fc400078e002f */
[--C-:B------:R-:W-:Y:S01]  /*2930*/  @!P6 IMAD.IADD R57, R57, 0x1, -R2.reuse ;  /* 0x000000013939e824 */ /* 0x100fe200078e0a02 */
[C---:B------:R-:W-:Y:S01]  /*2940*/  ISETP.GT.U32.AND P6, PT, R2.reuse, R55, PT ;  /* 0x000000370200720c */ /* 0x040fe20003fc4070 */
[--C-:B------:R-:W-:Y:S01]  /*2950*/  @!P2 IMAD.IADD R53, R53, 0x1, -R2.reuse ;  /* 0x000000013535a824 */ /* 0x100fe200078e0a02 */
[C---:B------:R-:W-:Y:S01]  /*2960*/  ISETP.GT.U32.AND P2, PT, R2.reuse, R59, PT ;  /* 0x0000003b0200720c */ /* 0x040fe20003f44070 */
[----:B------:R-:W-:Y:S01]  /*2970*/  @!P1 IMAD.MOV R49, RZ, RZ, -R49 ;  /* 0x000000ffff319224 */ /* 0x000fe200078e0a31 */
[C---:B------:R-:W-:Y:S01]  /*2980*/  ISETP.GT.U32.AND P1, PT, R2.reuse, R57, PT ;  /* 0x000000390200720c */ /* 0x040fe20003f24070 */
[----:B------:R-:W-:Y:S01]  /*2990*/  @!P5 IMAD.MOV R53, RZ, RZ, -R53 ;  /* 0x000000ffff35d224 */ /* 0x000fe200078e0a35 */
[----:B------:R-:W-:Y:S01]  /*29a0*/  ISETP.GT.U32.AND P5, PT, R2, R61, PT ;  /* 0x0000003d0200720c */ /* 0x000fe20003fa4070 */
[----:B------:R-:W-:Y:S01]  /*29b0*/  @!P4 IMAD.IADD R51, R51, 0x1, -R2 ;  /* 0x000000013333c824 */ /* 0x000fe200078e0a02 */
[----:B------:R-:W-:Y:S01]  /*29c0*/  ISETP.GE.AND P4, PT, R50, RZ, PT ;  /* 0x000000ff3200720c */ /* 0x000fe20003f86270 */
[----:B------:R-:W-:Y:S01]  /*29d0*/  IMAD.HI.U32 R46, R8, R65, RZ ;  /* 0x00000041082e7227 */ /* 0x000fe200078e00ff */
[----:B------:R-:W-:-:S02]  /*29e0*/  IABS R47, R44 ;  /* 0x0000002c002f7213 */ /* 0x000fc40000000000 */
[----:B------:R-:W-:Y:S01]  /*29f0*/  LOP3.LUT R50, R4, 0xc0, RZ, 0xfc, !PT ;  /* 0x000000c004327812 */ /* 0x000fe200078efcff */
[--C-:B------:R-:W-:Y:S01]  /*2a00*/  @!P6 IMAD.IADD R55, R55, 0x1, -R2.reuse ;  /* 0x000000013737e824 */ /* 0x100fe200078e0a02 */
[----:B------:R-:W-:Y:S01]  /*2a10*/  ISETP.GE.AND P6, PT, R54, RZ, PT ;  /* 0x000000ff3600720c */ /* 0x000fe20003fc6270 */
[--C-:B------:R-:W-:Y:S01]  /*2a20*/  @!P2 IMAD.IADD R59, R59, 0x1, -R2.reuse ;  /* 0x000000013b3ba824 */ /* 0x100fe200078e0a02 */
[----:B------:R-:W-:Y:S01]  /*2a30*/  ISETP.GE.AND P2, PT, R48, RZ, PT ;  /* 0x000000ff3000720c */ /* 0x000fe20003f46270 */
[--C-:B------:R-:W-:Y:S01]  /*2a40*/  @!P1 IMAD.IADD R57, R57, 0x1, -R2.reuse ;  /* 0x0000000139399824 */ /* 0x100fe200078e0a02 */
[----:B------:R-:W-:Y:S01]  /*2a50*/  ISETP.GE.AND P1, PT, R44, RZ, PT ;  /* 0x000000ff2c00720c */ /* 0x000fe20003f26270 */
[----:B------:R-:W-:Y:S01]  /*2a60*/  @!P5 IMAD.IADD R61, R61, 0x1, -R2 ;  /* 0x000000013d3dd824 */ /* 0x000fe200078e0a02 */
[----:B------:R-:W-:Y:S01]  /*2a70*/  ISETP.GT.U32.AND P5, PT, R2, R59, PT ;  /* 0x0000003b0200720c */ /* 0x000fe20003fa4070 */
[----:B------:R-:W-:Y:S01]  /*2a80*/  IMAD.HI.U32 R44, R8, R47, RZ ;  /* 0x0000002f082c7227 */ /* 0x000fe200078e00ff */
[----:B------:R-:W-:-:S02]  /*2a90*/  LOP3.LUT R48, R4, 0xbc, RZ, 0xfc, !PT ;  /* 0x000000bc04307812 */ /* 0x000fc400078efcff */
[----:B------:R-:W-:Y:S01]  /*2aa0*/  LOP3.LUT R54, R4, 0xc8, RZ, 0xfc, !PT ;  /* 0x000000c804367812 */ /* 0x000fe200078efcff */
[----:B------:R-:W-:Y:S01]  /*2ab0*/  IMAD.MOV R44, RZ, RZ, -R44 ;  /* 0x000000ffff2c7224 */ /* 0x000fe200078e0a2c */
[----:B------:R-:W-:Y:S01]  /*2ac0*/  IABS R71, R48 ;  /* 0x0000003000477213 */ /* 0x000fe20000000000 */
[----:B------:R-:W-:Y:S01]  /*2ad0*/  @!P4 IMAD.MOV R55, RZ, RZ, -R55 ;  /* 0x000000ffff37c224 */ /* 0x000fe200078e0a37 */
[C---:B------:R-:W-:Y:S01]  /*2ae0*/  ISETP.GT.U32.AND P4, PT, R2.reuse, R61, PT ;  /* 0x0000003d0200720c */ /* 0x040fe20003f84070 */
[----:B------:R-:W-:Y:S01]  /*2af0*/  IMAD R47, R2, R44, R47 ;  /* 0x0000002c022f7224 */ /* 0x000fe200078e022f */
[----:B------:R-:W-:Y:S01]  /*2b00*/  LOP3.LUT R44, R4, 0xb4, RZ, 0xfc, !PT ;  /* 0x000000b4042c7812 */ /* 0x000fe200078efcff */
[----:B------:R-:W-:Y:S01]  /*2b10*/  IMAD.MOV R46, RZ, RZ, -R46 ;  /* 0x000000ffff2e7224 */ /* 0x000fe200078e0a2e */
[----:B------:R-:W-:Y:S01]  /*2b20*/  IABS R77, R54 ;  /* 0x00000036004d7213 */ /* 0x000fe20000000000 */
[--C-:B------:R-:W-:Y:S01]  /*2b30*/  @!P5 IMAD.IADD R59, R59, 0x1, -R2.reuse ;  /* 0x000000013b3bd824 */ /* 0x100fe200078e0a02 */
[C---:B------:R-:W-:Y:S01]  /*2b40*/  ISETP.GT.U32.AND P5, PT, R2.reuse, R47, PT ;  /* 0x0000002f0200720c */ /* 0x040fe20003fa4070 */
[----:B------:R-:W-:Y:S01]  /*2b50*/  IMAD R65, R2, R46, R65 ;  /* 0x0000002e02417224 */ /* 0x000fe200078e0241 */
[----:B------:R-:W-:Y:S01]  /*2b60*/  IABS R67, R44 ;  /* 0x0000002c00437213 */ /* 0x000fe20000000000 */
[----:B------:R-:W-:Y:S01]  /*2b70*/  @!P0 IMAD.MOV R51, RZ, RZ, -R51 ;  /* 0x000000ffff338224 */ /* 0x000fe200078e0a33 */
[----:B------:R-:W-:Y:S01]  /*2b80*/  LOP3.LUT R46, R4, 0xb8, RZ, 0xfc, !PT ;  /* 0x000000b8042e7812 */ /* 0x000fe200078efcff */
[----:B------:R-:W-:Y:S01]  /*2b90*/  @!P3 IMAD.MOV R57, RZ, RZ, -R57 ;  /* 0x000000ffff39b224 */ /* 0x000fe200078e0a39 */
[----:B------:R-:W-:Y:S01]  /*2ba0*/  ISETP.GE.AND P0, PT, R52, RZ, PT ;  /* 0x000000ff3400720c */ /* 0x000fe20003f06270 */
[----:B------:R-:W-:Y:S01]  /*2bb0*/  @!P4 IMAD.IADD R61, R61, 0x1, -R2 ;  /* 0x000000013d3dc824 */ /* 0x000fe200078e0a02 */
[----:B------:R-:W-:Y:S01]  /*2bc0*/  ISETP.GE.AND P3, PT, R44, RZ, PT ;  /* 0x000000ff2c00720c */ /* 0x000fe20003f66270 */
[----:B------:R-:W-:Y:S01]  /*2bd0*/  IMAD.HI.U32 R44, R8, R67, RZ ;  /* 0x00000043082c7227 */ /* 0x000fe200078e00ff */
[----:B------:R-:W-:-:S02]  /*2be0*/  IABS R69, R46 ;  /* 0x0000002e00457213 */ /* 0x000fc40000000000 */
[----:B------:R-:W-:Y:S01]  /*2bf0*/  ISETP.GE.AND P4, PT, R46, RZ, PT ;  /* 0x000000ff2e00720c */ /* 0x000fe20003f86270 */
[----:B------:R-:W-:Y:S01]  /*2c00*/  @!P6 IMAD.MOV R61, RZ, RZ, -R61 ;  /* 0x000000ffff3de224 */ /* 0x000fe200078e0a3d */
[----:B------:R-:W-:Y:S01]  /*2c10*/  ISETP.GT.U32.AND P6, PT, R2, R65, PT ;  /* 0x000000410200720c */ /* 0x000fe20003fc4070 */
[----:B------:R-:W-:Y:S01]  /*2c20*/  @!P5 IMAD.IADD R47, R47, 0x1, -R2 ;  /* 0x000000012f2fd824 */ /* 0x000fe200078e0a02 */
[----:B------:R-:W-:Y:S01]  /*2c30*/  LOP3.LUT R52, R4, 0xc4, RZ, 0xfc, !PT ;  /* 0x000000c404347812 */ /* 0x000fe200078efcff */
[----:B------:R-:W-:Y:S01]  /*2c40*/  IMAD.MOV R44, RZ, RZ, -R44 ;  /* 0x000000ffff2c7224 */ /* 0x000fe200078e0a2c */
[----:B------:R-:W-:Y:S01]  /*2c50*/  IABS R73, R50 ;  /* 0x0000003200497213 */ /* 0x000fe20000000000 */
[----:B------:R-:W-:Y:S01]  /*2c60*/  IMAD.HI.U32 R46, R8, R69, RZ ;  /* 0x00000045082e7227 */ /* 0x000fe200078e00ff */
[C---:B------:R-:W-:Y:S02]  /*2c70*/  ISETP.GT.U32.AND P5, PT, R2.reuse, R47, PT ;  /* 0x0000002f0200720c */ /* 0x040fe40003fa4070 */
[----:B------:R-:W-:Y:S01]  /*2c80*/  IABS R75, R52 ;  /* 0x00000034004b7213 */ /* 0x000fe20000000000 */
[----:B------:R-:W-:-:S02]  /*2c90*/  IMAD R67, R2, R44, R67 ;  /* 0x0000002c02437224 */ /* 0x000fc400078e0243 */
[----:B------:R-:W-:Y:S02]  /*2ca0*/  IMAD.MOV R46, RZ, RZ, -R46 ;  /* 0x000000ffff2e7224 */ /* 0x000fe400078e0a2e */
[----:B------:R-:W-:Y:S02]  /*2cb0*/  @!P6 IMAD.IADD R65, R65, 0x1, -R2 ;  /* 0x000000014141e824 */ /* 0x000fe400078e0a02 */
[----:B------:R-:W-:-:S03]  /*2cc0*/  IMAD.HI.U32 R44, R8, R71, RZ ;  /* 0x00000047082c7227 */ /* 0x000fc600078e00ff */
[C---:B------:R-:W-:Y:S01]  /*2cd0*/  ISETP.GT.U32.AND P6, PT, R2.reuse, R65, PT ;  /* 0x000000410200720c */ /* 0x040fe20003fc4070 */
[----:B------:R-:W-:Y:S01]  /*2ce0*/  @!P5 IMAD.IADD R47, R47, 0x1, -R2 ;  /* 0x000000012f2fd824 */ /* 0x000fe200078e0a02 */
[----:B------:R-:W-:Y:S01]  /*2cf0*/  ISETP.GT.U32.AND P5, PT, R2, R67, PT ;  /* 0x000000430200720c */ /* 0x000fe20003fa4070 */
[----:B------:R-:W-:Y:S01]  /*2d00*/  @!P0 IMAD.MOV R59, RZ, RZ, -R59 ;  /* 0x000000ffff3b8224 */ /* 0x000fe200078e0a3b */
[----:B------:R-:W-:Y:S01]  /*2d10*/  ISETP.GE.AND P0, PT, R48, RZ, PT ;  /* 0x000000ff3000720c */ /* 0x000fe20003f06270 */
[C---:B------:R-:W-:Y:S02]  /*2d20*/  IMAD R69, R2.reuse, R46, R69 ;  /* 0x0000002e02457224 */ /* 0x040fe400078e0245 */
[----:B------:R-:W-:Y:S02]  /*2d30*/  IMAD.MOV R48, RZ, RZ, -R44 ;  /* 0x000000ffff307224 */ /* 0x000fe400078e0a2c */
[----:B------:R-:W-:Y:S02]  /*2d40*/  IMAD.MOV.U32 R63, RZ, RZ, R47 ;  /* 0x000000ffff3f7224 */ /* 0x000fe400078e002f */
[----:B------:R-:W-:-:S02]  /*2d50*/  IMAD R47, R2, R48, R71 ;  /* 0x00000030022f7224 */ /* 0x000fc400078e0247 */
[----:B------:R-:W-:Y:S01]  /*2d60*/  @!P1 IMAD.MOV R63, RZ, RZ, -R63 ;  /* 0x000000ffff3f9224 */ /* 0x000fe200078e0a3f */
[C---:B------:R-:W-:Y:S01]  /*2d70*/  ISETP.GT.U32.AND P1, PT, R2.reuse, R69, PT ;  /* 0x000000450200720c */ /* 0x040fe20003f24070 */
[----:B------:R-:W-:Y:S01]  /*2d80*/  @!P6 IMAD.IADD R65, R65, 0x1, -R2 ;  /* 0x000000014141e824 */ /* 0x000fe200078e0a02 */
[----:B------:R-:W-:Y:S01]  /*2d90*/  ISETP.GT.U32.AND P6, PT, R2, R47, PT ;  /* 0x0000002f0200720c */ /* 0x000fe20003fc4070 */
[----:B------:R-:W-:-:S04]  /*2da0*/  IMAD.HI.U32 R44, R8, R75, RZ ;  /* 0x0000004b082c7227 */ /* 0x000fc800078e00ff */
[----:B------:R-:W-:Y:S02]  /*2db0*/  IMAD.MOV R44, RZ, RZ, -R44 ;  /* 0x000000ffff2c7224 */ /* 0x000fe400078e0a2c */
[--C-:B------:R-:W-:Y:S02]  /*2dc0*/  @!P5 IMAD.IADD R67, R67, 0x1, -R2.reuse ;  /* 0x000000014343d824 */ /* 0x100fe400078e0a02 */
[C---:B------:R-:W-:Y:S02]  /*2dd0*/  IMAD R75, R2.reuse, R44, R75 ;  /* 0x0000002c024b7224 */ /* 0x040fe400078e024b */
[--C-:B------:R-:W-:Y:S01]  /*2de0*/  @!P1 IMAD.IADD R69, R69, 0x1, -R2.reuse ;  /* 0x0000000145459824 */ /* 0x100fe200078e0a02 */
[----:B------:R-:W-:Y:S01]  /*2df0*/  ISETP.GT.U32.AND P5, PT, R2, R67, PT ;  /* 0x000000430200720c */ /* 0x000fe20003fa4070 */
[----:B------:R-:W-:Y:S02]  /*2e00*/  @!P6 IMAD.IADD R47, R47, 0x1, -R2 ;  /* 0x000000012f2fe824 */ /* 0x000fe400078e0a02 */
[----:B------:R-:W-:Y:S01]  /*2e10*/  IMAD.HI.U32 R44, R8, R77, RZ ;  /* 0x0000004d082c7227 */ /* 0x000fe200078e00ff */
[----:B------:R-:W-:-:S02]  /*2e20*/  ISETP.GT.U32.AND P1, PT, R2, R69, PT ;  /* 0x000000450200720c */ /* 0x000fc40003f24070 */
[----:B------:R-:W-:Y:S01]  /*2e30*/  ISETP.GT.U32.AND P6, PT, R2, R47, PT ;  /* 0x0000002f0200720c */ /* 0x000fe20003fc4070 */
[----:B------:R-:W-:Y:S02]  /*2e40*/  IMAD.MOV R44, RZ, RZ, -R44 ;  /* 0x000000ffff2c7224 */ /* 0x000fe400078e0a2c */
[----:B------:R-:W-:-:S04]  /*2e50*/  IMAD.HI.U32 R46, R8, R73, RZ ;  /* 0x00000049082e7227 */ /* 0x000fc800078e00ff */
[C---:B------:R-:W-:Y:S02]  /*2e60*/  IMAD R77, R2.reuse, R44, R77 ;  /* 0x0000002c024d7224 */ /* 0x040fe400078e024d */
[----:B------:R-:W-:Y:S02]  /*2e70*/  IMAD.MOV R46, RZ, RZ, -R46 ;  /* 0x000000ffff2e7224 */ /* 0x000fe400078e0a2e */
[--C-:B------:R-:W-:Y:S01]  /*2e80*/  @!P1 IMAD.IADD R69, R69, 0x1, -R2.reuse ;  /* 0x0000000145459824 */ /* 0x100fe200078e0a02 */
[C---:B------:R-:W-:Y:S01]  /*2e90*/  ISETP.GT.U32.AND P1, PT, R2.reuse, R75, PT ;  /* 0x0000004b0200720c */ /* 0x040fe20003f24070 */
[----:B------:R-:W-:Y:S01]  /*2ea0*/  @!P6 IMAD.IADD R47, R47, 0x1, -R2 ;  /* 0x000000012f2fe824 */ /* 0x000fe200078e0a02 */
[C---:B------:R-:W-:Y:S01]  /*2eb0*/  ISETP.GT.U32.AND P6, PT, R2.reuse, R77, PT ;  /* 0x0000004d0200720c */ /* 0x040fe20003fc4070 */
[----:B------:R-:W-:Y:S02]  /*2ec0*/  IMAD R73, R2, R46, R73 ;  /* 0x0000002e02497224 */ /* 0x000fe400078e0249 */
[----:B------:R-:W-:-:S04]  /*2ed0*/  IMAD.HI.U32 R46, R8, R81, RZ ;  /* 0x00000051082e7227 */ /* 0x000fc800078e00ff */
[----:B------:R-:W-:Y:S02]  /*2ee0*/  IMAD.MOV R46, RZ, RZ, -R46 ;  /* 0x000000ffff2e7224 */ /* 0x000fe400078e0a2e */
[----:B------:R-:W-:-:S04]  /*2ef0*/  IMAD.HI.U32 R44, R8, R79, RZ ;  /* 0x0000004f082c7227 */ /* 0x000fc800078e00ff */
[--C-:B------:R-:W-:Y:S02]  /*2f00*/  @!P1 IMAD.IADD R75, R75, 0x1, -R2.reuse ;  /* 0x000000014b4b9824 */ /* 0x100fe400078e0a02 */
[--C-:B------:R-:W-:Y:S02]  /*2f10*/  @!P6 IMAD.IADD R77, R77, 0x1, -R2.reuse ;  /* 0x000000014d4de824 */ /* 0x100fe400078e0a02 */
[----:B------:R-:W-:Y:S01]  /*2f20*/  @!P5 IMAD.IADD R67, R67, 0x1, -R2 ;  /* 0x000000014343d824 */ /* 0x000fe200078e0a02 */
[C---:B------:R-:W-:Y:S01]  /*2f30*/  ISETP.GT.U32.AND P6, PT, R2.reuse, R75, PT ;  /* 0x0000004b0200720c */ /* 0x040fe20003fc4070 */
[C---:B------:R-:W-:Y:S01]  /*2f40*/  IMAD R81, R2.reuse, R46, R81 ;  /* 0x0000002e02517224 */ /* 0x040fe200078e0251 */
[----:B------:R-:W-:Y:S01]  /*2f50*/  ISETP.GT.U32.AND P5, PT, R2, R73, PT ;  /* 0x000000490200720c */ /* 0x000fe20003fa4070 */
[----:B------:R-:W-:-:S04]  /*2f60*/  IMAD.HI.U32 R48, R8, R83, RZ ;  /* 0x0000005308307227 */ /* 0x000fc800078e00ff */
[----:B------:R-:W-:Y:S02]  /*2f70*/  IMAD.MOV R44, RZ, RZ, -R44 ;  /* 0x000000ffff2c7224 */ /* 0x000fe400078e0a2c */
[----:B------:R-:W-:Y:S02]  /*2f80*/  IMAD.MOV R48, RZ, RZ, -R48 ;  /* 0x000000ffff307224 */ /* 0x000fe400078e0a30 */
[C---:B------:R-:W-:Y:S02]  /*2f90*/  IMAD R79, R2.reuse, R44, R79 ;  /* 0x0000002c024f7224 */ /* 0x040fe400078e024f */
[----:B------:R-:W-:Y:S01]  /*2fa0*/  @!P6 IMAD.IADD R75, R75, 0x1, -R2 ;  /* 0x000000014b4be824 */ /* 0x000fe200078e0a02 */
[----:B------:R-:W-:Y:S01]  /*2fb0*/  ISETP.GT.U32.AND P6, PT, R2, R81, PT ;  /* 0x000000510200720c */ /* 0x000fe20003fc4070 */
[----:B------:R-:W-:-:S04]  /*2fc0*/  IMAD.HI.U32 R44, R8, R85, RZ ;  /* 0x00000055082c7227 */ /* 0x000fc800078e00ff */
[----:B------:R-:W-:Y:S02]  /*2fd0*/  IMAD R83, R2, R48, R83 ;  /* 0x0000003002537224 */ /* 0x000fe400078e0253 */
[----:B------:R-:W-:Y:S02]  /*2fe0*/  IMAD.MOV R48, RZ, RZ, -R44 ;  /* 0x000000ffff307224 */ /* 0x000fe400078e0a2c */
[--C-:B------:R-:W-:Y:S01]  /*2ff0*/  @!P5 IMAD.IADD R73, R73, 0x1, -R2.reuse ;  /* 0x000000014949d824 */ /* 0x100fe200078e0a02 */
[----:B------:R-:W-:Y:S01]  /*3000*/  ISETP.GE.AND P5, PT, R50, RZ, PT ;  /* 0x000000ff3200720c */ /* 0x000fe20003fa6270 */
[----:B------:R-:W-:Y:S01]  /*3010*/  IMAD R85, R2, R48, R85 ;  /* 0x0000003002557224 */ /* 0x000fe200078e0255 */
[----:B------:R-:W-:Y:S01]  /*3020*/  LOP3.LUT R50, R4, 0xf8, RZ, 0xfc, !PT ;  /* 0x000000f804327812 */ /* 0x000fe200078efcff */
[----:B------:R-:W-:Y:S01]  /*3030*/  @!P2 IMAD.MOV R65, RZ, RZ, -R65 ;  /* 0x000000ffff41a224 */ /* 0x000fe200078e0a41 */
[C---:B------:R-:W-:Y:S01]  /*3040*/  ISETP.GT.U32.AND P1, PT, R2.reuse, R73, PT ;  /* 0x000000490200720c */ /* 0x040fe20003f24070 */
[----:B------:R-:W-:Y:S01]  /*3050*/  @!P6 IMAD.IADD R81, R81, 0x1, -R2 ;  /* 0x000000015151e824 */ /* 0x000fe200078e0a02 */
[----:B------:R-:W-:Y:S01]  /*3060*/  ISETP.GT.U32.AND P2, PT, R2, R77, PT ;  /* 0x0000004d0200720c */ /* 0x000fe20003f44070 */
[----:B------:R-:W-:Y:S01]  /*3070*/  IMAD.HI.U32 R44, R8, R87, RZ ;  /* 0x00000057082c7227 */ /* 0x000fe200078e00ff */
[----:B------:R-:W-:-:S02]  /*3080*/  ISETP.GT.U32.AND P6, PT, R2, R85, PT ;  /* 0x000000550200720c */ /* 0x000fc40003fc4070 */
[----:B------:R-:W-:Y:S01]  /*3090*/  IABS R101, R50 ;  /* 0x0000003200657213 */ /* 0x000fe20000000000 */
[----:B------:R-:W-:Y:S02]  /*30a0*/  IMAD.MOV R44, RZ, RZ, -R44 ;  /* 0x000000ffff2c7224 */ /* 0x000fe400078e0a2c */
[----:B------:R-:W-:-:S04]  /*30b0*/  IMAD.HI.U32 R46, R8, R89, RZ ;  /* 0x00000059082e7227 */ /* 0x000fc800078e00ff */
[C---:B------:R-:W-:Y:S02]  /*30c0*/  IMAD R87, R2.reuse, R44, R87 ;  /* 0x0000002c02577224 */ /* 0x040fe400078e0257 */
[--C-:B------:R-:W-:Y:S01]  /*30d0*/  @!P1 IMAD.IADD R73, R73, 0x1, -R2.reuse ;  /* 0x0000000149499824 */ /* 0x100fe200078e0a02 */
[C---:B------:R-:W-:Y:S01]  /*30e0*/  ISETP.GT.U32.AND P1, PT, R2.reuse, R79, PT ;  /* 0x0000004f0200720c */ /* 0x040fe20003f24070 */
[--C-:B------:R-:W-:Y:S01]  /*30f0*/  @!P2 IMAD.IADD R77, R77, 0x1, -R2.reuse ;  /* 0x000000014d4da824 */ /* 0x100fe200078e0a02 */
[C---:B------:R-:W-:Y:S01]  /*3100*/  ISETP.GT.U32.AND P2, PT, R2.reuse, R83, PT ;  /* 0x000000530200720c */ /* 0x040fe20003f44070 */
[----:B------:R-:W-:Y:S01]  /*3110*/  @!P6 IMAD.IADD R85, R85, 0x1, -R2 ;  /* 0x000000015555e824 */ /* 0x000fe200078e0a02 */
[----:B------:R-:W-:Y:S01]  /*3120*/  ISETP.GT.U32.AND P6, PT, R2, R87, PT ;  /* 0x000000570200720c */ /* 0x000fe20003fc4070 */
[----:B------:R-:W-:Y:S02]  /*3130*/  IMAD.MOV R46, RZ, RZ, -R46 ;  /* 0x000000ffff2e7224 */ /* 0x000fe400078e0a2e */
[----:B------:R-:W-:-:S04]  /*3140*/  IMAD.HI.U32 R48, R8, R91, RZ ;  /* 0x0000005b08307227 */ /* 0x000fc800078e00ff */
[----:B------:R-:W-:Y:S02]  /*3150*/  IMAD R89, R2, R46, R89 ;  /* 0x0000002e02597224 */ /* 0x000fe400078e0259 */
[--C-:B------:R-:W-:Y:S01]  /*3160*/  @!P1 IMAD.IADD R79, R79, 0x1, -R2.reuse ;  /* 0x000000014f4f9824 */ /* 0x100fe200078e0a02 */
[----:B------:R-:W-:Y:S01]  /*3170*/  ISETP.GE.AND P1, PT, R52, RZ, PT ;  /* 0x000000ff3400720c */ /* 0x000fe20003f26270 */
[--C-:B------:R-:W-:Y:S01]  /*3180*/  @!P2 IMAD.IADD R83, R83, 0x1, -R2.reuse ;  /* 0x000000015353a824 */ /* 0x100fe200078e0a02 */
[----:B------:R-:W-:Y:S01]  /*3190*/  ISETP.GE.AND P2, PT, R54, RZ, PT ;  /* 0x000000ff3600720c */ /* 0x000fe20003f46270 */
[----:B------:R-:W-:Y:S01]  /*31a0*/  @!P6 IMAD.IADD R87, R87, 0x1, -R2 ;  /* 0x000000015757e824 */ /* 0x000fe200078e0a02 */
[----:B------:R-:W-:Y:S01]  /*31b0*/  ISETP.GT.U32.AND P6, PT, R2, R89, PT ;  /* 0x000000590200720c */ /* 0x000fe20003fc4070 */
[----:B------:R-:W-:Y:S01]  /*31c0*/  @!P4 IMAD.MOV R69, RZ, RZ, -R69 ;  /* 0x000000ffff45c224 */ /* 0x000fe200078e0a45 */
[C---:B------:R-:W-:Y:S01]  /*31d0*/  LOP3.LUT R54, R4.reuse, 0xec, RZ, 0xfc, !PT ;  /* 0x000000ec04367812 */ /* 0x040fe200078efcff */
[----:B------:R-:W-:Y:S01]  /*31e0*/  IMAD.MOV R48, RZ, RZ, -R48 ;  /* 0x000000ffff307224 */ /* 0x000fe200078e0a30 */
[----:B------:R-:W-:Y:S01]  /*31f0*/  LOP3.LUT R52, R4, 0xe8, RZ, 0xfc, !PT ;  /* 0x000000e804347812 */ /* 0x000fe200078efcff */
[----:B------:R-:W-:Y:S01]  /*3200*/  @!P5 IMAD.MOV R73, RZ, RZ, -R73 ;  /* 0x000000ffff49d224 */ /* 0x000fe200078e0a49 */
[----:B------:R-:W-:Y:S01]  /*3210*/  IABS R95, R54 ;  /* 0x00000036005f7213 */ /* 0x000fe20000000000 */
[C---:B------:R-:W-:Y:S01]  /*3220*/  IMAD R91, R2.reuse, R48, R91 ;  /* 0x00000030025b7224 */ /* 0x040fe200078e025b */
[----:B------:R-:W-:Y:S01]  /*3230*/  ISETP.GT.U32.AND P4, PT, R2, R81, PT ;  /* 0x000000510200720c */ /* 0x000fe20003f84070 */
[----:B------:R-:W-:Y:S01]  /*3240*/  @!P1 IMAD.MOV R75, RZ, RZ, -R75 ;  /* 0x000000ffff4b9224 */ /* 0x000fe200078e0a4b */
[----:B------:R-:W-:Y:S01]  /*3250*/  IABS R93, R52 ;  /* 0x00000034005d7213 */ /* 0x000fe20000000000 */
[----:B------:R-:W-:Y:S01]  /*3260*/  IMAD.HI.U32 R44, R8, R95, RZ ;  /* 0x0000005f082c7227 */ /* 0x000fe200078e00ff */
[----:B------:R-:W-:-:S02]  /*3270*/  ISETP.GT.U32.AND P5, PT, R2, R85, PT ;  /* 0x000000550200720c */ /* 0x000fc40003fa4070 */
[C---:B------:R-:W-:Y:S01]  /*3280*/  ISETP.GT.U32.AND P1, PT, R2.reuse, R87, PT ;  /* 0x000000570200720c */ /* 0x040fe20003f24070 */
[----:B------:R-:W-:Y:S02]  /*3290*/  @!P6 IMAD.IADD R89, R89, 0x1, -R2 ;  /* 0x000000015959e824 */ /* 0x000fe400078e0a02 */
[----:B------:R-:W-:Y:S02]  /*32a0*/  IMAD.MOV R44, RZ, RZ, -R44 ;  /* 0x000000ffff2c7224 */ /* 0x000fe400078e0a2c */
[----:B------:R-:W-:Y:S01]  /*32b0*/  IMAD.MOV.U32 R71, RZ, RZ, R47 ;  /* 0x000000ffff477224 */ /* 0x000fe200078e002f */
[----:B------:R-:W-:Y:S01]  /*32c0*/  ISETP.GT.U32.AND P6, PT, R2, R89, PT ;  /* 0x000000590200720c */ /* 0x000fe20003fc4070 */
[----:B------:R-:W-:-:S04]  /*32d0*/  IMAD.HI.U32 R48, R8, R99, RZ ;  /* 0x0000006308307227 */ /* 0x000fc800078e00ff */
[----:B------:R-:W-:-:S04]  /*32e0*/  IMAD.HI.U32 R4, R8, R93, RZ ;  /* 0x0000005d08047227 */ /* 0x000fc800078e00ff */
[----:B------:R-:W-:-:S04]  /*32f0*/  IMAD.HI.U32 R46, R8, R97, RZ ;  /* 0x00000061082e7227 */ /* 0x000fc800078e00ff */
[C---:B------:R-:W-:Y:S01]  /*3300*/  IMAD R95, R2.reuse, R44, R95 ;  /* 0x0000002c025f7224 */ /* 0x040fe200078e025f */
[----:B------:R-:W-:Y:S01]  /*3310*/  LOP3.LUT R44, RZ, R45, RZ, 0x33, !PT ;  /* 0x0000002dff2c7212 */ /* 0x000fe200078e33ff */
[----:B------:R-:W-:Y:S01]  /*3320*/  @!P0 IMAD.MOV R71, RZ, RZ, -R71 ;  /* 0x000000ffff478224 */ /* 0x000fe200078e0a47 */
[----:B------:R-:W-:Y:S01]  /*3330*/  ISETP.GT.U32.AND P0, PT, R2, R83, PT ;  /* 0x000000530200720c */ /* 0x000fe20003f04070 */
[----:B------:R-:W-:Y:S02]  /*3340*/  IMAD.MOV R48, RZ, RZ, -R48 ;  /* 0x000000ffff307224 */ /* 0x000fe400078e0a30 */
[----:B------:R-:W-:-:S04]  /*3350*/  IMAD.HI.U32 R8, R8, R101, RZ ;  /* 0x0000006508087227 */ /* 0x000fc800078e00ff */
[----:B------:R-:W-:Y:S01]  /*3360*/  @!P3 IMAD.MOV R67, RZ, RZ, -R67 ;  /* 0x000000ffff43b224 */ /* 0x000fe200078e0a43 */
[C---:B------:R-:W-:Y:S01]  /*3370*/  ISETP.GT.U32.AND P3, PT, R2.reuse, R79, PT ;  /* 0x0000004f0200720c */ /* 0x040fe20003f64070 */
[----:B------:R-:W-:Y:S01]  /*3380*/  @!P4 IMAD.IADD R81, R81, 0x1, -R2 ;  /* 0x000000015151c824 */ /* 0x000fe200078e0a02 */
[C---:B------:R-:W-:Y:S01]  /*3390*/  ISETP.GT.U32.AND P4, PT, R2.reuse, R95, PT ;  /* 0x0000005f0200720c */ /* 0x040fe20003f84070 */
[C---:B------:R-:W-:Y:S02]  /*33a0*/  IMAD R99, R2.reuse, R48, R99 ;  /* 0x0000003002637224 */ /* 0x040fe400078e0263 */
[----:B------:R-:W-:Y:S02]  /*33b0*/  IMAD.MOV R8, RZ, RZ, -R8 ;  /* 0x000000ffff087224 */ /* 0x000fe400078e0a08 */
[----:B------:R-:W-:Y:S01]  /*33c0*/  @!P2 IMAD.MOV R77, RZ, RZ, -R77 ;  /* 0x000000ffff4da224 */ /* 0x000fe200078e0a4d */
[----:B------:R-:W-:Y:S01]  /*33d0*/  ISETP.GT.U32.AND P2, PT, R2, R91, PT ;  /* 0x0000005b0200720c */ /* 0x000fe20003f44070 */
[----:B------:R-:W-:-:S02]  /*33e0*/  IMAD.MOV R46, RZ, RZ, -R46 ;  /* 0x000000ffff2e7224 */ /* 0x000fc400078e0a2e */
[C---:B------:R-:W-:Y:S02]  /*33f0*/  IMAD R101, R2.reuse, R8, R101 ;  /* 0x0000000802657224 */ /* 0x040fe400078e0265 */
[--C-:B------:R-:W-:Y:S01]  /*3400*/  @!P5 IMAD.IADD R85, R85, 0x1, -R2.reuse ;  /* 0x000000015555d824 */ /* 0x100fe200078e0a02 */
[----:B------:R-:W-:Y:S01]  /*3410*/  ISETP.GT.U32.AND P5, PT, R2, R99, PT ;  /* 0x000000630200720c */ /* 0x000fe20003fa4070 */
[----:B------:R-:W-:Y:S01]  /*3420*/  @!P1 IMAD.IADD R87, R87, 0x1, -R2 ;  /* 0x0000000157579824 */ /* 0x000fe200078e0a02 */
[----:B------:R-:W-:Y:S01]  /*3430*/  ISETP.GE.AND P1, PT, R56, RZ, PT ;  /* 0x000000ff3800720c */ /* 0x000fe20003f26270 */
[----:B------:R-:W-:Y:S02]  /*3440*/  IMAD.MOV R4, RZ, RZ, -R4 ;  /* 0x000000ffff047224 */ /* 0x000fe400078e0a04 */
[C---:B------:R-:W-:Y:S02]  /*3450*/  IMAD R97, R2.reuse, R46, R97 ;  /* 0x0000002e02617224 */ /* 0x040fe400078e0261 */
[--C-:B------:R-:W-:Y:S01]  /*3460*/  @!P6 IMAD.IADD R89, R89, 0x1, -R2.reuse ;  /* 0x000000015959e824 */ /* 0x100fe200078e0a02 */
[C---:B------:R-:W-:Y:S01]  /*3470*/  ISETP.GT.U32.AND P6, PT, R2.reuse, R101, PT ;  /* 0x000000650200720c */ /* 0x040fe20003fc4070 */
[C---:B------:R-:W-:Y:S01]  /*3480*/  IMAD R93, R2.reuse, R4, R93 ;  /* 0x00000004025d7224 */ /* 0x040fe200078e025d */
[----:B------:R-:W1:Y:S01]  /*3490*/  LDC.64 R46, c[0x0][0x3a8] ;  /* 0x0000ea00ff2e7b82 */ /* 0x000e620000000a00 */
[--C-:B------:R-:W-:Y:S01]  /*34a0*/  @!P0 IMAD.IADD R83, R83, 0x1, -R2.reuse ;  /* 0x0000000153538824 */ /* 0x100fe200078e0a02 */
[C---:B------:R-:W-:Y:S01]  /*34b0*/  ISETP.GT.U32.AND P0, PT, R2.reuse, R97, PT ;  /* 0x000000610200720c */ /* 0x040fe20003f04070 */
[--C-:B------:R-:W-:Y:S01]  /*34c0*/  @!P3 IMAD.IADD R79, R79, 0x1, -R2.reuse ;  /* 0x000000014f4fb824 */ /* 0x100fe200078e0a02 */
[----:B------:R-:W-:Y:S01]  /*34d0*/  ISETP.GT.U32.AND P3, PT, R2, R93, PT ;  /* 0x0000005d0200720c */ /* 0x000fe20003f64070 */
[--C-:B------:R-:W-:Y:S01]  /*34e0*/  @!P4 IMAD.IADD R95, R95, 0x1, -R2.reuse ;  /* 0x000000015f5fc824 */ /* 0x100fe200078e0a02 */
[----:B------:R-:W-:Y:S01]  /*34f0*/  ISETP.GE.AND P4, PT, R62, RZ, PT ;  /* 0x000000ff3e00720c */ /* 0x000fe20003f86270 */
[--C-:B------:R-:W-:Y:S01]  /*3500*/  @!P2 IMAD.IADD R91, R91, 0x1, -R2.reuse ;  /* 0x000000015b5ba824 */ /* 0x100fe200078e0a02 */
[----:B------:R-:W-:Y:S01]  /*3510*/  ISETP.GE.AND P2, PT, R58, RZ, PT ;  /* 0x000000ff3a00720c */ /* 0x000fe20003f46270 */
[--C-:B------:R-:W-:Y:S01]  /*3520*/  @!P5 IMAD.IADD R99, R99, 0x1, -R2.reuse ;  /* 0x000000016363d824 */ /* 0x100fe200078e0a02 */
[----:B------:R-:W-:Y:S01]  /*3530*/  ISETP.GE.AND P5, PT, R66, RZ, PT ;  /* 0x000000ff4200720c */ /* 0x000fe20003fa6270 */
[----:B------:R-:W-:Y:S01]  /*3540*/  @!P1 IMAD.MOV R79, RZ, RZ, -R79 ;  /* 0x000000ffff4f9224 */ /* 0x000fe200078e0a4f */
        /* <DEDUP_REMOVED lines=8> */
[C---:B------:R-:W-:Y:S01]  /*35d0*/  ISETP.GT.U32.AND P4, PT, R2.reuse, R97, PT ;  /* 0x000000610200720c */ /* 0x040fe20003f84070 */
[----:B------:R-:W-:Y:S01]  /*35e0*/  @!P2 IMAD.MOV R81, RZ, RZ, -R81 ;  /* 0x000000ffff51a224 */ /* 0x000fe200078e0a51 */
[C---:B------:R-:W-:Y:S01]  /*35f0*/  ISETP.GT.U32.AND P2, PT, R2.reuse, R93, PT ;  /* 0x0000005d0200720c */ /* 0x040fe20003f44070 */
[----:B------:R-:W-:Y:S01]  /*3600*/  @!P5 IMAD.MOV R89, RZ, RZ, -R89 ;  /* 0x000000ffff59d224 */ /* 0x000fe200078e0a59 */
[----:B------:R-:W-:Y:S01]  /*3610*/  ISETP.GT.U32.AND P5, PT, R2, R101, PT ;  /* 0x000000650200720c */ /* 0x000fe20003fa4070 */
[--C-:B------:R-:W-:Y:S01]  /*3620*/  @!P1 IMAD.IADD R91, R91, 0x1, -R2.reuse ;  /* 0x000000015b5b9824 */ /* 0x100fe200078e0a02 */
[----:B------:R-:W-:Y:S01]  /*3630*/  ISETP.GE.AND P1, PT, R52, RZ, PT ;  /* 0x000000ff3400720c */ /* 0x000fe20003f26270 */
[----:B-1----:R-:W-:Y:S01]  /*3640*/  IMAD R250, R74, R47, RZ ;  /* 0x0000002f4afa7224 */ /* 0x002fe200078e02ff */
[----:B------:R-:W1:Y:S01]  /*3650*/  LDC R4, c[0x0][0x3a0] ;  /* 0x0000e800ff047b82 */ /* 0x000e620000000800 */
[----:B------:R-:W-:Y:S01]  /*3660*/  @!P6 IMAD.MOV R91, RZ, RZ, -R91 ;  /* 0x000000ffff5be224 */ /* 0x000fe200078e0a5b */
[----:B------:R-:W-:Y:S01]  /*3670*/  ISETP.NE.AND P6, PT, R45, RZ, PT ;  /* 0x000000ff2d00720c */ /* 0x000fe20003fc5270 */
[----:B------:R-:W-:Y:S01]  /*3680*/  @!P0 IMAD.MOV R87, RZ, RZ, -R87 ;  /* 0x000000ffff578224 */ /* 0x000fe200078e0a57 */
[----:B------:R-:W-:Y:S01]  /*3690*/  ISETP.GT.U32.AND P0, PT, R2, R99, PT ;  /* 0x000000630200720c */ /* 0x000fe20003f04070 */
[----:B------:R-:W-:Y:S01]  /*36a0*/  @!P3 IMAD.MOV R83, RZ, RZ, -R83 ;  /* 0x000000ffff53b224 */ /* 0x000fe200078e0a53 */
[----:B------:R-:W-:Y:S01]  /*36b0*/  SEL R8, R44, R7, !P6 ;  /* 0x000000072c087207 */ /* 0x000fe20007000000 */
[--C-:B------:R-:W-:Y:S01]  /*36c0*/  @!P4 IMAD.IADD R97, R97, 0x1, -R2.reuse ;  /* 0x000000016161c824 */ /* 0x100fe200078e0a02 */
[----:B------:R-:W-:Y:S01]  /*36d0*/  ISETP.GT.U32.AND P3, PT, R2, R95, PT ;  /* 0x0000005f0200720c */ /* 0x000fe20003f64070 */
[--C-:B------:R-:W-:Y:S01]  /*36e0*/  @!P2 IMAD.IADD R93, R93, 0x1, -R2.reuse ;  /* 0x000000015d5da824 */ /* 0x100fe200078e0a02 */
[----:B------:R-:W-:Y:S01]  /*36f0*/  ISETP.GE.AND P4, PT, R72, RZ, PT ;  /* 0x000000ff4800720c */ /* 0x000fe20003f86270 */
[--C-:B------:R-:W-:Y:S01]  /*3700*/  @!P5 IMAD.IADD R101, R101, 0x1, -R2.reuse ;  /* 0x000000016565d824 */ /* 0x100fe200078e0a02 */
[----:B------:R-:W-:Y:S01]  /*3710*/  SEL R9, R44, R9, !P6 ;  /* 0x000000092c097207 */ /* 0x000fe20007000000 */
[----:B----4-:R-:W-:Y:S01]  /*3720*/  IMAD R84, R8, UR7, RZ ;  /* 0x0000000708547c24 */ /* 0x010fe2000f8e02ff */
[----:B------:R-:W-:Y:S01]  /*3730*/  SEL R10, R44, R10, !P6 ;  /* 0x0000000a2c0a7207 */ /* 0x000fe20007000000 */
[----:B------:R-:W-:Y:S01]  /*3740*/  @!P1 IMAD.MOV R93, RZ, RZ, -R93 ;  /* 0x000000ffff5d9224 */ /* 0x000fe200078e0a5d */
[----:B-----5:R-:W-:Y:S01]  /*3750*/  LEA R215, P5, R250, UR14, 0x2 ;  /* 0x0000000efad77c11 */ /* 0x020fe2000f8a10ff */
[--C-:B------:R-:W-:Y:S01]  /*3760*/  @!P0 IMAD.IADD R99, R99, 0x1, -R2.reuse ;  /* 0x0000000163638824 */ /* 0x100fe200078e0a02 */
[C---:B------:R-:W-:Y:S01]  /*3770*/  SEL R11, R44.reuse, R11, !P6 ;  /* 0x0000000b2c0b7207 */ /* 0x040fe20007000000 */
[----:B------:R-:W-:Y:S01]  /*3780*/  IMAD R86, R9, UR7, RZ ;  /* 0x0000000709567c24 */ /* 0x000fe2000f8e02ff */
[----:B------:R-:W-:Y:S01]  /*3790*/  SEL R12, R44, R12, !P6 ;  /* 0x0000000c2c0c7207 */ /* 0x000fe20007000000 */
[----:B------:R-:W-:Y:S01]  /*37a0*/  IMAD R88, R10, UR7, RZ ;  /* 0x000000070a587c24 */ /* 0x000fe2000f8e02ff */
[----:B------:R-:W-:Y:S01]  /*37b0*/  LEA.HI.X.SX32 R7, R250, UR15, 0x2, P5 ;  /* 0x0000000ffa077c11 */ /* 0x000fe2000a8f16ff */
[----:B------:R-:W-:Y:S01]  /*37c0*/  @!P3 IMAD.IADD R95, R95, 0x1, -R2 ;  /* 0x000000015f5fb824 */ /* 0x000fe200078e0a02 */
[----:B------:R-:W-:Y:S01]  /*37d0*/  LEA R80, P1, R84, R215, 0x2 ;  /* 0x000000d754507211 */ /* 0x000fe200078210ff */
[----:B------:R-:W-:Y:S01]  /*37e0*/  @!P4 IMAD.MOV R99, RZ, RZ, -R99 ;  /* 0x000000ffff63c224 */ /* 0x000fe200078e0a63 */
[----:B------:R-:W-:Y:S01]  /*37f0*/  SEL R251, R44, R81, !P6 ;  /* 0x000000512cfb7207 */ /* 0x000fe20007000000 */
[----:B------:R2:W-:Y:S01]  /*3800*/  STL [R1+0xc8], R84 ;  /* 0x0000c85401007387 */ /* 0x0005e20000100800 */
[----:B------:R-:W-:Y:S01]  /*3810*/  LEA.HI.X.SX32 R81, R84, R7, 0x2, P1 ;  /* 0x0000000754517211 */ /* 0x000fe200008f16ff */
[----:B------:R-:W-:Y:S01]  /*3820*/  IMAD R90, R11, UR7, RZ ;  /* 0x000000070b5a7c24 */ /* 0x000fe2000f8e02ff */
[----:B------:R-:W-:Y:S01]  /*3830*/  ISETP.GE.AND P2, PT, R54, RZ, PT ;  /* 0x000000ff3600720c */ /* 0x000fe20003f46270 */
[----:B------:R-:W-:Y:S01]  /*3840*/  IMAD R92, R12, UR7, RZ ;  /* 0x000000070c5c7c24 */ /* 0x000fe2000f8e02ff */
[----:B------:R-:W-:Y:S01]  /*3850*/  ISETP.GE.AND P3, PT, R70, RZ, PT ;  /* 0x000000ff4600720c */ /* 0x000fe20003f66270 */
[----:B------:R3:W-:Y:S01]  /*3860*/  STL [R1+0xc4], R86 ;  /* 0x0000c45601007387 */ /* 0x0007e20000100800 */
[C---:B------:R-:W-:Y:S01]  /*3870*/  SEL R13, R44.reuse, R13, !P6 ;  /* 0x0000000d2c0d7207 */ /* 0x040fe20007000000 */
[----:B------:R-:W-:Y:S01]  /*3880*/  IMAD R251, R251, UR7, RZ ;  /* 0x00000007fbfb7c24 */ /* 0x000fe2000f8e02ff */
[----:B------:R-:W-:Y:S01]  /*3890*/  SEL R14, R44, R14, !P6 ;  /* 0x0000000e2c0e7207 */ /* 0x000fe20007000000 */
[----:B------:R4:W-:Y:S01]  /*38a0*/  STL [R1+0xc0], R88 ;  /* 0x0000c05801007387 */ /* 0x0009e20000100800 */
[-C--:B------:R-:W-:Y:S01]  /*38b0*/  LEA R82, P4, R86, R215.reuse, 0x2 ;  /* 0x000000d756527211 */ /* 0x080fe200078810ff */
[----:B------:R-:W-:Y:S01]  /*38c0*/  IMAD R94, R13, UR7, RZ ;  /* 0x000000070d5e7c24 */ /* 0x000fe2000f8e02ff */
[----:B--2---:R-:W-:Y:S01]  /*38d0*/  LEA R84, P1, R88, R215, 0x2 ;  /* 0x000000d758547211 */ /* 0x004fe200078210ff */
[----:B------:R-:W-:Y:S01]  /*38e0*/  IMAD R96, R14, UR7, RZ ;  /* 0x000000070e607c24 */ /* 0x000fe2000f8e02ff */
[C---:B------:R-:W-:Y:S01]  /*38f0*/  SEL R248, R44.reuse, R83, !P6 ;  /* 0x000000532cf87207 */ /* 0x040fe20007000000 */
[----:B------:R2:W-:Y:S01]  /*3900*/  STL [R1+0xbc], R90 ;  /* 0x0000bc5a01007387 */ /* 0x0005e20000100800 */
[----:B------:R-:W-:Y:S01]  /*3910*/  SEL R247, R44, R85, !P6 ;  /* 0x000000552cf77207 */ /* 0x000fe20007000000 */
[----:B------:R-:W-:Y:S01]  /*3920*/  @!P2 IMAD.MOV R95, RZ, RZ, -R95 ;  /* 0x000000ffff5fa224 */ /* 0x000fe200078e0a5f */
[-C--:B------:R-:W-:Y:S01]  /*3930*/  LEA.HI.X.SX32 R83, R86, R7.reuse, 0x2, P4 ;  /* 0x0000000756537211 */ /* 0x080fe200020f16ff */
[----:B------:R5:W-:Y:S01]  /*3940*/  STL [R1+0xb8], R92 ;  /* 0x0000b85c01007387 */ /* 0x000be20000100800 */
[----:B------:R-:W-:Y:S01]  /*3950*/  LEA.HI.X.SX32 R85, R88, R7, 0x2, P1 ;  /* 0x0000000758557211 */ /* 0x000fe200008f16ff */
[----:B------:R-:W-:Y:S01]  /*3960*/  @!P3 IMAD.MOV R97, RZ, RZ, -R97 ;  /* 0x000000ffff61b224 */ /* 0x000fe200078e0a61 */
[----:B------:R-:W-:Y:S01]  /*3970*/  ISETP.GE.AND P0, PT, R50, RZ, PT ;  /* 0x000000ff3200720c */ /* 0x000fe20003f06270 */
[----:B------:R1:W-:Y:S01]  /*3980*/  STL [R1+0xb4], R94 ;  /* 0x0000b45e01007387 */ /* 0x0003e20000100800 */
[----:B------:R-:W-:Y:S01]  /*3990*/  SEL R15, R44, R15, !P6 ;  /* 0x0000000f2c0f7207 */ /* 0x000fe20007000000 */
[----:B------:R-:W-:Y:S01]  /*39a0*/  IMAD R248, R248, UR7, RZ ;  /* 0x00000007f8f87c24 */ /* 0x000fe2000f8e02ff */
[----:B------:R-:W-:Y:S01]  /*39b0*/  SEL R16, R44, R16, !P6 ;  /* 0x000000102c107207 */ /* 0x000fe20007000000 */
[----:B------:R1:W-:Y:S01]  /*39c0*/  STL [R1+0xb0], R96 ;  /* 0x0000b06001007387 */ /* 0x0003e20000100800 */
[-C--:B---3--:R-:W-:Y:S01]  /*39d0*/  LEA R86, P4, R90, R215.reuse, 0x2 ;  /* 0x000000d75a567211 */ /* 0x088fe200078810ff */
[----:B------:R-:W-:Y:S01]  /*39e0*/  IMAD R98, R15, UR7, RZ ;  /* 0x000000070f627c24 */ /* 0x000fe2000f8e02ff */
[----:B----4-:R-:W-:Y:S01]  /*39f0*/  LEA R88, P1, R92, R215, 0x2 ;  /* 0x000000d75c587211 */ /* 0x010fe200078210ff */
[----:B------:R-:W-:Y:S01]  /*3a00*/  IMAD R100, R16, UR7, RZ ;  /* 0x0000000710647c24 */ /* 0x000fe2000f8e02ff */
[C---:B------:R-:W-:Y:S01]  /*3a10*/  SEL R246, R44.reuse, R87, !P6 ;  /* 0x000000572cf67207 */ /* 0x040fe20007000000 */
[----:B------:R-:W-:Y:S01]  /*3a20*/  IMAD R247, R247, UR7, RZ ;  /* 0x00000007f7f77c24 */ /* 0x000fe2000f8e02ff */
[----:B------:R-:W-:Y:S01]  /*3a30*/  SEL R245, R44, R89, !P6 ;  /* 0x000000592cf57207 */ /* 0x000fe20007000000 */
[----:B------:R-:W-:Y:S01]  /*3a40*/  @!P0 IMAD.MOV R101, RZ, RZ, -R101 ;  /* 0x000000ffff658224 */ /* 0x000fe200078e0a65 */
[-C--:B------:R-:W-:Y:S01]  /*3a50*/  LEA.HI.X.SX32 R87, R90, R7.reuse, 0x2, P4 ;  /* 0x000000075a577211 */ /* 0x080fe200020f16ff */
[----:B------:R3:W-:Y:S01]  /*3a60*/  STL [R1+0xac], R98 ;  /* 0x0000ac6201007387 */ /* 0x0007e20000100800 */
[----:B------:R-:W-:Y:S01]  /*3a70*/  LEA.HI.X.SX32 R89, R92, R7, 0x2, P1 ;  /* 0x000000075c597211 */ /* 0x000fe200008f16ff */
[----:B------:R-:W-:Y:S01]  /*3a80*/  IMAD R246, R246, UR7, RZ ;  /* 0x00000007f6f67c24 */ /* 0x000fe2000f8e02ff */
[C---:B------:R-:W-:Y:S01]  /*3a90*/  SEL R17, R44.reuse, R17, !P6 ;  /* 0x000000112c117207 */ /* 0x040fe20007000000 */
[----:B------:R4:W-:Y:S01]  /*3aa0*/  STL [R1+0xa8], R100 ;  /* 0x0000a86401007387 */ /* 0x0009e20000100800 */
[----:B------:R-:W-:Y:S01]  /*3ab0*/  SEL R18, R44, R18, !P6 ;  /* 0x000000122c127207 */ /* 0x000fe20007000000 */
[----:B------:R-:W-:Y:S01]  /*3ac0*/  IMAD R245, R245, UR7, RZ ;  /* 0x00000007f5f57c24 */ /* 0x000fe2000f8e02ff */
[-C--:B--2---:R-:W-:Y:S01]  /*3ad0*/  LEA R90, P4, R94, R215.reuse, 0x2 ;  /* 0x000000d75e5a7211 */ /* 0x084fe200078810ff */
[----:B------:R-:W-:Y:S01]  /*3ae0*/  IMAD R102, R17, UR7, RZ ;  /* 0x0000000711667c24 */ /* 0x000fe2000f8e02ff */
[----:B-----5:R-:W-:Y:S01]  /*3af0*/  LEA R92, P1, R96, R215, 0x2 ;  /* 0x000000d7605c7211 */ /* 0x020fe200078210ff */
[----:B------:R-:W-:Y:S01]  /*3b00*/  IMAD R104, R18, UR7, RZ ;  /* 0x0000000712687c24 */ /* 0x000fe2000f8e02ff */
[----:B------:R-:W-:Y:S01]  /*3b10*/  SEL R244, R44, R91, !P6 ;  /* 0x0000005b2cf47207 */ /* 0x000fe20007000000 */
[----:B-1----:R-:W-:Y:S01]  /*3b20*/  VIADD R52, R4, 0xfffffffe ;  /* 0xfffffffe04347836 */ /* 0x002fe20000000000 */
[----:B------:R-:W-:Y:S01]  /*3b30*/  SEL R243, R44, R93, !P6 ;  /* 0x0000005d2cf37207 */ /* 0x000fe20007000000 */
[----:B------:R1:W-:Y:S01]  /*3b40*/  STL [R1+0xa4], R102 ;  /* 0x0000a46601007387 */ /* 0x0003e20000100800 */
[-C--:B------:R-:W-:Y:S01]  /*3b50*/  LEA.HI.X.SX32 R91, R94, R7.reuse, 0x2, P4 ;  /* 0x000000075e5b7211 */ /* 0x080fe200020f16ff */
[----:B------:R-:W-:Y:S01]  /*3b60*/  IMAD R244, R244, UR7, RZ ;  /* 0x00000007f4f47c24 */ /* 0x000fe2000f8e02ff */
[----:B------:R-:W-:Y:S01]  /*3b70*/  LEA.HI.X.SX32 R93, R96, R7, 0x2, P1 ;  /* 0x00000007605d7211 */ /* 0x000fe200008f16ff */
[----:B------:R2:W-:Y:S01]  /*3b80*/  STL [R1+0xa0], R104 ;  /* 0x0000a06801007387 */ /* 0x0005e20000100800 */
[C---:B------:R-:W-:Y:S01]  /*3b90*/  SEL R19, R44.reuse, R19, !P6 ;  /* 0x000000132c137207 */ /* 0x040fe20007000000 */
[----:B------:R-:W-:Y:S01]  /*3ba0*/  IMAD R243, R243, UR7, RZ ;  /* 0x00000007f3f37c24 */ /* 0x000fe2000f8e02ff */
[----:B------:R-:W-:Y:S01]  /*3bb0*/  SEL R20, R44, R20, !P6 ;  /* 0x000000142c147207 */ /* 0x000fe20007000000 */
[----:B------:R-:W-:Y:S01]  /*3bc0*/  VIADD R54, R4, 0xfffffffd ;  /* 0xfffffffd04367836 */ /* 0x000fe20000000000 */
[-C--:B------:R-:W-:Y:S01]  /*3bd0*/  LEA R94, P4, R98, R215.reuse, 0x2 ;  /* 0x000000d7625e7211 */ /* 0x080fe200078810ff */
[----:B------:R-:W-:Y:S01]  /*3be0*/  IMAD R106, R19, UR7, RZ ;  /* 0x00000007136a7c24 */ /* 0x000fe2000f8e02ff */
[----:B------:R-:W-:Y:S01]  /*3bf0*/  LEA R96, P1, R100, R215, 0x2 ;  /* 0x000000d764607211 */ /* 0x000fe200078210ff */
[----:B------:R-:W-:Y:S01]  /*3c00*/  IMAD R108, R20, UR7, RZ ;  /* 0x00000007146c7c24 */ /* 0x000fe2000f8e02ff */
[----:B------:R-:W-:Y:S01]  /*3c10*/  SEL R242, R44, R95, !P6 ;  /* 0x0000005f2cf27207 */ /* 0x000fe20007000000 */
[----:B------:R-:W-:Y:S01]  /*3c20*/  VIADD R2, R4, 0xffffffe0 ;  /* 0xffffffe004027836 */ /* 0x000fe20000000000 */
        /* <DEDUP_REMOVED lines=9> */
[----:B------:R-:W-:Y:S01]  /*3cc0*/  IMAD R232, R46, 0x24, RZ ;  /* 0x000000242ee87824 */ /* 0x000fe200078e02ff */
[-C--:B---3--:R-:W-:Y:S01]  /*3cd0*/  LEA R98, P4, R102, R215.reuse, 0x2 ;  /* 0x000000d766627211 */ /* 0x088fe200078810ff */
[----:B------:R-:W-:Y:S01]  /*3ce0*/  IMAD R110, R21, UR7, RZ ;  /* 0x00000007156e7c24 */ /* 0x000fe2000f8e02ff */
[----:B----4-:R-:W-:Y:S01]  /*3cf0*/  LEA R100, P1, R104, R215, 0x2 ;  /* 0x000000d768647211 */ /* 0x010fe200078210ff */
[----:B------:R-:W-:Y:S01]  /*3d00*/  IMAD R112, R22, UR7, RZ ;  /* 0x0000000716707c24 */ /* 0x000fe2000f8e02ff */
[----:B------:R-:W-:Y:S01]  /*3d10*/  SEL R238, R44, R99, !P6 ;  /* 0x000000632cee7207 */ /* 0x000fe20007000000 */
[----:B------:R-:W-:Y:S01]  /*3d20*/  IMAD R22, R46, 0xc, RZ ;  /* 0x0000000c2e167824 */ /* 0x000fe200078e02ff */
[----:B------:R-:W-:Y:S01]  /*3d30*/  SEL R45, R44, R101, !P6 ;  /* 0x000000652c2d7207 */ /* 0x000fe20007000000 */
[----:B------:R3:W-:Y:S01]  /*3d40*/  STL [R1+0x94], R110 ;  /* 0x0000946e01007387 */ /* 0x0007e20000100800 */
[-C--:B------:R-:W-:Y:S01]  /*3d50*/  LEA.HI.X.SX32 R99, R102, R7.reuse, 0x2, P4 ;  /* 0x0000000766637211 */ /* 0x080fe200020f16ff */
[----:B------:R-:W-:Y:S01]  /*3d60*/  IMAD R21, R46, 0xd, RZ ;  /* 0x0000000d2e157824 */ /* 0x000fe200078e02ff */
[----:B------:R-:W-:Y:S01]  /*3d70*/  LEA.HI.X.SX32 R101, R104, R7, 0x2, P1 ;  /* 0x0000000768657211 */ /* 0x000fe200008f16ff */
[----:B------:R4:W-:Y:S01]  /*3d80*/  STL [R1+0x90], R112 ;  /* 0x0000907001007387 */ /* 0x0009e20000100800 */
[----:B------:R-:W-:Y:S01]  /*3d90*/  SEL R23, R44, R23, !P6 ;  /* 0x000000172c177207 */ /* 0x000fe20007000000 */
[----:B------:R-:W-:Y:S01]  /*3da0*/  IMAD R238, R238, UR7, RZ ;  /* 0x00000007eeee7c24 */ /* 0x000fe2000f8e02ff */
[----:B------:R-:W-:Y:S01]  /*3db0*/  SEL R24, R44, R24, !P6 ;  /* 0x000000182c187207 */ /* 0x000fe20007000000 */
[----:B------:R-:W-:Y:S01]  /*3dc0*/  IMAD R45, R45, UR7, RZ ;  /* 0x000000072d2d7c24 */ /* 0x000fe2000f8e02ff */
[-C--:B-1----:R-:W-:Y:S01]  /*3dd0*/  LEA R102, P4, R106, R215.reuse, 0x2 ;  /* 0x000000d76a667211 */ /* 0x082fe200078810ff */
[----:B------:R-:W-:Y:S01]  /*3de0*/  IMAD R114, R23, UR7, RZ ;  /* 0x0000000717727c24 */ /* 0x000fe2000f8e02ff */
[----:B--2---:R-:W-:Y:S01]  /*3df0*/  LEA R104, P1, R108, R215, 0x2 ;  /* 0x000000d76c687211 */ /* 0x004fe200078210ff */
[----:B------:R-:W-:Y:S01]  /*3e00*/  IMAD R78, R24, UR7, RZ ;  /* 0x00000007184e7c24 */ /* 0x000fe2000f8e02ff */
[-C--:B------:R-:W-:Y:S01]  /*3e10*/  LEA.HI.X.SX32 R103, R106, R7.reuse, 0x2, P4 ;  /* 0x000000076a677211 */ /* 0x080fe200020f16ff */
[----:B------:R-:W-:Y:S01]  /*3e20*/  IMAD R24, R46, 0xa, RZ ;  /* 0x0000000a2e187824 */ /* 0x000fe200078e02ff */
[----:B------:R-:W-:Y:S01]  /*3e30*/  LEA.HI.X.SX32 R105, R108, R7, 0x2, P1 ;  /* 0x000000076c697211 */ /* 0x000fe200008f16ff */
[----:B------:R1:W-:Y:S01]  /*3e40*/  STL [R1+0x8c], R114 ;  /* 0x00008c7201007387 */ /* 0x0003e20000100800 */
[----:B------:R-:W-:Y:S01]  /*3e50*/  SEL R25, R44, R25, !P6 ;  /* 0x000000192c197207 */ /* 0x000fe20007000000 */
[----:B------:R-:W-:Y:S01]  /*3e60*/  IMAD R23, R46, 0xb, RZ ;  /* 0x0000000b2e177824 */ /* 0x000fe200078e02ff */
[----:B------:R-:W-:Y:S01]  /*3e70*/  SEL R26, R44, R26, !P6 ;  /* 0x0000001a2c1a7207 */ /* 0x000fe20007000000 */
[----:B------:R-:W-:Y:S01]  /*3e80*/  STL [R1+0x88], R78 ;  /* 0x0000884e01007387 */ /* 0x000fe20000100800 */
[-C--:B-----5:R-:W-:Y:S01]  /*3e90*/  LEA R106, P4, R110, R215.reuse, 0x2 ;  /* 0x000000d76e6a7211 */ /* 0x0a0fe200078810ff */
[----:B------:R-:W-:Y:S01]  /*3ea0*/  IMAD R76, R25, UR7, RZ ;  /* 0x00000007194c7c24 */ /* 0x000fe2000f8e02ff */
[----:B------:R-:W-:Y:S01]  /*3eb0*/  LEA R108, P1, R112, R215, 0x2 ;  /* 0x000000d7706c7211 */ /* 0x000fe200078210ff */
[----:B------:R-:W-:Y:S01]  /*3ec0*/  IMAD R74, R26, UR7, RZ ;  /* 0x000000071a4a7c24 */ /* 0x000fe2000f8e02ff */
[-C--:B------:R-:W-:Y:S01]  /*3ed0*/  LEA.HI.X.SX32 R107, R110, R7.reuse, 0x2, P4 ;  /* 0x000000076e6b7211 */ /* 0x080fe200020f16ff */
[----:B------:R-:W-:Y:S01]  /*3ee0*/  IMAD R26, R46, 0x7, RZ ;  /* 0x000000072e1a7824 */ /* 0x000fe200078e02ff */
[----:B------:R-:W-:Y:S01]  /*3ef0*/  LEA.HI.X.SX32 R109, R112, R7, 0x2, P1 ;  /* 0x00000007706d7211 */ /* 0x000fe200008f16ff */
[----:B------:R-:W-:Y:S01]  /*3f00*/  STL [R1+0x84], R76 ;  /* 0x0000844c01007387 */ /* 0x000fe20000100800 */
[----:B------:R-:W-:Y:S01]  /*3f10*/  SEL R27, R44, R27, !P6 ;  /* 0x0000001b2c1b7207 */ /* 0x000fe20007000000 */
[----:B------:R-:W-:Y:S01]  /*3f20*/  IMAD.SHL.U32 R25, R46, 0x8, RZ ;  /* 0x000000082e197824 */ /* 0x000fe200078e00ff */
[----:B------:R-:W-:Y:S01]  /*3f30*/  SEL R28, R44, R28, !P6 ;  /* 0x0000001c2c1c7207 */ /* 0x000fe20007000000 */
[----:B------:R-:W-:Y:S01]  /*3f40*/  STL [R1+0x80], R74 ;  /* 0x0000804a01007387 */ /* 0x000fe20000100800 */
[-C--:B---3--:R-:W-:Y:S01]  /*3f50*/  LEA R110, P4, R114, R215.reuse, 0x2 ;  /* 0x000000d7726e7211 */ /* 0x088fe200078810ff */
[----:B------:R-:W-:Y:S01]  /*3f60*/  IMAD R72, R27, UR7, RZ ;  /* 0x000000071b487c24 */ /* 0x000fe2000f8e02ff */
[----:B----4-:R-:W-:Y:S01]  /*3f70*/  LEA R112, P1, R78, R215, 0x2 ;  /* 0x000000d74e707211 */ /* 0x010fe200078210ff */
[----:B------:R-:W-:Y:S01]  /*3f80*/  IMAD R70, R28, UR7, RZ ;  /* 0x000000071c467c24 */ /* 0x000fe2000f8e02ff */
[-C--:B------:R-:W-:Y:S01]  /*3f90*/  LEA.HI.X.SX32 R111, R114, R7.reuse, 0x2, P4 ;  /* 0x00000007726f7211 */ /* 0x080fe200020f16ff */
[----:B------:R-:W-:Y:S01]  /*3fa0*/  IMAD R28, R46, 0x5, RZ ;  /* 0x000000052e1c7824 */ /* 0x000fe200078e02ff */
[----:B------:R-:W-:Y:S01]  /*3fb0*/  LEA.HI.X.SX32 R113, R78, R7, 0x2, P1 ;  /* 0x000000074e717211 */ /* 0x000fe200008f16ff */
[----:B------:R-:W-:Y:S01]  /*3fc0*/  STL [R1+0x7c], R72 ;  /* 0x00007c4801007387 */ /* 0x000fe20000100800 */
[----:B------:R-:W-:Y:S01]  /*3fd0*/  SEL R29, R44, R29, !P6 ;  /* 0x0000001d2c1d7207 */ /* 0x000fe20007000000 */
[----:B------:R-:W-:Y:S01]  /*3fe0*/  IMAD R27, R46, 0x6, RZ ;  /* 0x000000062e1b7824 */ /* 0x000fe200078e02ff */
[----:B------:R-:W-:Y:S01]  /*3ff0*/  SEL R30, R44, R30, !P6 ;  /* 0x0000001e2c1e7207 */ /* 0x000fe20007000000 */
[----:B------:R-:W-:Y:S01]  /*4000*/  STL [R1+0x78], R70 ;  /* 0x0000784601007387 */ /* 0x000fe20000100800 */
[-C--:B-1----:R-:W-:Y:S01]  /*4010*/  LEA R114, P4, R76, R215.reuse, 0x2 ;  /* 0x000000d74c727211 */ /* 0x082fe200078810ff */
[----:B------:R-:W-:Y:S01]  /*4020*/  IMAD R68, R29, UR7, RZ ;  /* 0x000000071d447c24 */ /* 0x000fe2000f8e02ff */
[----:B------:R-:W-:Y:S01]  /*4030*/  LEA R116, P1, R74, R215, 0x2 ;  /* 0x000000d74a747211 */ /* 0x000fe200078210ff */
[----:B------:R-:W-:Y:S01]  /*4040*/  IMAD R66, R30, UR7, RZ ;  /* 0x000000071e427c24 */ /* 0x000fe2000f8e02ff */
[-C--:B------:R-:W-:Y:S01]  /*4050*/  LEA.HI.X.SX32 R115, R76, R7.reuse, 0x2, P4 ;  /* 0x000000074c737211 */ /* 0x080fe200020f16ff */
[----:B------:R-:W-:Y:S01]  /*4060*/  IMAD.SHL.U32 R29, R46, 0x4, RZ ;  /* 0x000000042e1d7824 */ /* 0x000fe200078e00ff */
[----:B------:R-:W-:Y:S01]  /*4070*/  LEA.HI.X.SX32 R117, R74, R7, 0x2, P1 ;  /* 0x000000074a757211 */ /* 0x000fe200008f16ff */
[----:B------:R-:W-:Y:S01]  /*4080*/  STL [R1+0x74], R68 ;  /* 0x0000744401007387 */ /* 0x000fe20000100800 */
[----:B------:R-:W-:Y:S01]  /*4090*/  SEL R31, R44, R31, !P6 ;  /* 0x0000001f2c1f7207 */ /* 0x000fe20007000000 */
[----:B------:R-:W-:Y:S01]  /*40a0*/  IMAD.SHL.U32 R30, R46, 0x2, RZ ;  /* 0x000000022e1e7824 */ /* 0x000fe200078e00ff */
[----:B------:R-:W-:Y:S01]  /*40b0*/  SEL R32, R44, R32, !P6 ;  /* 0x000000202c207207 */ /* 0x000fe20007000000 */
[----:B------:R1:W-:Y:S01]  /*40c0*/  STL [R1+0x70], R66 ;  /* 0x0000704201007387 */ /* 0x0003e20000100800 */
[-C--:B------:R-:W-:Y:S01]  /*40d0*/  LEA R118, P4, R72, R215.reuse, 0x2 ;  /* 0x000000d748767211 */ /* 0x080fe200078810ff */
[----:B------:R-:W-:Y:S01]  /*40e0*/  IMAD R64, R31, UR7, RZ ;  /* 0x000000071f407c24 */ /* 0x000fe2000f8e02ff */
[----:B------:R-:W-:Y:S01]  /*40f0*/  LEA R120, P1, R70, R215, 0x2 ;  /* 0x000000d746787211 */ /* 0x000fe200078210ff */
        /* <DEDUP_REMOVED lines=8> */
[----:B------:R3:W-:Y:S01]  /*4180*/  STL [R1+0x68], R62 ;  /* 0x0000683e01007387 */ /* 0x0007e20000100800 */
[-C--:B------:R-:W-:Y:S01]  /*4190*/  LEA R122, P4, R68, R215.reuse, 0x2 ;  /* 0x000000d7447a7211 */ /* 0x080fe200078810ff */
[----:B------:R-:W-:Y:S01]  /*41a0*/  IMAD R60, R33, UR7, RZ ;  /* 0x00000007213c7c24 */ /* 0x000fe2000f8e02ff */
[----:B------:R-:W-:Y:S01]  /*41b0*/  LEA R124, P1, R66, R215, 0x2 ;  /* 0x000000d7427c7211 */ /* 0x000fe200078210ff */
[----:B------:R-:W-:Y:S01]  /*41c0*/  IMAD R58, R34, UR7, RZ ;  /* 0x00000007223a7c24 */ /* 0x000fe2000f8e02ff */
[----:B------:R-:W-:-:S02]  /*41d0*/  LEA.HI.X.SX32 R123, R68, R7, 0x2, P4 ;  /* 0x00000007447b7211 */ /* 0x000fc400020f16ff */
[----:B------:R-:W-:Y:S01]  /*41e0*/  LEA.HI.X.SX32 R125, R66, R7, 0x2, P1 ;  /* 0x00000007427d7211 */ /* 0x000fe200008f16ff */
[----:B------:R-:W-:Y:S01]  /*41f0*/  STL [R1+0x64], R60 ;  /* 0x0000643c01007387 */ /* 0x000fe20000100800 */
[----:B------:R-:W-:Y:S01]  /*4200*/  SEL R35, R44, R35, !P6 ;  /* 0x000000232c237207 */ /* 0x000fe20007000000 */
[----:B-1----:R-:W-:Y:S01]  /*4210*/  IMAD R66, R46, 0x54, RZ ;  /* 0x000000542e427824 */ /* 0x002fe200078e02ff */
[----:B------:R-:W-:Y:S01]  /*4220*/  SEL R36, R44, R36, !P6 ;  /* 0x000000242c247207 */ /* 0x000fe20007000000 */
[----:B------:R1:W-:Y:S01]  /*4230*/  STL [R1+0x60], R58 ;  /* 0x0000603a01007387 */ /* 0x0003e20000100800 */
[-C--:B------:R-:W-:Y:S01]  /*4240*/  LEA R126, P4, R64, R215.reuse, 0x2 ;  /* 0x000000d7407e7211 */ /* 0x080fe200078810ff */
[----:B------:R-:W-:Y:S01]  /*4250*/  IMAD R56, R35, UR7, RZ ;  /* 0x0000000723387c24 */ /* 0x000fe2000f8e02ff */
[----:B------:R-:W-:Y:S01]  /*4260*/  LEA R128, P1, R62, R215, 0x2 ;  /* 0x000000d73e807211 */ /* 0x000fe200078210ff */
[----:B------:R-:W-:Y:S01]  /*4270*/  IMAD R20, R36, UR7, RZ ;  /* 0x0000000724147c24 */ /* 0x000fe2000f8e02ff */
[-C--:B------:R-:W-:Y:S01]  /*4280*/  LEA.HI.X.SX32 R127, R64, R7.reuse, 0x2, P4 ;  /* 0x00000007407f7211 */ /* 0x080fe200020f16ff */
[----:B--2---:R-:W-:Y:S01]  /*4290*/  IMAD R64, R46, 0x50, RZ ;  /* 0x000000502e407824 */ /* 0x004fe200078e02ff */
[----:B------:R-:W-:Y:S01]  /*42a0*/  LEA.HI.X.SX32 R129, R62, R7, 0x2, P1 ;  /* 0x000000073e817211 */ /* 0x000fe200008f16ff */
[----:B------:R-:W-:Y:S01]  /*42b0*/  STL [R1+0x5c], R56 ;  /* 0x00005c3801007387 */ /* 0x000fe20000100800 */
[----:B------:R-:W-:Y:S01]  /*42c0*/  SEL R37, R44, R37, !P6 ;  /* 0x000000252c257207 */ /* 0x000fe20007000000 */
[----:B---3--:R-:W-:Y:S01]  /*42d0*/  IMAD R62, R46, 0x4c, RZ ;  /* 0x0000004c2e3e7824 */ /* 0x008fe200078e02ff */
        /* <DEDUP_REMOVED lines=23> */
[----:B--2---:R-:W-:Y:S01]  /*4450*/  IMAD R20, R46, 0xe, RZ ;  /* 0x0000000e2e147824 */ /* 0x004fe200078e02ff */
[----:B------:R-:W-:Y:S01]  /*4460*/  SEL R42, R44, R42, !P6 ;  /* 0x0000002a2c2a7207 */ /* 0x000fe20007000000 */
[----:B------:R2:W-:Y:S01]  /*4470*/  STL [R1+0x48], R18 ;  /* 0x0000481201007387 */ /* 0x0005e20000100800 */
[-C--:B------:R-:W-:Y:S01]  /*4480*/  LEA R138, P4, R13, R215.reuse, 0x2 ;  /* 0x000000d70d8a7211 */ /* 0x080fe200078810ff */
[----:B------:R-:W-:Y:S01]  /*4490*/  IMAD R12, R41, UR7, RZ ;  /* 0x00000007290c7c24 */ /* 0x000fe2000f8e02ff */
[----:B------:R-:W-:Y:S01]  /*44a0*/  LEA R140, P1, R19, R215, 0x2 ;  /* 0x000000d7138c7211 */ /* 0x000fe200078210ff */
[----:B------:R-:W-:Y:S01]  /*44b0*/  IMAD R17, R42, UR7, RZ ;  /* 0x000000072a117c24 */ /* 0x000fe2000f8e02ff */
[----:B------:R-:W-:Y:S01]  /*44c0*/  SEL R43, R44, R43, !P6 ;  /* 0x0000002b2c2b7207 */ /* 0x000fe20007000000 */
[----:B------:R-:W-:Y:S01]  /*44d0*/  IMAD R60, R46, 0x48, RZ ;  /* 0x000000482e3c7824 */ /* 0x000fe200078e02ff */
[C---:B------:R-:W-:Y:S01]  /*44e0*/  SEL R49, R44.reuse, R49, !P6 ;  /* 0x000000312c317207 */ /* 0x040fe20007000000 */
[----:B------:R5:W-:Y:S01]  /*44f0*/  STL [R1+0x44], R12 ;  /* 0x0000440c01007387 */ /* 0x000be20000100800 */
[----:B------:R-:W-:-:S02]  /*4500*/  SEL R51, R44, R51, !P6 ;  /* 0x000000332c337207 */ /* 0x000fc40007000000 */
[C---:B------:R-:W-:Y:S01]  /*4510*/  SEL R53, R44.reuse, R53, !P6 ;  /* 0x000000352c357207 */ /* 0x040fe20007000000 */
[----:B------:R-:W-:Y:S01]  /*4520*/  IMAD R16, R49, UR7, RZ ;  /* 0x0000000731107c24 */ /* 0x000fe2000f8e02ff */
        /* <DEDUP_REMOVED lines=11> */
[----:B------:R1:W-:Y:S01]  /*45e0*/  STL [R1+0x40], R17 ;  /* 0x0000401101007387 */ /* 0x0003e20000100800 */
[----:B------:R-:W-:-:S02]  /*45f0*/  SEL R67, R44, R67, !P6 ;  /* 0x000000432c437207 */ /* 0x000fc40007000000 */
[C---:B------:R-:W-:Y:S02]  /*4600*/  SEL R69, R44.reuse, R69, !P6 ;  /* 0x000000452c457207 */ /* 0x040fe40007000000 */
[C---:B------:R-:W-:Y:S02]  /*4610*/  SEL R71, R44.reuse, R71, !P6 ;  /* 0x000000472c477207 */ /* 0x040fe40007000000 */
[C---:B------:R-:W-:Y:S02]  /*4620*/  SEL R73, R44.reuse, R73, !P6 ;  /* 0x000000492c497207 */ /* 0x040fe40007000000 */
[C---:B------:R-:W-:Y:S02]  /*4630*/  SEL R75, R44.reuse, R75, !P6 ;  /* 0x0000004b2c4b7207 */ /* 0x040fe40007000000 */
[C---:B------:R-:W-:Y:S02]  /*4640*/  SEL R77, R44.reuse, R77, !P6 ;  /* 0x0000004d2c4d7207 */ /* 0x040fe40007000000 */
[----:B------:R-:W-:-:S02]  /*4650*/  SEL R252, R44, R79, !P6 ;  /* 0x0000004f2cfc7207 */ /* 0x000fc40007000000 */
[----:B------:R-:W-:Y:S01]  /*4660*/  SEL R44, R44, R6, !P6 ;  /* 0x000000062c2c7207 */ /* 0x000fe20007000000 */
[----:B------:R-:W-:Y:S01]  /*4670*/  VIADD R6, R4, 0xffffffff ;  /* 0xffffffff04067836 */ /* 0x000fe20000000000 */
[-C--:B------:R-:W-:Y:S01]  /*4680*/  LEA.HI.X.SX32 R139, R13, R7.reuse, 0x2, P4 ;  /* 0x000000070d8b7211 */ /* 0x080fe200020f16ff */
[----:B---3--:R-:W-:Y:S01]  /*4690*/  IMAD R13, R61, UR7, RZ ;  /* 0x000000073d0d7c24 */ /* 0x008fe2000f8e02ff */
[----:B------:R-:W-:Y:S01]  /*46a0*/  LEA.HI.X.SX32 R141, R19, R7, 0x2, P1 ;  /* 0x00000007138d7211 */ /* 0x000fe200008f16ff */
[----:B------:R-:W-:Y:S01]  /*46b0*/  IMAD R252, R252, UR7, RZ ;  /* 0x00000007fcfc7c24 */ /* 0x000fe2000f8e02ff */
[-C--:B------:R-:W-:Y:S01]  /*46c0*/  LEA R142, P4, R8, R215.reuse, 0x2 ;  /* 0x000000d7088e7211 */ /* 0x080fe200078810ff */
[----:B-1----:R-:W-:Y:S01]  /*46d0*/  IMAD R19, R46, 0xf, RZ ;  /* 0x0000000f2e137824 */ /* 0x002fe200078e02ff */
[----:B------:R-:W-:Y:S01]  /*46e0*/  LEA R144, P1, R18, R215, 0x2 ;  /* 0x000000d712907211 */ /* 0x000fe200078210ff */
[----:B------:R-:W-:Y:S01]  /*46f0*/  IMAD R44, R44, UR7, RZ ;  /* 0x000000072c2c7c24 */ /* 0x000fe2000f8e02ff */
[----:B------:R-:W-:Y:S01]  /*4700*/  ISETP.GE.U32.AND P2, PT, R6, 0x7fffffe0, PT ;  /* 0x7fffffe00600780c */ /* 0x000fe20003f46070 */
[----:B------:R-:W-:Y:S01]  /*4710*/  IMAD R6, R43, UR7, RZ ;  /* 0x000000072b067c24 */ /* 0x000fe2000f8e02ff */
[-C--:B------:R-:W-:Y:S01]  /*4720*/  LEA.HI.X.SX32 R143, R8, R7.reuse, 0x2, P4 ;  /* 0x00000007088f7211 */ /* 0x080fe200020f16ff */
[----:B----4-:R-:W-:Y:S01]  /*4730*/  IMAD R8, R63, UR7, RZ ;  /* 0x000000073f087c24 */ /* 0x010fe2000f8e02ff */
[----:B------:R-:W-:Y:S01]  /*4740*/  LEA.HI.X.SX32 R145, R18, R7, 0x2, P1 ;  /* 0x0000000712917211 */ /* 0x000fe200008f16ff */
[----:B--2---:R-:W-:Y:S01]  /*4750*/  IMAD.SHL.U32 R18, R46, 0x10, RZ ;  /* 0x000000102e127824 */ /* 0x004fe200078e00ff */
[-C--:B------:R-:W-:Y:S01]  /*4760*/  LEA R146, P4, R12, R215.reuse, 0x2 ;  /* 0x000000d70c927211 */ /* 0x080fe200078810ff */
[----:B------:R1:W-:Y:S01]  /*4770*/  STL [R1+0x3c], R6 ;  /* 0x00003c0601007387 */ /* 0x0003e20000100800 */
[----:B------:R-:W-:-:S02]  /*4780*/  LEA R148, P1, R17, R215, 0x2 ;  /* 0x000000d711947211 */ /* 0x000fc400078210ff */
[-C--:B------:R-:W-:Y:S01]  /*4790*/  LEA.HI.X.SX32 R147, R12, R7.reuse, 0x2, P4 ;  /* 0x000000070c937211 */ /* 0x080fe200020f16ff */
[----:B-----5:R-:W-:Y:S01]  /*47a0*/  IMAD R12, R65, UR7, RZ ;  /* 0x00000007410c7c24 */ /* 0x020fe2000f8e02ff */
[----:B------:R-:W-:Y:S01]  /*47b0*/  LEA.HI.X.SX32 R149, R17, R7, 0x2, P1 ;  /* 0x0000000711957211 */ /* 0x000fe200008f16ff */
[----:B------:R2:W-:Y:S01]  /*47c0*/  STL [R1+0x38], R16 ;  /* 0x0000381001007387 */ /* 0x0005e20000100800 */
[-C--:B------:R-:W-:Y:S01]  /*47d0*/  LEA R150, P4, R6, R215.reuse, 0x2 ;  /* 0x000000d706967211 */ /* 0x080fe200078810ff */
[----:B------:R-:W-:Y:S01]  /*47e0*/  IMAD R17, R46, 0x11, RZ ;  /* 0x000000112e117824 */ /* 0x000fe200078e02ff */
[----:B------:R-:W-:Y:S01]  /*47f0*/  LEA R152, P1, R16, R215, 0x2 ;  /* 0x000000d710987211 */ /* 0x000fe200078210ff */
[----:B------:R3:W-:Y:S01]  /*4800*/  STL [R1+0x34], R11 ;  /* 0x0000340b01007387 */ /* 0x0007e20000100800 */
[-C--:B------:R-:W-:Y:S01]  /*4810*/  LEA.HI.X.SX32 R151, R6, R7.reuse, 0x2, P4 ;  /* 0x0000000706977211 */ /* 0x080fe200020f16ff */
[----:B-1----:R-:W-:Y:S01]  /*4820*/  IMAD R6, R67, UR7, RZ ;  /* 0x0000000743067c24 */ /* 0x002fe2000f8e02ff */
[----:B------:R-:W-:Y:S01]  /*4830*/  LEA.HI.X.SX32 R153, R16, R7, 0x2, P1 ;  /* 0x0000000710997211 */ /* 0x000fe200008f16ff */
[----:B------:R1:W-:Y:S01]  /*4840*/  STL [R1+0x30], R15 ;  /* 0x0000300f01007387 */ /* 0x0003e20000100800 */
[-C--:B------:R-:W-:Y:S01]  /*4850*/  LEA R154, P4, R11, R215.reuse, 0x2 ;  /* 0x000000d70b9a7211 */ /* 0x080fe200078810ff */
[C---:B--2---:R-:W-:Y:S01]  /*4860*/  IMAD R16, R46.reuse, 0x12, RZ ;  /* 0x000000122e107824 */ /* 0x044fe200078e02ff */
[----:B------:R-:W-:Y:S01]  /*4870*/  LEA R156, P1, R15, R215, 0x2 ;  /* 0x000000d70f9c7211 */ /* 0x000fe200078210ff */
[----:B------:R2:W-:Y:S01]  /*4880*/  STL [R1+0x2c], R9 ;  /* 0x00002c0901007387 */ /* 0x0005e20000100800 */
[-C--:B------:R-:W-:Y:S01]  /*4890*/  LEA.HI.X.SX32 R155, R11, R7.reuse, 0x2, P4 ;  /* 0x000000070b9b7211 */ /* 0x080fe200020f16ff */
[----:B---3--:R-:W-:Y:S01]  /*48a0*/  IMAD R11, R69, UR7, RZ ;  /* 0x00000007450b7c24 */ /* 0x008fe2000f8e02ff */
[----:B------:R-:W-:Y:S01]  /*48b0*/  LEA.HI.X.SX32 R157, R15, R7, 0x2, P1 ;  /* 0x000000070f9d7211 */ /* 0x000fe200008f16ff */
[----:B------:R3:W-:Y:S01]  /*48c0*/  STL [R1+0x28], R14 ;  /* 0x0000280e01007387 */ /* 0x0007e20000100800 */
[CC--:B------:R-:W-:Y:S01]  /*48d0*/  LEA R158, P4, R9.reuse, R215.reuse, 0x2 ;  /* 0x000000d7099e7211 */ /* 0x0c0fe200078810ff */
[----:B-1----:R-:W-:Y:S01]  /*48e0*/  IMAD R15, R46, 0x13, RZ ;  /* 0x000000132e0f7824 */ /* 0x002fe200078e02ff */
[C---:B------:R-:W-:Y:S01]  /*48f0*/  LEA R160, P1, R14.reuse, R215, 0x2 ;  /* 0x000000d70ea07211 */ /* 0x040fe200078210ff */
[----:B------:R1:W-:Y:S01]  /*4900*/  STL [R1+0x24], R10 ;  /* 0x0000240a01007387 */ /* 0x0003e20000100800 */
[-C--:B------:R-:W-:Y:S01]  /*4910*/  LEA.HI.X.SX32 R159, R9, R7.reuse, 0x2, P4 ;  /* 0x00000007099f7211 */ /* 0x080fe200020f16ff */
[----:B--2---:R-:W-:Y:S01]  /*4920*/  IMAD R9, R71, UR7, RZ ;  /* 0x0000000747097c24 */ /* 0x004fe2000f8e02ff */
[----:B------:R-:W-:Y:S01]  /*4930*/  LEA.HI.X.SX32 R161, R14, R7, 0x2, P1 ;  /* 0x000000070ea17211 */ /* 0x000fe200008f16ff */
[----:B------:R2:W-:Y:S01]  /*4940*/  STL [R1+0x20], R13 ;  /* 0x0000200d01007387 */ /* 0x0005e20000100800 */
[-C--:B------:R-:W-:Y:S01]  /*4950*/  LEA R162, P4, R10, R215.reuse, 0x2 ;  /* 0x000000d70aa27211 */ /* 0x080fe200078810ff */
[----:B---3--:R-:W-:Y:S01]  /*4960*/  IMAD R14, R46, 0x14, RZ ;  /* 0x000000142e0e7824 */ /* 0x008fe200078e02ff */
[----:B------:R-:W-:Y:S01]  /*4970*/  LEA R164, P1, R13, R215, 0x2 ;  /* 0x000000d70da47211 */ /* 0x000fe200078210ff */
[----:B------:R3:W-:Y:S01]  /*4980*/  STL [R1+0x1c], R8 ;  /* 0x00001c0801007387 */ /* 0x0007e20000100800 */
[-C--:B------:R-:W-:Y:S01]  /*4990*/  LEA.HI.X.SX32 R163, R10, R7.reuse, 0x2, P4 ;  /* 0x000000070aa37211 */ /* 0x080fe200020f16ff */
[----:B-1----:R-:W-:Y:S01]  /*49a0*/  IMAD R10, R73, UR7, RZ ;  /* 0x00000007490a7c24 */ /* 0x002fe2000f8e02ff */
[----:B------:R-:W-:Y:S01]  /*49b0*/  LEA.HI.X.SX32 R165, R13, R7, 0x2, P1 ;  /* 0x000000070da57211 */ /* 0x000fe200008f16ff */
[----:B------:R1:W-:Y:S01]  /*49c0*/  STL [R1+0x18], R12 ;  /* 0x0000180c01007387 */ /* 0x0003e20000100800 */
[-C--:B------:R-:W-:Y:S01]  /*49d0*/  LEA R166, P4, R8, R215.reuse, 0x2 ;  /* 0x000000d708a67211 */ /* 0x080fe200078810ff */
[----:B--2---:R-:W-:Y:S01]  /*49e0*/  IMAD R13, R46, 0x15, RZ ;  /* 0x000000152e0d7824 */ /* 0x004fe200078e02ff */
[----:B------:R-:W-:Y:S01]  /*49f0*/  LEA R168, P1, R12, R215, 0x2 ;  /* 0x000000d70ca87211 */ /* 0x000fe200078210ff */
[----:B------:R2:W-:Y:S01]  /*4a00*/  STL [R1+0x14], R6 ;  /* 0x0000140601007387 */ /* 0x0005e20000100800 */
[-C--:B------:R-:W-:Y:S01]  /*4a10*/  LEA.HI.X.SX32 R167, R8, R7.reuse, 0x2, P4 ;  /* 0x0000000708a77211 */ /* 0x080fe200020f16ff */
[----:B---3--:R-:W-:Y:S01]  /*4a20*/  IMAD R8, R75, UR7, RZ ;  /* 0x000000074b087c24 */ /* 0x008fe2000f8e02ff */
[----:B------:R-:W-:Y:S01]  /*4a30*/  LEA.HI.X.SX32 R169, R12, R7, 0x2, P1 ;  /* 0x000000070ca97211 */ /* 0x000fe200008f16ff */
[----:B------:R3:W-:Y:S01]  /*4a40*/  STL [R1+0x10], R11 ;  /* 0x0000100b01007387 */ /* 0x0007e20000100800 */
[-C--:B------:R-:W-:Y:S01]  /*4a50*/  LEA R170, P4, R6, R215.reuse, 0x2 ;  /* 0x000000d706aa7211 */ /* 0x080fe200078810ff */
[----:B-1----:R-:W-:Y:S01]  /*4a60*/  IMAD R12, R46, 0x16, RZ ;  /* 0x000000162e0c7824 */ /* 0x002fe200078e02ff */
[----:B------:R-:W-:Y:S01]  /*4a70*/  LEA R172, P1, R11, R215, 0x2 ;  /* 0x000000d70bac7211 */ /* 0x000fe200078210ff */
[----:B------:R-:W-:Y:S01]  /*4a80*/  STL [R1+0xc], R9 ;  /* 0x00000c0901007387 */ /* 0x000fe20000100800 */
[-C--:B------:R-:W-:Y:S01]  /*4a90*/  LEA.HI.X.SX32 R171, R6, R7.reuse, 0x2, P4 ;  /* 0x0000000706ab7211 */ /* 0x080fe200020f16ff */
[----:B--2---:R-:W-:Y:S01]  /*4aa0*/  IMAD R6, R77, UR7, RZ ;  /* 0x000000074d067c24 */ /* 0x004fe2000f8e02ff */
[----:B------:R-:W-:Y:S01]  /*4ab0*/  LEA.HI.X.SX32 R173, R11, R7, 0x2, P1 ;  /* 0x000000070bad7211 */ /* 0x000fe200008f16ff */
[----:B------:R1:W-:Y:S01]  /*4ac0*/  STL [R1+0x8], R10 ;  /* 0x0000080a01007387 */ /* 0x0003e20000100800 */
[-C--:B------:R-:W-:Y:S01]  /*4ad0*/  LEA R176, P1, R10, R215.reuse, 0x2 ;  /* 0x000000d70ab07211 */ /* 0x080fe200078210ff */
[----:B---3--:R-:W-:Y:S01]  /*4ae0*/  IMAD R11, R46, 0x3, RZ ;  /* 0x000000032e0b7824 */ /* 0x008fe200078e02ff */
[----:B------:R-:W-:Y:S01]  /*4af0*/  LEA R174, P4, R9, R215, 0x2 ;  /* 0x000000d709ae7211 */ /* 0x000fe200078810ff */
[----:B------:R-:W-:Y:S01]  /*4b00*/  STL [R1+0x4], R8 ;  /* 0x0000040801007387 */ /* 0x000fe20000100800 */
[----:B------:R-:W-:-:S02]  /*4b10*/  LEA.HI.X.SX32 R177, R10, R7, 0x2, P1 ;  /* 0x000000070ab17211 */ /* 0x000fc400008f16ff */
[----:B------:R-:W-:Y:S01]  /*4b20*/  LEA R180, P1, R6, R215, 0x2 ;  /* 0x000000d706b47211 */ /* 0x000fe200078210ff */
[----:B------:R2:W-:Y:S01]  /*4b30*/  STL [R1], R6 ;  /* 0x0000000601007387 */ /* 0x0005e20000100800 */
[-C--:B------:R-:W-:Y:S01]  /*4b40*/  LEA.HI.X.SX32 R175, R9, R7.reuse, 0x2, P4 ;  /* 0x0000000709af7211 */ /* 0x080fe200020f16ff */
[----:B-1----:R-:W-:Y:S01]  /*4b50*/  IMAD R10, R46, 0x18, RZ ;  /* 0x000000182e0a7824 */ /* 0x002fe200078e02ff */
[----:B------:R-:W-:Y:S01]  /*4b60*/  LEA.HI.X.SX32 R181, R6, R7, 0x2, P1 ;  /* 0x0000000706b57211 */ /* 0x000fe200008f16ff */
[----:B------:R1:W-:Y:S01]  /*4b70*/  STL [R1+0xfc], R29 ;  /* 0x0000fc1d01007387 */ /* 0x0003e20000100800 */
[-C--:B------:R-:W-:Y:S02]  /*4b80*/  LEA R182, P1, R252, R215.reuse, 0x2 ;  /* 0x000000d7fcb67211 */ /* 0x080fe400078210ff */
[----:B------:R-:W-:Y:S01]  /*4b90*/  LEA R178, P4, R8, R215, 0x2 ;  /* 0x000000d708b27211 */ /* 0x000fe200078810ff */
[----:B------:R1:W-:Y:S01]  /*4ba0*/  STL [R1+0x150], R30 ;  /* 0x0001501e01007387 */ /* 0x0003e20000100800 */
[----:B------:R-:W-:Y:S01]  /*4bb0*/  LEA.HI.X.SX32 R183, R252, R7, 0x2, P1 ;  /* 0x00000007fcb77211 */ /* 0x000fe200008f16ff */
[----:B--2---:R-:W-:Y:S01]  /*4bc0*/  IMAD R6, R46, 0x1c, RZ ;  /* 0x0000001c2e067824 */ /* 0x004fe200078e02ff */
[C---:B------:R-:W-:Y:S01]  /*4bd0*/  LEA R184, P1, R251.reuse, R215, 0x2 ;  /* 0x000000d7fbb87211 */ /* 0x040fe200078210ff */
[----:B------:R1:W-:Y:S01]  /*4be0*/  STL [R1+0x14c], R11 ;  /* 0x00014c0b01007387 */ /* 0x0003e20000100800 */
[-C--:B------:R-:W-:Y:S01]  /*4bf0*/  LEA.HI.X.SX32 R179, R8, R7.reuse, 0x2, P4 ;  /* 0x0000000708b37211 */ /* 0x080fe200020f16ff */
[----:B------:R-:W-:Y:S01]  /*4c00*/  IMAD R8, R46, 0x9, RZ ;  /* 0x000000092e087824 */ /* 0x000fe200078e02ff */
[----:B------:R-:W-:Y:S01]  /*4c10*/  LEA.HI.X.SX32 R185, R251, R7, 0x2, P1 ;  /* 0x00000007fbb97211 */ /* 0x000fe200008f16ff */
[----:B------:R1:W-:Y:S01]  /*4c20*/  STL [R1+0xf0], R22 ;  /* 0x0000f01601007387 */ /* 0x0003e20000100800 */
[----:B------:R-:W-:-:S02]  /*4c30*/  LEA R186, P1, R248, R215, 0x2 ;  /* 0x000000d7f8ba7211 */ /* 0x000fc400078210ff */
[----:B------:R-:W-:Y:S01]  /*4c40*/  IADD3 R38, P0, PT, R240, UR12, RZ ;  /* 0x0000000cf0267c10 */ /* 0x000fe2000ff1e0ff */
[----:B------:R1:W-:Y:S01]  /*4c50*/  STL [R1+0x148], R28 ;  /* 0x0001481c01007387 */ /* 0x0003e20000100800 */
[----:B------:R-:W-:Y:S02]  /*4c60*/  LEA.HI.X.SX32 R187, R248, R7, 0x2, P1 ;  /* 0x00000007f8bb7211 */ /* 0x000fe400008f16ff */
[----:B------:R-:W-:Y:S01]  /*4c70*/  LEA R188, P1, R247, R215, 0x2 ;  /* 0x000000d7f7bc7211 */ /* 0x000fe200078210ff */
[----:B------:R1:W-:Y:S01]  /*4c80*/  STL [R1+0xe4], R14 ;  /* 0x0000e40e01007387 */ /* 0x0003e20000100800 */
[----:B------:R-:W-:Y:S02]  /*4c90*/  LOP3.LUT R9, R5, 0x1f, RZ, 0xc0, !PT ;  /* 0x0000001f05097812 */ /* 0x000fe400078ec0ff */
[----:B------:R-:W-:Y:S01]  /*4ca0*/  LEA.HI.X.SX32 R189, R247, R7, 0x2, P1 ;  /* 0x00000007f7bd7211 */ /* 0x000fe200008f16ff */
[----:B------:R1:W-:Y:S01]  /*4cb0*/  STL [R1+0x144], R27 ;  /* 0x0001441b01007387 */ /* 0x0003e20000100800 */
[----:B------:R-:W-:-:S02]  /*4cc0*/  LEA R190, P1, R246, R215, 0x2 ;  /* 0x000000d7f6be7211 */ /* 0x000fc400078210ff */
[----:B------:R-:W-:Y:S01]  /*4cd0*/  LEA.HI.X.SX32 R39, R249, UR13, 0x2, P0 ;  /* 0x0000000df9277c11 */ /* 0x000fe200080f16ff */
[----:B------:R1:W-:Y:S01]  /*4ce0*/  STL [R1+0xe0], R10 ;  /* 0x0000e00a01007387 */ /* 0x0003e20000100800 */
[----:B------:R-:W-:Y:S02]  /*4cf0*/  LEA.HI.X.SX32 R191, R246, R7, 0x2, P1 ;  /* 0x00000007f6bf7211 */ /* 0x000fe400008f16ff */
[C---:B------:R-:W-:Y:S01]  /*4d00*/  LEA R192, P1, R245.reuse, R215, 0x2 ;  /* 0x000000d7f5c07211 */ /* 0x040fe200078210ff */
[----:B------:R1:W-:Y:S01]  /*4d10*/  STL [R1+0x140], R26 ;  /* 0x0001401a01007387 */ /* 0x0003e20000100800 */
[----:B------:R-:W-:Y:S01]  /*4d20*/  ISETP.GE.U32.AND P0, PT, R52, 0x7fffffdf, PT ;  /* 0x7fffffdf3400780c */ /* 0x000fe20003f06070 */
[----:B------:R-:W-:Y:S01]  /*4d30*/  IMAD R52, R46, 0x38, RZ ;  /* 0x000000382e347824 */ /* 0x000fe200078e02ff */
[----:B------:R-:W-:Y:S01]  /*4d40*/  LEA.HI.X.SX32 R193, R245, R7, 0x2, P1 ;  /* 0x00000007f5c17211 */ /* 0x000fe200008f16ff */
[----:B------:R1:W-:Y:S01]  /*4d50*/  STL [R1+0xdc], R6 ;  /* 0x0000dc0601007387 */ /* 0x0003e20000100800 */
[----:B------:R-:W-:-:S02]  /*4d60*/  LEA R194, P1, R244, R215, 0x2 ;  /* 0x000000d7f4c27211 */ /* 0x000fc400078210ff */
[----:B------:R-:W-:Y:S01]  /*4d70*/  ISETP.GE.U32.AND P3, PT, R54, 0x7fffffde, PT ;  /* 0x7fffffde3600780c */ /* 0x000fe20003f66070 */
[----:B------:R1:W-:Y:S01]  /*4d80*/  STL [R1+0x13c], R25 ;  /* 0x00013c1901007387 */ /* 0x0003e20000100800 */
[----:B------:R-:W-:Y:S01]  /*4d90*/  LEA.HI.X.SX32 R195, R244, R7, 0x2, P1 ;  /* 0x00000007f4c37211 */ /* 0x000fe200008f16ff */
[----:B------:R-:W-:Y:S01]  /*4da0*/  IMAD R54, R46, 0x3c, RZ ;  /* 0x0000003c2e367824 */ /* 0x000fe200078e02ff */
[C---:B------:R-:W-:Y:S01]  /*4db0*/  LEA R196, P1, R243.reuse, R215, 0x2 ;  /* 0x000000d7f3c47211 */ /* 0x040fe200078210ff */
[----:B------:R1:W-:Y:S01]  /*4dc0*/  STL [R1+0x138], R8 ;  /* 0x0001380801007387 */ /* 0x0003e20000100800 */
[----:B------:R-:W-:Y:S02]  /*4dd0*/  ISETP.GE.U32.AND P6, PT, R2, 0x7fffffc1, PT ;  /* 0x7fffffc10200780c */ /* 0x000fe40003fc6070 */
[----:B------:R-:W-:Y:S01]  /*4de0*/  LEA.HI.X.SX32 R197, R243, R7, 0x2, P1 ;  /* 0x00000007f3c57211 */ /* 0x000fe200008f16ff */
[----:B------:R1:W-:Y:S01]  /*4df0*/  STL [R1+0x134], R24 ;  /* 0x0001341801007387 */ /* 0x0003e20000100800 */
[----:B------:R-:W-:-:S02]  /*4e00*/  LEA R198, P1, R242, R215, 0x2 ;  /* 0x000000d7f2c67211 */ /* 0x000fc400078210ff */
[----:B------:R-:W-:Y:S01]  /*4e10*/  ISETP.GE.AND P5, PT, R9, R2, PT ;  /* 0x000000020900720c */ /* 0x000fe20003fa6270 */
[----:B------:R1:W-:Y:S01]  /*4e20*/  STL [R1+0x130], R23 ;  /* 0x0001301701007387 */ /* 0x0003e20000100800 */
[----:B------:R-:W-:Y:S02]  /*4e30*/  LEA.HI.X.SX32 R199, R242, R7, 0x2, P1 ;  /* 0x00000007f2c77211 */ /* 0x000fe400008f16ff */
[C---:B------:R-:W-:Y:S01]  /*4e40*/  LEA R200, P1, R239.reuse, R215, 0x2 ;  /* 0x000000d7efc87211 */ /* 0x040fe200078210ff */
[----:B------:R1:W-:Y:S03]  /*4e50*/  STL [R1+0x12c], R21 ;  /* 0x00012c1501007387 */ /* 0x0003e60000100800 */
[----:B------:R-:W-:Y:S01]  /*4e60*/  LEA.HI.X.SX32 R201, R239, R7, 0x2, P1 ;  /* 0x00000007efc97211 */ /* 0x000fe200008f16ff */
[----:B------:R1:W-:Y:S01]  /*4e70*/  STL [R1+0x128], R20 ;  /* 0x0001281401007387 */ /* 0x0003e20000100800 */
[----:B------:R-:W-:-:S03]  /*4e80*/  LEA R202, P1, R238, R215, 0x2 ;  /* 0x000000d7eeca7211 */ /* 0x000fc600078210ff */
        /* <DEDUP_REMOVED lines=9> */
[----:B------:R-:W-:Y:S01]  /*4f20*/  IADD3 R216, P1, PT, R29, R38, RZ ;  /* 0x000000261dd87210 */ /* 0x000fe20007f3e0ff */
[----:B------:R1:W-:Y:S04]  /*4f30*/  STL [R1+0x114], R15 ;  /* 0x0001140f01007387 */ /* 0x0003e80000100800 */
[----:B------:R1:W-:Y:S04]  /*4f40*/  STL [R1+0x110], R13 ;  /* 0x0001100d01007387 */ /* 0x0003e80000100800 */
[----:B------:R1:W-:Y:S01]  /*4f50*/  STL [R1+0x10c], R12 ;  /* 0x00010c0c01007387 */ /* 0x0003e20000100800 */
[----:B------:R-:W-:Y:S05]  /*4f60*/  BRA.U UP0, `(.L_x_5) ;  /* 0x0000000100187547 */ /* 0x000fea000b800000 */
[----:B------:R-:W-:Y:S01]  /*4f70*/  ELECT P4, URZ, PT ;  /* 0x0000000000ff782f */ /* 0x000fe20003880000 */
[----:B------:R-:W-:Y:S01]  /*4f80*/  IMAD.MOV.U32 R2, RZ, RZ, 0x1 ;  /* 0x00000001ff027424 */ /* 0x000fe200078e00ff */
[----:B------:R-:W-:Y:S01]  /*4f90*/  UMOV UR5, 0x40 ;  /* 0x0000004000057882 */ /* 0x000fe20000000000 */
[----:B------:R-:W-:Y:S01]  /*4fa0*/  UVIRTCOUNT.DEALLOC.SMPOOL 0x80 ;  /* 0x000000800000784c */ /* 0x000fe20000000000 */
[----:B------:R-:W-:-:S09]  /*4fb0*/  ULEA UR5, UR4, UR5, 0x18 ;  /* 0x0000000504057291 */ /* 0x000fd2000f8ec0ff */
[----:B------:R2:W-:Y:S03]  /*4fc0*/  @P4 STS.U8 [UR5], R2 ;  /* 0x00000002ff004988 */ /* 0x0005e60008000005 */
.L_x_5:
[CC--:B------:R-:W-:Y:S01]  /*4fd0*/  LEA.HI.X.SX32 R217, R46.reuse, R39.reuse, 0x2, P1 ;  /* 0x000000272ed97211 */ /* 0x0c0fe200008f16ff */
[----:B------:R-:W-:Y:S01]  /*4fe0*/  IMAD R70, R46, 0x5c, RZ ;  /* 0x0000005c2e467824 */ /* 0x000fe200078e02ff */
[-C--:B------:R-:W-:Y:S01]  /*4ff0*/  IADD3 R220, P1, PT, R22, R38.reuse, RZ ;  /* 0x0000002616dc7210 */ /* 0x080fe20007f3e0ff */
[----:B------:R-:W-:Y:S01]  /*5000*/  USHF.L.U32 UR4, UR6, 0x15, URZ ;  /* 0x0000001506047899 */ /* 0x000fe200080006ff */
[CC--:B------:R-:W-:Y:S01]  /*5010*/  LEA R218, P4, R46.reuse, R38.reuse, 0x3 ;  /* 0x000000262eda7211 */ /* 0x0c0fe200078818ff */
[C---:B------:R-:W-:Y:S01]  /*5020*/  IMAD R74, R46.reuse, 0x64, RZ ;  /* 0x000000642e4a7824 */ /* 0x040fe200078e02ff */
[-C--:B------:R-:W-:Y:S01]  /*5030*/  LEA.HI.X.SX32 R221, R11, R39.reuse, 0x2, P1 ;  /* 0x000000270bdd7211 */ /* 0x080fe200008f16ff */
[----:B-1----:R-:W-:Y:S01]  /*5040*/  IMAD R11, R46, 0x17, RZ ;  /* 0x000000172e0b7824 */ /* 0x002fe200078e02ff */
[-C--:B------:R-:W-:Y:S01]  /*5050*/  IADD3 R224, P1, PT, R14, R38.reuse, RZ ;  /* 0x000000260ee07210 */ /* 0x080fe20007f3e0ff */
[----:B------:R-:W-:Y:S01]  /*5060*/  ULOP3.LUT UR4, UR4, 0x600000, URZ, 0xc0, !UPT ;  /* 0x0060000004047892 */ /* 0x000fe2000f8ec0ff */
[-C--:B------:R-:W-:Y:S01]  /*5070*/  LEA.HI.X.SX32 R219, R30, R39.reuse, 0x2, P4 ;  /* 0x000000271edb7211 */ /* 0x080fe200020f16ff */
[----:B------:R-:W-:Y:S01]  /*5080*/  IMAD R78, R46, 0x6c, RZ ;  /* 0x0000006c2e4e7824 */ /* 0x000fe200078e02ff */
[-C--:B------:R-:W-:Y:S01]  /*5090*/  LEA.HI.X.SX32 R225, R28, R39.reuse, 0x2, P1 ;  /* 0x000000271ce17211 */ /* 0x080fe200008f16ff */
[----:B------:R-:W-:Y:S01]  /*50a0*/  UIADD3 UR11, UPT, UPT, UR18, UR4, URZ ;  /* 0x00000004120b7290 */ /* 0x000fe2000fffe0ff */
[-C--:B------:R-:W-:Y:S01]  /*50b0*/  IADD3 R228, P1, PT, R6, R38.reuse, RZ ;  /* 0x0000002606e47210 */ /* 0x080fe20007f3e0ff */
[C---:B--2---:R-:W-:Y:S01]  /*50c0*/  IMAD R2, R46.reuse, 0x1b, RZ ;  /* 0x0000001b2e027824 */ /* 0x044fe200078e02ff */
[CC--:B------:R-:W-:Y:S01]  /*50d0*/  LEA R222, P4, R46.reuse, R38.reuse, 0x4 ;  /* 0x000000262ede7211 */ /* 0x0c0fe200078820ff */
[----:B------:R-:W-:Y:S01]  /*50e0*/  IMAD R68, R46, 0x58, RZ ;  /* 0x000000582e447824 */ /* 0x000fe200078e02ff */
[-C--:B------:R-:W-:Y:S01]  /*50f0*/  LEA.HI.X.SX32 R229, R26, R39.reuse, 0x2, P1 ;  /* 0x000000271ae57211 */ /* 0x080fe200008f16ff */
[----:B------:R-:W-:Y:S01]  /*5100*/  IMAD R72, R46, 0x60, RZ ;  /* 0x000000602e487824 */ /* 0x000fe200078e02ff */
[-C--:B------:R-:W-:Y:S01]  /*5110*/  IADD3 R232, P1, PT, R232, R38.reuse, RZ ;  /* 0x00000026e8e87210 */ /* 0x080fe20007f3e0ff */
[----:B------:R-:W-:Y:S01]  /*5120*/  UMOV UR4, 0x1 ;  /* 0x0000000100047882 */ /* 0x000fe20000000000 */
[-C--:B------:R-:W-:Y:S01]  /*5130*/  LEA.HI.X.SX32 R223, R29, R39.reuse, 0x2, P4 ;  /* 0x000000271ddf7211 */ /* 0x080fe200020f16ff */
[----:B------:R-:W-:Y:S01]  /*5140*/  STTM.x64 tmem[UR11], RZ ;  /* 0x000000ff000079ed */ /* 0x000fe2000834000b */
[-C--:B------:R-:W-:Y:S01]  /*5150*/  LEA.HI.X.SX32 R233, R8, R39.reuse, 0x2, P1 ;  /* 0x0000002708e97211 */ /* 0x080fe200008f16ff */
[----:B------:R-:W-:Y:S01]  /*5160*/  IMAD R8, R46, 0x19, RZ ;  /* 0x000000192e087824 */ /* 0x000fe200078e02ff */
[-C--:B------:R-:W-:Y:S01]  /*5170*/  IADD3 R236, P1, PT, R236, R38.reuse, RZ ;  /* 0x00000026ecec7210 */ /* 0x080fe20007f3e0ff */
[----:B------:R-:W-:Y:S01]  /*5180*/  STTM.x64 tmem[UR11+0x40], RZ ;  /* 0x000040ff000079ed */ /* 0x000fe2000834000b */
[-C--:B------:R-:W-:Y:S01]  /*5190*/  IADD3 R226, P4, PT, R10, R38.reuse, RZ ;  /* 0x000000260ae27210 */ /* 0x080fe20007f9e0ff */
[----:B------:R-:W-:Y:S01]  /*51a0*/  STTM.x64 tmem[UR11+0x80], RZ ;  /* 0x000080ff000079ed */ /* 0x000fe2000834000b */
[-C--:B------:R-:W-:Y:S01]  /*51b0*/  LEA.HI.X.SX32 R237, R23, R39.reuse, 0x2, P1 ;  /* 0x0000002717ed7211 */ /* 0x080fe200008f16ff */
[----:B------:R-:W-:Y:S01]  /*51c0*/  STTM.x64 tmem[UR11+0xc0], RZ ;  /* 0x0000c0ff000079ed */ /* 0x000fe2000834000b */
[-C--:B------:R-:W-:Y:S01]  /*51d0*/  IADD3 R50, P1, PT, R50, R38.reuse, RZ ;  /* 0x0000002632327210 */ /* 0x080fe20007f3e0ff */
[----:B------:R-:W1:Y:S01]  /*51e0*/  FENCE.VIEW.ASYNC.T ;  /* 0x00000000000073c6 */ /* 0x000e620000000200 */
[-C--:B------:R-:W-:Y:S01]  /*51f0*/  LEA.HI.X.SX32 R227, R27, R39.reuse, 0x2, P4 ;  /* 0x000000271be37211 */ /* 0x080fe200020f16ff */
[----:B------:R-:W-:Y:S01]  /*5200*/  UIADD3 UR8, UPT, UPT, UR10, 0x44000, URZ ;  /* 0x000440000a087890 */ /* 0x000fe2000fffe0ff */
[-C--:B------:R-:W-:Y:S01]  /*5210*/  LEA.HI.X.SX32 R51, R21, R39.reuse, 0x2, P1 ;  /* 0x0000002715337211 */ /* 0x080fe200008f16ff */
[----:B------:R-:W-:Y:S01]  /*5220*/  IMAD R76, R46, 0x68, RZ ;  /* 0x000000682e4c7824 */ /* 0x000fe200078e02ff */
[-C--:B------:R-:W-:Y:S01]  /*5230*/  IADD3 R54, P1, PT, R54, R38.reuse, RZ ;  /* 0x0000002636367210 */ /* 0x080fe20007f3e0ff */
[C---:B------:R-:W-:Y:S01]  /*5240*/  IMAD R7, R46.reuse, 0x1a, RZ ;  /* 0x0000001a2e077824 */ /* 0x040fe200078e02ff */
[CC--:B------:R-:W-:Y:S01]  /*5250*/  LEA R230, P4, R46.reuse, R38.reuse, 0x5 ;  /* 0x000000262ee67211 */ /* 0x0c0fe200078828ff */
[----:B------:R-:W-:Y:S01]  /*5260*/  IMAD R206, R46, 0x70, RZ ;  /* 0x000000702ece7824 */ /* 0x000fe200078e02ff */
[-C--:B------:R-:W-:Y:S01]  /*5270*/  LEA.HI.X.SX32 R55, R19, R39.reuse, 0x2, P1 ;  /* 0x0000002713377211 */ /* 0x080fe200008f16ff */
[----:B------:R-:W-:Y:S01]  /*5280*/  STL [R1+0x108], R11 ;  /* 0x0001080b01007387 */ /* 0x000fe20000100800 */
[-C--:B------:R-:W-:Y:S01]  /*5290*/  IADD3 R58, P1, PT, R58, R38.reuse, RZ ;  /* 0x000000263a3a7210 */ /* 0x080fe20007f3e0ff */
[C---:B------:R-:W-:Y:S01]  /*52a0*/  IMAD R208, R46.reuse, 0x74, RZ ;  /* 0x000000742ed07824 */ /* 0x040fe200078e02ff */
[-C--:B------:R-:W-:Y:S01]  /*52b0*/  LEA.HI.X.SX32 R231, R25, R39.reuse, 0x2, P4 ;  /* 0x0000002719e77211 */ /* 0x080fe200020f16ff */
[----:B------:R2:W-:Y:S01]  /*52c0*/  STL [R1+0x104], R8 ;  /* 0x0001040801007387 */ /* 0x0005e20000100800 */
[-C--:B------:R-:W-:Y:S01]  /*52d0*/  LEA.HI.X.SX32 R59, R17, R39.reuse, 0x2, P1 ;  /* 0x00000027113b7211 */ /* 0x080fe200008f16ff */
[----:B------:R-:W-:Y:S01]  /*52e0*/  IMAD R210, R46, 0x78, RZ ;  /* 0x000000782ed27824 */ /* 0x000fe200078e02ff */
[-C--:B------:R-:W-:Y:S01]  /*52f0*/  IADD3 R62, P1, PT, R62, R38.reuse, RZ ;  /* 0x000000263e3e7210 */ /* 0x080fe20007f3e0ff */
[----:B------:R-:W-:Y:S01]  /*5300*/  STL [R1+0x100], R7 ;  /* 0x0001000701007387 */ /* 0x000fe20000100800 */
[-C--:B------:R-:W-:Y:S01]  /*5310*/  IADD3 R234, P4, PT, R234, R38.reuse, RZ ;  /* 0x00000026eaea7210 */ /* 0x080fe20007f9e0ff */
[----:B------:R-:W3:Y:S01]  /*5320*/  LDCU.64 UR16, c[0x0][0x358] ;  /* 0x00006b00ff1077ac */ /* 0x000ee20008000a00 */
[-C--:B------:R-:W-:Y:S01]  /*5330*/  LEA.HI.X.SX32 R63, R15, R39.reuse, 0x2, P1 ;  /* 0x000000270f3f7211 */ /* 0x080fe200008f16ff */
[----:B------:R4:W-:Y:S01]  /*5340*/  STL [R1+0xf8], R2 ;  /* 0x0000f80201007387 */ /* 0x0009e20000100800 */
[-C--:B------:R-:W-:Y:S01]  /*5350*/  IADD3 R66, P1, PT, R66, R38.reuse, RZ ;  /* 0x0000002642427210 */ /* 0x080fe20007f3e0ff */
[----:B------:R-:W-:Y:S01]  /*5360*/  IMAD R212, R46, 0x7c, RZ ;  /* 0x0000007c2ed47824 */ /* 0x000fe200078e02ff */
[-C--:B------:R-:W-:Y:S01]  /*5370*/  LEA.HI.X.SX32 R235, R24, R39.reuse, 0x2, P4 ;  /* 0x0000002718eb7211 */ /* 0x080fe200020f16ff */
[----:B------:R-:W-:Y:S01]  /*5380*/  VIADD R36, R4, 0x1f ;  /* 0x0000001f04247836 */ /* 0x000fe20000000000 */
[----:B------:R-:W-:Y:S01]  /*5390*/  LEA.HI.X.SX32 R67, R13, R39, 0x2, P1 ;  /* 0x000000270d437211 */ /* 0x000fe200008f16ff */
[----:B------:R-:W-:Y:S01]  /*53a0*/  IMAD.SHL.U32 R40, R46, 0x20, RZ ;  /* 0x000000202e287824 */ /* 0x000fe200078e00ff */
[----:B-1----:R-:W-:Y:S01]  /*53b0*/  BAR.SYNC.DEFER_BLOCKING 0x0 ;  /* 0x0000000000007b1d */ /* 0x002fe20000010000 */
[-C--:B------:R-:W-:Y:S01]  /*53c0*/  IADD3 R70, P1, PT, R70, R38.reuse, RZ ;  /* 0x0000002646467210 */ /* 0x080fe20007f3e0ff */
[----:B------:R-:W-:Y:S01]  /*53d0*/  IMAD.SHL.U32 R47, R47, 0x20, RZ ;  /* 0x000000202f2f7824 */ /* 0x000fe200078e00ff */
[----:B------:R-:W-:-:S02]  /*53e0*/  IADD3 R48, P4, PT, R48, R38, RZ ;  /* 0x0000002630307210 */ /* 0x000fc40007f9e0ff */
[-C--:B------:R-:W-:Y:S02]  /*53f0*/  LEA.HI.X.SX32 R71, R11, R39.reuse, 0x2, P1 ;  /* 0x000000270b477211 */ /* 0x080fe400008f16ff */
[-C--:B------:R-:W-:Y:S02]  /*5400*/  IADD3 R74, P1, PT, R74, R38.reuse, RZ ;  /* 0x000000264a4a7210 */ /* 0x080fe40007f3e0ff */
[-C--:B------:R-:W-:Y:S02]  /*5410*/  LEA.HI.X.SX32 R49, R22, R39.reuse, 0x2, P4 ;  /* 0x0000002716317211 */ /* 0x080fe400020f16ff */
[----:B------:R-:W-:Y:S01]  /*5420*/  LEA.HI.X.SX32 R75, R8, R39, 0x2, P1 ;  /* 0x00000027084b7211 */ /* 0x000fe200008f16ff */
[----:B--2---:R-:W-:Y:S01]  /*5430*/  VIADD R8, R4, 0xffffffde ;  /* 0xffffffde04087836 */ /* 0x004fe20000000000 */
[-C--:B------:R-:W-:Y:S02]  /*5440*/  IADD3 R52, P4, PT, R52, R38.reuse, RZ ;  /* 0x0000002634347210 */ /* 0x080fe40007f9e0ff */
[----:B------:R-:W-:-:S02]  /*5450*/  IADD3 R78, P1, PT, R78, R38, RZ ;  /* 0x000000264e4e7210 */ /* 0x000fc40007f3e0ff */
[-C--:B------:R-:W-:Y:S02]  /*5460*/  LEA.HI.X.SX32 R53, R20, R39.reuse, 0x2, P4 ;  /* 0x0000002714357211 */ /* 0x080fe400020f16ff */
[-C--:B------:R-:W-:Y:S01]  /*5470*/  LEA.HI.X.SX32 R79, R2, R39.reuse, 0x2, P1 ;  /* 0x00000027024f7211 */ /* 0x080fe200008f16ff */
[C---:B----4-:R-:W-:Y:S01]  /*5480*/  IMAD R2, R46.reuse, 0x1d, RZ ;  /* 0x0000001d2e027824 */ /* 0x050fe200078e02ff */
[-C--:B------:R-:W-:Y:S02]  /*5490*/  LEA R56, P4, R46, R38.reuse, 0x6 ;  /* 0x000000262e387211 */ /* 0x080fe400078830ff */
[----:B------:R-:W-:Y:S02]  /*54a0*/  ISETP.NE.U32.AND P1, PT, R0, RZ, PT ;  /* 0x000000ff0000720c */ /* 0x000fe40003f25070 */
[----:B------:R-:W-:Y:S01]  /*54b0*/  LEA.HI.X.SX32 R57, R18, R39, 0x2, P4 ;  /* 0x0000002712397211 */ /* 0x000fe200020f16ff */
[----:B------:R1:W-:Y:S01]  /*54c0*/  STL [R1+0xf4], R2 ;  /* 0x0000f40201007387 */ /* 0x0003e20000100800 */
[----:B------:R-:W-:-:S02]  /*54d0*/  IADD3 R60, P4, PT, R60, R38, RZ ;  /* 0x000000263c3c7210 */ /* 0x000fc40007f9e0ff */
[----:B------:R-:W-:Y:S02]  /*54e0*/  LEA R43, R0, UR10, 0x7 ;  /* 0x0000000a002b7c11 */ /* 0x000fe4000f8e38ff */
[-C--:B------:R-:W-:Y:S02]  /*54f0*/  LEA.HI.X.SX32 R61, R16, R39.reuse, 0x2, P4 ;  /* 0x00000027103d7211 */ /* 0x080fe400020f16ff */
[-C--:B------:R-:W-:Y:S02]  /*5500*/  IADD3 R64, P4, PT, R64, R38.reuse, RZ ;  /* 0x0000002640407210 */ /* 0x080fe40007f9e0ff */
[----:B------:R-:W-:Y:S01]  /*5510*/  LOP3.LUT R5, R5, 0x60, RZ, 0xc0, !PT ;  /* 0x0000006005057812 */ /* 0x000fe200078ec0ff */
[----:B------:R-:W-:Y:S01]  /*5520*/  VOTEU.ALL UP1, P1 ;  /* 0x0000000000ff7886 */ /* 0x000fe20000820000 */
[----:B------:R-:W-:Y:S01]  /*5530*/  LEA.HI.X.SX32 R65, R14, R39, 0x2, P4 ;  /* 0x000000270e417211 */ /* 0x000fe200020f16ff */
[----:B------:R-:W-:Y:S01]  /*5540*/  VOTEU.ALL UP2, P1 ;  /* 0x0000000000ff7886 */ /* 0x000fe20000840000 */
[----:B------:R-:W-:-:S02]  /*5550*/  IADD3 R68, P4, PT, R68, R38, RZ ;  /* 0x0000002644447210 */ /* 0x000fc40007f9e0ff */
[----:B------:R-:W-:-:S04]  /*5560*/  @!UP1 UIADD3 UR12, UPT, UPT, -UR4, 0x100000, URZ ;  /* 0x00100000040c9890 */ /* 0x000fc8000fffe1ff */
[----:B------:R-:W-:Y:S02]  /*5570*/  @!UP1 USHF.L.U32 UR13, UR12, 0xb, URZ ;  /* 0x0000000b0c0d9899 */ /* 0x000fe400080006ff */
[----:B------:R-:W-:Y:S01]  /*5580*/  @!UP1 USHF.L.U32 UR12, UR12, 0x1, URZ ;  /* 0x000000010c0c9899 */ /* 0x000fe200080006ff */
[----:B------:R-:W-:Y:S02]  /*5590*/  LEA.HI.X.SX32 R69, R12, R39, 0x2, P4 ;  /* 0x000000270c457211 */ /* 0x000fe400020f16ff */
[----:B------:R-:W-:Y:S01]  /*55a0*/  IADD3 R72, P4, PT, R72, R38, RZ ;  /* 0x0000002648487210 */ /* 0x000fe20007f9e0ff */
[----:B------:R-:W-:-:S04]  /*55b0*/  @!UP1 UIADD3 UR4, UPT, UPT, -UR4, 0x100000, URZ ;  /* 0x0010000004049890 */ /* 0x000fc8000fffe1ff */
[----:B------:R-:W-:Y:S02]  /*55c0*/  @!UP1 USHF.L.U32 UR5, UR4, 0xb, URZ ;  /* 0x0000000b04059899 */ /* 0x000fe400080006ff */
[----:B------:R-:W-:Y:S01]  /*55d0*/  @!UP1 USHF.L.U32 UR4, UR4, 0x1, URZ ;  /* 0x0000000104049899 */ /* 0x000fe200080006ff */
[----:B------:R-:W-:Y:S01]  /*55e0*/  VOTEU.ALL UP1, P1 ;  /* 0x0000000000ff7886 */ /* 0x000fe20000820000 */
[-C--:B------:R-:W-:Y:S02]  /*55f0*/  LEA.HI.X.SX32 R73, R10, R39.reuse, 0x2, P4 ;  /* 0x000000270a497211 */ /* 0x080fe400020f16ff */
[-C--:B------:R-:W-:Y:S01]  /*5600*/  IADD3 R76, P4, PT, R76, R38.reuse, RZ ;  /* 0x000000264c4c7210 */ /* 0x080fe20007f9e0ff */
[----:B------:R-:W2:Y:S02]  /*5610*/  FENCE.VIEW.ASYNC.S ;  /* 0x00000000000073c6 */ /* 0x000ea40000000000 */
[----:B--2---:R2:W4:Y:S02]  /*5620*/  @!UP1 SYNCS.EXCH.64 URZ, [UR8], UR12 ;  /* 0x0000000c08ff95b2 */ /* 0x0045240008000100 */
[----:B----4-:R-:W-:Y:S01]  /*5630*/  BAR.SYNC.DEFER_BLOCKING 0x0 ;  /* 0x0000000000007b1d */ /* 0x010fe20000010000 */
[----:B------:R-:W-:Y:S01]  /*5640*/  LEA.HI.X.SX32 R77, R7, R39, 0x2, P4 ;  /* 0x00000027074d7211 */ /* 0x000fe200020f16ff */
[----:B------:R-:W-:Y:S01]  /*5650*/  VIADD R7, R4, 0xffffffa0 ;  /* 0xffffffa004077836 */ /* 0x000fe20000000000 */
[----:B------:R-:W-:-:S04]  /*5660*/  IADD3 R206, P4, PT, R206, R38, RZ ;  /* 0x00000026cece7210 */ /* 0x000fc80007f9e0ff */
[----:B------:R-:W-:Y:S01]  /*5670*/  LEA.HI.X.SX32 R207, R6, R39, 0x2, P4 ;  /* 0x0000002706cf7211 */ /* 0x000fe200020f16ff */
[----:B------:R-:W-:Y:S01]  /*5680*/  IMAD R6, R46, 0x1f, RZ ;  /* 0x0000001f2e067824 */ /* 0x000fe200078e02ff */
[----:B------:R-:W-:-:S04]  /*5690*/  IADD3 R208, P4, PT, R208, R38, RZ ;  /* 0x00000026d0d07210 */ /* 0x000fc80007f9e0ff */
[----:B------:R-:W-:Y:S01]  /*56a0*/  LEA.HI.X.SX32 R209, R2, R39, 0x2, P4 ;  /* 0x0000002702d17211 */ /* 0x000fe200020f16ff */
[----:B-1----:R-:W-:Y:S01]  /*56b0*/  IMAD R2, R46, 0x1e, RZ ;  /* 0x0000001e2e027824 */ /* 0x002fe200078e02ff */
[----:B------:R-:W-:-:S04]  /*56c0*/  IADD3 R210, P4, PT, R210, R38, RZ ;  /* 0x00000026d2d27210 */ /* 0x000fc80007f9e0ff */
[----:B------:R1:W-:Y:S01]  /*56d0*/  STL [R1+0xec], R2 ;  /* 0x0000ec0201007387 */ /* 0x0003e20000100800 */
[-C--:B------:R-:W-:Y:S02]  /*56e0*/  LEA.HI.X.SX32 R211, R2, R39.reuse, 0x2, P4 ;  /* 0x0000002702d37211 */ /* 0x080fe400020f16ff */
[----:B------:R-:W-:Y:S01]  /*56f0*/  IADD3 R212, P4, PT, R212, R38, RZ ;  /* 0x00000026d4d47210 */ /* 0x000fe20007f9e0ff */
[----:B------:R4:W-:Y:S01]  /*5700*/  STL [R1+0xe8], R6 ;  /* 0x0000e80601007387 */ /* 0x0009e20000100800 */
[----:B------:R2:W3:Y:S02]  /*5710*/  @!UP2 SYNCS.EXCH.64 URZ, [UR10+0x44008], UR4 ;  /* 0x044008040affa5b2 */ /* 0x0004e40008000100 */
[----:B------:R-:W-:Y:S01]  /*5720*/  LEA.HI.X.SX32 R213, R6, R39, 0x2, P4 ;  /* 0x0000002706d57211 */ /* 0x000fe200020f16ff */
[----:B------:R-:W-:Y:S01]  /*5730*/  @!PT LDS RZ, [RZ] ;  /* 0x00000000fffff984 */ /* 0x000fe20000000800 */
[----:B------:R-:W-:Y:S01]  /*5740*/  @!PT LDS RZ, [RZ] ;  /* 0x00000000fffff984 */ /* 0x000fe20000000800 */
[----:B------:R-:W-:Y:S01]  /*5750*/  @!PT LDS RZ, [RZ] ;  /* 0x00000000fffff984 */ /* 0x000fe20000000800 */
[----:B---3--:R3:W-:Y:S01]  /*5760*/  LDGSTS.E [R43+0x30000], desc[UR16][R38.64], !P2 ;  /* 0x30000000262b7fae */ /* 0x0087e2000d1a1010 */
[----:B-1----:R-:W-:-:S03]  /*5770*/  VIADD R2, R4, 0xfffffffc ;  /* 0xfffffffc04027836 */ /* 0x002fc60000000000 */
[----:B------:R1:W-:Y:S01]  /*5780*/  LDGSTS.E [R43+0x30004], desc[UR16][R216.64], !P0 ;  /* 0x30004000d82b7fae */ /* 0x0003e2000c1a1010 */
[----:B----4-:R-:W-:Y:S01]  /*5790*/  VIADD R6, R4, 0xffffffc0 ;  /* 0xffffffc004067836 */ /* 0x010fe20000000000 */
[----:B------:R-:W-:Y:S01]  /*57a0*/  ISETP.GE.U32.AND P4, PT, R2, 0x7fffffdd, PT ;  /* 0x7fffffdd0200780c */ /* 0x000fe20003f86070 */
[----:B------:R-:W-:Y:S01]  /*57b0*/  VIADD R2, R4, 0xfffffffb ;  /* 0xfffffffb04027836 */ /* 0x000fe20000000000 */
[----:B------:R4:W-:Y:S01]  /*57c0*/  LDGSTS.E [R43+0x30008], desc[UR16][R218.64], !P3 ;  /* 0x30008000da2b7fae */ /* 0x0009e2000d9a1010 */
[----:B---3--:R-:W-:-:S03]  /*57d0*/  IMAD.WIDE R38, R40, 0x4, R38 ;  /* 0x0000000428267825 */ /* 0x008fc600078e0226 */
[----:B------:R-:W-:Y:S01]  /*57e0*/  ISETP.GE.U32.AND P2, PT, R2, 0x7fffffdc, PT ;  /* 0x7fffffdc0200780c */ /* 0x000fe20003f46070 */
[----:B------:R-:W-:Y:S02]  /*57f0*/  VIADD R2, R4, 0xfffffffa ;  /* 0xfffffffa04027836 */ /* 0x000fe40000000000 */
[----:B-1----:R-:W-:-:S04]  /*5800*/  IMAD.WIDE R216, R40, 0x4, R216 ;  /* 0x0000000428d87825 */ /* 0x002fc800078e02d8 */
[----:B------:R1:W-:Y:S01]  /*5810*/  LDGSTS.E [R43+0x3000c], desc[UR16][R220.64], !P4 ;  /* 0x3000c000dc2b7fae */ /* 0x0003e2000e1a1010 */
[----:B------:R-:W-:Y:S01]  /*5820*/  ISETP.GE.U32.AND P0, PT, R2, 0x7fffffdb, PT ;  /* 0x7fffffdb0200780c */ /* 0x000fe20003f06070 */
[----:B------:R-:W-:Y:S02]  /*5830*/  VIADD R2, R4, 0xfffffff9 ;  /* 0xfffffff904027836 */ /* 0x000fe40000000000 */
[----:B----4-:R-:W-:Y:S02]  /*5840*/  IMAD.WIDE R218, R40, 0x4, R218 ;  /* 0x0000000428da7825 */ /* 0x010fe400078e02da */
[----:B------:R3:W-:Y:S01]  /*5850*/  LDGSTS.E [R43+0x30010], desc[UR16][R222.64], !P2 ;  /* 0x30010000de2b7fae */ /* 0x0007e2000d1a1010 */
[----:B------:R-:W-:Y:S01]  /*5860*/  ISETP.GE.U32.AND P3, PT, R2, 0x7fffffda, PT ;  /* 0x7fffffda0200780c */ /* 0x000fe20003f66070 */
[----:B------:R-:W-:Y:S02]  /*5870*/  VIADD R2, R4, 0xfffffff8 ;  /* 0xfffffff804027836 */ /* 0x000fe40000000000 */
[----:B-1----:R-:W-:-:S03]  /*5880*/  IMAD.WIDE R220, R40, 0x4, R220 ;  /* 0x0000000428dc7825 */ /* 0x002fc600078e02dc */
[----:B------:R-:W-:Y:S01]  /*5890*/  ISETP.GE.U32.AND P4, PT, R2, 0x7fffffd9, PT ;  /* 0x7fffffd90200780c */ /* 0x000fe20003f86070 */
[----:B------:R1:W-:Y:S01]  /*58a0*/  LDGSTS.E [R43+0x30014], desc[UR16][R224.64], !P0 ;  /* 0x30014000e02b7fae */ /* 0x0003e2000c1a1010 */
[----:B------:R-:W-:Y:S02]  /*58b0*/  VIADD R2, R4, 0xfffffff7 ;  /* 0xfffffff704027836 */ /* 0x000fe40000000000 */
[----:B---3--:R-:W-:-:S03]  /*58c0*/  IMAD.WIDE R222, R40, 0x4, R222 ;  /* 0x0000000428de7825 */ /* 0x008fc600078e02de */
[----:B------:R3:W-:Y:S01]  /*58d0*/  LDGSTS.E [R43+0x30018], desc[UR16][R226.64], !P3 ;  /* 0x30018000e22b7fae */ /* 0x0007e2000d9a1010 */
[----:B------:R-:W-:Y:S01]  /*58e0*/  ISETP.GE.U32.AND P2, PT, R2, 0x7fffffd8, PT ;  /* 0x7fffffd80200780c */ /* 0x000fe20003f46070 */
[----:B------:R-:W-:-:S04]  /*58f0*/  VIADD R2, R4, 0xfffffff6 ;  /* 0xfffffff604027836 */ /* 0x000fc80000000000 */
[----:B------:R4:W-:Y:S01]  /*5900*/  LDGSTS.E [R43+0x3001c], desc[UR16][R228.64], !P4 ;  /* 0x3001c000e42b7fae */ /* 0x0009e2000e1a1010 */
[----:B------:R-:W-:Y:S01]  /*5910*/  ISETP.GE.U32.AND P0, PT, R2, 0x7fffffd7, PT ;  /* 0x7fffffd70200780c */ /* 0x000fe20003f06070 */
[----:B------:R-:W-:Y:S02]  /*5920*/  VIADD R2, R4, 0xfffffff5 ;  /* 0xfffffff504027836 */ /* 0x000fe40000000000 */
[----:B-1----:R-:W-:-:S03]  /*5930*/  IMAD.WIDE R224, R40, 0x4, R224 ;  /* 0x0000000428e07825 */ /* 0x002fc600078e02e0 */
[----:B------:R-:W-:Y:S01]  /*5940*/  ISETP.GE.U32.AND P3, PT, R2, 0x7fffffd6, PT ;  /* 0x7fffffd60200780c */ /* 0x000fe20003f66070 */
[----:B------:R-:W-:Y:S01]  /*5950*/  VIADD R2, R4, 0xfffffff4 ;  /* 0xfffffff404027836 */ /* 0x000fe20000000000 */
[----:B------:R1:W-:Y:S01]  /*5960*/  LDGSTS.E [R43+0x30020], desc[UR16][R230.64], !P2 ;  /* 0x30020000e62b7fae */ /* 0x0003e2000d1a1010 */
[----:B---3--:R-:W-:-:S03]  /*5970*/  IMAD.WIDE R226, R40, 0x4, R226 ;  /* 0x0000000428e27825 */ /* 0x008fc600078e02e2 */
[----:B------:R-:W-:Y:S01]  /*5980*/  ISETP.GE.U32.AND P4, PT, R2, 0x7fffffd5, PT ;  /* 0x7fffffd50200780c */ /* 0x000fe20003f86070 */
[----:B------:R-:W-:Y:S01]  /*5990*/  VIADD R2, R4, 0xfffffff3 ;  /* 0xfffffff304027836 */ /* 0x000fe20000000000 */
[----:B------:R3:W-:Y:S01]  /*59a0*/  LDGSTS.E [R43+0x30024], desc[UR16][R232.64], !P0 ;  /* 0x30024000e82b7fae */ /* 0x0007e2000c1a1010 */
[----:B----4-:R-:W-:-:S03]  /*59b0*/  IMAD.WIDE R228, R40, 0x4, R228 ;  /* 0x0000000428e47825 */ /* 0x010fc600078e02e4 */
[----:B------:R-:W-:Y:S01]  /*59c0*/  ISETP.GE.U32.AND P2, PT, R2, 0x7fffffd4, PT ;  /* 0x7fffffd40200780c */ /* 0x000fe20003f46070 */
[----:B------:R-:W-:Y:S01]  /*59d0*/  VIADD R2, R4, 0xfffffff2 ;  /* 0xfffffff204027836 */ /* 0x000fe20000000000 */
[----:B------:R4:W-:Y:S01]  /*59e0*/  LDGSTS.E [R43+0x30028], desc[UR16][R234.64], !P3 ;  /* 0x30028000ea2b7fae */ /* 0x0009e2000d9a1010 */
        /* <DEDUP_REMOVED lines=68> */
[----:B------:R-:W-:Y:S01]  /*5e30*/  ISETP.GT.AND P4, PT, R36, 0x3f, PT ;  /* 0x0000003f2400780c */ /* 0x000fe20003f84270 */
[----:B----4-:R-:W-:Y:S02]  /*5e40*/  IMAD.WIDE R74, R40, 0x4, R74 ;  /* 0x00000004284a7825 */ /* 0x010fe400078e024a */
[----:B------:R-:W-:Y:S01]  /*5e50*/  ISETP.GE.U32.AND P3, PT, R2, 0x7fffffc2, PT ;  /* 0x7fffffc20200780c */ /* 0x000fe20003f66070 */
[----:B------:R4:W-:Y:S01]  /*5e60*/  LDGSTS.E [R43+0x30070], desc[UR16][R206.64], !P2 ;  /* 0x30070000ce2b7fae */ /* 0x0009e2000d1a1010 */
[----:B------:R-:W-:Y:S01]  /*5e70*/  SEL R2, RZ, 0x4, P5 ;  /* 0x00000004ff027807 */ /* 0x000fe20002800000 */
[----:B-1----:R-:W-:Y:S01]  /*5e80*/  IMAD.WIDE R76, R40, 0x4, R76 ;  /* 0x00000004284c7825 */ /* 0x002fe200078e024c */
[----:B------:R-:W-:-:S02]  /*5e90*/  ISETP.GE.U32.AND P5, PT, R6, 0x7fffffa1, PT ;  /* 0x7fffffa10600780c */ /* 0x000fc40003fa6070 */
[----:B------:R-:W-:Y:S01]  /*5ea0*/  SEL R2, R2, RZ, P4 ;  /* 0x000000ff02027207 */ /* 0x000fe20002000000 */
[----:B------:R1:W-:Y:S01]  /*5eb0*/  LDGSTS.E [R43+0x30074], desc[UR16][R208.64], !P0 ;  /* 0x30074000d02b7fae */ /* 0x0003e2000c1a1010 */
[----:B------:R-:W-:Y:S01]  /*5ec0*/  ISETP.GT.AND P0, PT, R36, 0x1f, PT ;  /* 0x0000001f2400780c */ /* 0x000fe20003f04270 */
[----:B---3--:R-:W-:Y:S01]  /*5ed0*/  IMAD.WIDE R78, R40, 0x4, R78 ;  /* 0x00000004284e7825 */ /* 0x008fe200078e024e */
[----:B------:R-:W-:Y:S02]  /*5ee0*/  ISETP.NE.U32.AND P2, PT, R2, RZ, PT ;  /* 0x000000ff0200720c */ /* 0x000fe40003f45070 */
[----:B------:R-:W-:Y:S01]  /*5ef0*/  SEL R2, RZ, 0x4, !P0 ;  /* 0x00000004ff027807 */ /* 0x000fe20004000000 */
[----:B------:R3:W-:Y:S01]  /*5f00*/  LDGSTS.E [R43+0x30078], desc[UR16][R210.64], !P3 ;  /* 0x30078000d22b7fae */ /* 0x0007e2000d9a1010 */
[C---:B------:R-:W-:Y:S01]  /*5f10*/  ISETP.GE.AND P3, PT, R9.reuse, R4, PT ;  /* 0x000000040900720c */ /* 0x040fe20003f66270 */
[----:B----4-:R-:W-:Y:S01]  /*5f20*/  IMAD.WIDE R206, R40, 0x4, R206 ;  /* 0x0000000428ce7825 */ /* 0x010fe200078e02ce */
[----:B------:R-:W-:Y:S01]  /*5f30*/  ISETP.GE.AND P4, PT, R9, R6, PT ;  /* 0x000000060900720c */ /* 0x000fe20003f86270 */
[----:B------:R4:W-:Y:S01]  /*5f40*/  LDGSTS.E [R43+0x3007c], desc[UR16][R212.64], !P6 ;  /* 0x3007c000d42b7fae */ /* 0x0009e2000f1a1010 */
[----:B------:R-:W-:Y:S01]  /*5f50*/  SEL R2, R2, RZ, !P3 ;  /* 0x000000ff02027207 */ /* 0x000fe20005800000 */
[----:B-1----:R-:W-:Y:S01]  /*5f60*/  IMAD.WIDE R208, R40, 0x4, R208 ;  /* 0x0000000428d07825 */ /* 0x002fe200078e02d0 */
[----:B------:R-:W-:Y:S01]  /*5f70*/  SEL R6, RZ, 0x4, P4 ;  /* 0x00000004ff067807 */ /* 0x000fe20002000000 */
[----:B------:R-:W0:Y:S01]  /*5f80*/  LDGDEPBAR ;  /* 0x00000000000079af */ /* 0x000e220000000000 */
[----:B------:R-:W-:-:S02]  /*5f90*/  ISETP.NE.U32.AND P3, PT, R2, RZ, PT ;  /* 0x000000ff0200720c */ /* 0x000fc40003f65070 */
[----:B------:R-:W-:Y:S01]  /*5fa0*/  SHF.R.U32.HI R2, RZ, 0x1, R5 ;  /* 0x00000001ff027819 */ /* 0x000fe20000011605 */
[----:B------:R-:W-:Y:S01]  /*5fb0*/  IMAD.SHL.U32 R5, R0, 0x4, RZ ;  /* 0x0000000400057824 */ /* 0x000fe200078e00ff */
[----:B------:R-:W-:Y:S01]  /*5fc0*/  ISETP.GT.AND P4, PT, R36, 0x5f, PT ;  /* 0x0000005f2400780c */ /* 0x000fe20003f84270 */
[----:B---3--:R-:W-:-:S03]  /*5fd0*/  IMAD.WIDE R210, R40, 0x4, R210 ;  /* 0x0000000428d27825 */ /* 0x008fc600078e02d2 */
[----:B------:R-:W-:Y:S01]  /*5fe0*/  LOP3.LUT R2, R5, R2, RZ, 0x3c, !PT ;  /* 0x0000000205027212 */ /* 0x000fe200078e3cff */
[----:B------:R-:W-:Y:S01]  /*5ff0*/  VIADD R5, R4, 0xffffffdf ;  /* 0xffffffdf04057836 */ /* 0x000fe20000000000 */
[----:B------:R-:W-:Y:S01]  /*6000*/  SEL R6, R6, RZ, P4 ;  /* 0x000000ff06067207 */ /* 0x000fe20002000000 */
[----:B----4-:R-:W-:Y:S01]  /*6010*/  IMAD.WIDE R212, R40, 0x4, R212 ;  /* 0x0000000428d47825 */ /* 0x010fe200078e02d4 */
[C---:B------:R-:W-:Y:S02]  /*6020*/  LOP3.LUT R241, R2.reuse, 0x40, RZ, 0x3c, !PT ;  /* 0x0000004002f17812 */ /* 0x040fe400078e3cff */
[----:B------:R-:W-:Y:S01]  /*6030*/  ISETP.GE.AND P4, PT, R9, R7, PT ;  /* 0x000000070900720c */ /* 0x000fe20003f86270 */
[----:B------:R-:W-:Y:S01]  /*6040*/  VIADD R42, R2, UR10 ;  /* 0x0000000a022a7c36 */ /* 0x000fe20008000000 */
[----:B------:R-:W-:Y:S01]  /*6050*/  ISETP.GE.U32.AND P6, PT, R5, 0x7fffffc0, PT ;  /* 0x7fffffc00500780c */ /* 0x000fe20003fc6070 */
[----:B------:R-:W-:Y:S01]  /*6060*/  VIADD R41, R241, UR10 ;  /* 0x0000000af1297c36 */ /* 0x000fe20008000000 */
[----:B------:R-:W-:-:S02]  /*6070*/  SEL R5, RZ, 0x4, P4 ;  /* 0x00000004ff057807 */ /* 0x000fc40002000000 */
[----:B------:R1:W-:Y:S01]  /*6080*/  LDGSTS.E [R42], desc[UR16][R80.64], P3 ;  /* 0x00000000502a7fae */ /* 0x0003e200099a1010 */
[----:B------:R-:W-:Y:S01]  /*6090*/  ISETP.GE.U32.AND P4, PT, R8, 0x7fffffbf, PT ;  /* 0x7fffffbf0800780c */ /* 0x000fe20003f86070 */
[----:B------:R-:W-:Y:S02]  /*60a0*/  VIADD R8, R4, 0xffffffdd ;  /* 0xffffffdd04087836 */ /* 0x000fe40000000000 */
[----:B------:R3:W-:Y:S04]  /*60b0*/  LDGSTS.E [R42+0x400], desc[UR16][R84.64], P3 ;  /* 0x00400000542a7fae */ /* 0x0007e800099a1010 */
[----:B------:R4:W-:Y:S04]  /*60c0*/  LDGSTS.E [R42+0x800], desc[UR16][R88.64], P3 ;  /* 0x00800000582a7fae */ /* 0x0009e800099a1010 */
[----:B------:R5:W-:Y:S01]  /*60d0*/  LDGSTS.E [R42+0xc00], desc[UR16][R92.64], P3 ;  /* 0x00c000005c2a7fae */ /* 0x000be200099a1010 */
[----:B-1----:R-:W-:-:S03]  /*60e0*/  IMAD.WIDE R80, R47, 0x4, R80 ;  /* 0x000000042f507825 */ /* 0x002fc600078e0250 */
[----:B------:R1:W-:Y:S01]  /*60f0*/  LDGSTS.E [R42+0x1000], desc[UR16][R96.64], P3 ;  /* 0x01000000602a7fae */ /* 0x0003e200099a1010 */
[----:B---3--:R-:W-:-:S03]  /*6100*/  IMAD.WIDE R84, R47, 0x4, R84 ;  /* 0x000000042f547825 */ /* 0x008fc600078e0254 */
[----:B------:R3:W-:Y:S01]  /*6110*/  LDGSTS.E [R42+0x1400], desc[UR16][R100.64], P3 ;  /* 0x01400000642a7fae */ /* 0x0007e200099a1010 */
[----:B----4-:R-:W-:-:S03]  /*6120*/  IMAD.WIDE R88, R47, 0x4, R88 ;  /* 0x000000042f587825 */ /* 0x010fc600078e0258 */
[----:B------:R4:W-:Y:S01]  /*6130*/  LDGSTS.E [R42+0x1800], desc[UR16][R104.64], P3 ;  /* 0x01800000682a7fae */ /* 0x0009e200099a1010 */
[----:B-----5:R-:W-:-:S03]  /*6140*/  IMAD.WIDE R92, R47, 0x4, R92 ;  /* 0x000000042f5c7825 */ /* 0x020fc600078e025c */
        /* <DEDUP_REMOVED lines=113> */
[----:B------:R-:W-:Y:S01]  /*6860*/  ISETP.GE.U32.AND P3, PT, R8, 0x7fffffbe, PT ;  /* 0x7fffffbe0800780c */ /* 0x000fe20003f66070 */
[----:B------:R-:W-:Y:S02]  /*6870*/  VIADD R8, R4, 0xffffffdc ;  /* 0xffffffdc04087836 */ /* 0x000fe40000000000 */
[----:B------:R-:W0:Y:S01]  /*6880*/  LDGDEPBAR ;  /* 0x00000000000079af */ /* 0x000e220000000000 */
[C---:B-1----:R-:W-:Y:S01]  /*6890*/  IMAD.WIDE R194, R47.reuse, 0x4, R194 ;  /* 0x000000042fc27825 */ /* 0x042fe200078e02c2 */
[----:B------:R-:W-:Y:S03]  /*68a0*/  BAR.SYNC.DEFER_BLOCKING 0x0 ;  /* 0x0000000000007b1d */ /* 0x000fe60000010000 */
[----:B---3--:R-:W-:-:S04]  /*68b0*/  IMAD.WIDE R198, R47, 0x4, R198 ;  /* 0x000000042fc67825 */ /* 0x008fc800078e02c6 */
[----:B----4-:R-:W-:-:S04]  /*68c0*/  IMAD.WIDE R202, R47, 0x4, R202 ;  /* 0x000000042fca7825 */ /* 0x010fc800078e02ca */
[----:B-----5:R-:W-:Y:S01]  /*68d0*/  IMAD.WIDE R214, R47, 0x4, R214 ;  /* 0x000000042fd67825 */ /* 0x020fe200078e02d6 */
[----:B------:R-:W-:Y:S01]  /*68e0*/  @!PT LDS RZ, [RZ] ;  /* 0x00000000fffff984 */ /* 0x000fe20000000800 */
[----:B------:R-:W-:Y:S01]  /*68f0*/  @!PT LDS RZ, [RZ] ;  /* 0x00000000fffff984 */ /* 0x000fe20000000800 */
[----:B------:R-:W-:Y:S01]  /*6900*/  @!PT LDS RZ, [RZ] ;  /* 0x00000000fffff984 */ /* 0x000fe20000000800 */
[----:B------:R1:W-:Y:S01]  /*6910*/  LDGSTS.E [R43+0x34000], desc[UR16][R38.64], !P6 ;  /* 0x34000000262b7fae */ /* 0x0003e2000f1a1010 */
[----:B------:R-:W-:Y:S02]  /*6920*/  ISETP.GE.U32.AND P6, PT, R8, 0x7fffffbd, PT ;  /* 0x7fffffbd0800780c */ /* 0x000fe40003fc6070 */
[----:B------:R-:W-:Y:S01]  /*6930*/  VIADD R8, R4, 0xffffffdb ;  /* 0xffffffdb04087836 */ /* 0x000fe20000000000 */
[----:B------:R3:W-:Y:S04]  /*6940*/  LDGSTS.E [R43+0x34004], desc[UR16][R216.64], !P4 ;  /* 0x34004000d82b7fae */ /* 0x0007e8000e1a1010 */
[----:B------:R-:W-:Y:S01]  /*6950*/  ISETP.GE.U32.AND P4, PT, R8, 0x7fffffbc, PT ;  /* 0x7fffffbc0800780c */ /* 0x000fe20003f86070 */
[----:B------:R-:W-:Y:S01]  /*6960*/  VIADD R8, R4, 0xffffffda ;  /* 0xffffffda04087836 */ /* 0x000fe20000000000 */
[----:B------:R4:W-:Y:S01]  /*6970*/  LDGSTS.E [R43+0x34008], desc[UR16][R218.64], !P3 ;  /* 0x34008000da2b7fae */ /* 0x0009e2000d9a1010 */
[----:B-1----:R-:W-:-:S03]  /*6980*/  IMAD.WIDE R38, R40, 0x4, R38 ;  /* 0x0000000428267825 */ /* 0x002fc600078e0226 */
[----:B------:R-:W-:Y:S01]  /*6990*/  ISETP.GE.U32.AND P3, PT, R8, 0x7fffffbb, PT ;  /* 0x7fffffbb0800780c */ /* 0x000fe20003f66070 */
[----:B------:R1:W-:Y:S01]  /*69a0*/  LDGSTS.E [R43+0x3400c], desc[UR16][R220.64], !P6 ;  /* 0x3400c000dc2b7fae */ /* 0x0003e2000f1a1010 */
[----:B------:R-:W-:Y:S02]  /*69b0*/  VIADD R8, R4, 0xffffffd9 ;  /* 0xffffffd904087836 */ /* 0x000fe40000000000 */
[----:B---3--:R-:W-:-:S03]  /*69c0*/  IMAD.WIDE R216, R40, 0x4, R216 ;  /* 0x0000000428d87825 */ /* 0x008fc600078e02d8 */
        /* <DEDUP_REMOVED lines=97> */
[----:B------:R3:W-:Y:S01]  /*6fe0*/  LDGSTS.E [R43+0x34070], desc[UR16][R206.64], !P4 ;  /* 0x34070000ce2b7fae */ /* 0x0007e2000e1a1010 */
[----:B------:R-:W-:Y:S02]  /*6ff0*/  VIADD R8, R4, 0xffffffbf ;  /* 0xffffffbf04087836 */ /* 0x000fe40000000000 */
[----:B----4-:R-:W-:-:S03]  /*7000*/  IMAD.WIDE R76, R40, 0x4, R76 ;  /* 0x00000004284c7825 */ /* 0x010fc600078e024c */
[----:B------:R4:W-:Y:S01]  /*7010*/  LDGSTS.E [R43+0x34074], desc[UR16][R208.64], !P3 ;  /* 0x34074000d02b7fae */ /* 0x0009e2000d9a1010 */
[----:B------:R-:W-:Y:S01]  /*7020*/  ISETP.GE.U32.AND P4, PT, R8, 0x7fffffa0, PT ;  /* 0x7fffffa00800780c */ /* 0x000fe20003f86070 */
[----:B------:R-:W-:Y:S02]  /*7030*/  VIADD R8, R4, 0xffffffbe ;  /* 0xffffffbe04087836 */ /* 0x000fe40000000000 */
[----:B-1----:R-:W-:Y:S02]  /*7040*/  IMAD.WIDE R78, R40, 0x4, R78 ;  /* 0x00000004284e7825 */ /* 0x002fe400078e024e */
[----:B------:R1:W-:Y:S01]  /*7050*/  LDGSTS.E [R43+0x34078], desc[UR16][R210.64], !P6 ;  /* 0x34078000d22b7fae */ /* 0x0003e2000f1a1010 */
[----:B------:R-:W-:Y:S01]  /*7060*/  ISETP.GE.U32.AND P3, PT, R8, 0x7fffff9f, PT ;  /* 0x7fffff9f0800780c */ /* 0x000fe20003f66070 */
[----:B------:R-:W-:Y:S02]  /*7070*/  VIADD R8, R4, 0xffffffbd ;  /* 0xffffffbd04087836 */ /* 0x000fe40000000000 */
[----:B------:R5:W-:Y:S01]  /*7080*/  LDGSTS.E [R43+0x3407c], desc[UR16][R212.64], !P5 ;  /* 0x3407c000d42b7fae */ /* 0x000be2000e9a1010 */
[----:B---3--:R-:W-:-:S02]  /*7090*/  IMAD.WIDE R206, R40, 0x4, R206 ;  /* 0x0000000428ce7825 */ /* 0x008fc400078e02ce */
[----:B------:R-:W-:Y:S01]  /*70a0*/  ISETP.GE.U32.AND P6, PT, R8, 0x7fffff9e, PT ;  /* 0x7fffff9e0800780c */ /* 0x000fe20003fc6070 */
[----:B------:R-:W0:Y:S01]  /*70b0*/  LDGDEPBAR ;  /* 0x00000000000079af */ /* 0x000e220000000000 */
[----:B------:R-:W-:Y:S02]  /*70c0*/  VIADD R8, R4, 0xffffffbc ;  /* 0xffffffbc04087836 */ /* 0x000fe40000000000 */
[----:B----4-:R-:W-:Y:S01]  /*70d0*/  IMAD.WIDE R208, R40, 0x4, R208 ;  /* 0x0000000428d07825 */ /* 0x010fe200078e02d0 */
[----:B------:R3:W-:Y:S02]  /*70e0*/  LDGSTS.E [R42+0x8000], desc[UR16][R80.64], P2 ;  /* 0x08000000502a7fae */ /* 0x0007e400091a1010 */
[----:B------:R-:W-:Y:S01]  /*70f0*/  ISETP.GE.U32.AND P5, PT, R8, 0x7fffff9d, PT ;  /* 0x7fffff9d0800780c */ /* 0x000fe20003fa6070 */
[----:B------:R-:W-:Y:S01]  /*7100*/  VIADD R8, R4, 0xffffffbb ;  /* 0xffffffbb04087836 */ /* 0x000fe20000000000 */
[----:B------:R4:W-:Y:S01]  /*7110*/  LDGSTS.E [R42+0x8400], desc[UR16][R84.64], P2 ;  /* 0x08400000542a7fae */ /* 0x0009e200091a1010 */
[----:B-1----:R-:W-:-:S03]  /*7120*/  IMAD.WIDE R210, R40, 0x4, R210 ;  /* 0x0000000428d27825 */ /* 0x002fc600078e02d2 */
[----:B------:R1:W-:Y:S01]  /*7130*/  LDGSTS.E [R42+0x8800], desc[UR16][R88.64], P2 ;  /* 0x08800000582a7fae */ /* 0x0003e200091a1010 */
[----:B-----5:R-:W-:-:S03]  /*7140*/  IMAD.WIDE R212, R40, 0x4, R212 ;  /* 0x0000000428d47825 */ /* 0x020fc600078e02d4 */
[----:B------:R5:W-:Y:S01]  /*7150*/  LDGSTS.E [R42+0x8c00], desc[UR16][R92.64], P2 ;  /* 0x08c000005c2a7fae */ /* 0x000be200091a1010 */
[----:B---3--:R-:W-:-:S03]  /*7160*/  IMAD.WIDE R80, R47, 0x4, R80 ;  /* 0x000000042f507825 */ /* 0x008fc600078e0250 */
[----:B------:R3:W-:Y:S01]  /*7170*/  LDGSTS.E [R42+0x9000], desc[UR16][R96.64], P2 ;  /* 0x09000000602a7fae */ /* 0x0007e200091a1010 */
[----:B----4-:R-:W-:-:S03]  /*7180*/  IMAD.WIDE R84, R47, 0x4, R84 ;  /* 0x000000042f547825 */ /* 0x010fc600078e0254 */
        /* <DEDUP_REMOVED lines=117> */
[----:B------:R-:W-:Y:S01]  /*78e0*/  ISETP.GE.U32.AND P2, PT, R8, 0x7fffff9c, PT ;  /* 0x7fffff9c0800780c */ /* 0x000fe20003f46070 */
[----:B------:R-:W-:Y:S02]  /*78f0*/  VIADD R8, R4, 0xffffffba ;  /* 0xffffffba04087836 */ /* 0x000fe40000000000 */
[----:B------:R-:W0:Y:S01]  /*7900*/  LDGDEPBAR ;  /* 0x00000000000079af */ /* 0x000e220000000000 */
[C---:B---3--:R-:W-:Y:S01]  /*7910*/  IMAD.WIDE R194, R47.reuse, 0x4, R194 ;  /* 0x000000042fc27825 */ /* 0x048fe200078e02c2 */
[----:B------:R-:W-:Y:S03]  /*7920*/  BAR.SYNC.DEFER_BLOCKING 0x0 ;  /* 0x0000000000007b1d */ /* 0x000fe60000010000 */
[----:B----4-:R-:W-:-:S04]  /*7930*/  IMAD.WIDE R198, R47, 0x4, R198 ;  /* 0x000000042fc67825 */ /* 0x010fc800078e02c6 */
[----:B-1----:R-:W-:-:S04]  /*7940*/  IMAD.WIDE R202, R47, 0x4, R202 ;  /* 0x000000042fca7825 */ /* 0x002fc800078e02ca */
        /* <DEDUP_REMOVED lines=14> */
[----:B------:R-:W-:-:S03]  /*7a30*/  VIADD R8, R4, 0xffffffb7 ;  /* 0xffffffb704087836 */ /* 0x000fc60000000000 */
[----:B------:R5:W-:Y:S01]  /*7a40*/  LDGSTS.E [R43+0x38010], desc[UR16][R222.64], !P2 ;  /* 0x38010000de2b7fae */ /* 0x000be2000d1a1010 */
[----:B---3--:R-:W-:Y:S01]  /*7a50*/  IMAD.WIDE R216, R40, 0x4, R216 ;  /* 0x0000000428d87825 */ /* 0x008fe200078e02d8 */
[----:B------:R-:W-:Y:S02]  /*7a60*/  ISETP.GE.U32.AND P5, PT, R8, 0x7fffff98, PT ;  /* 0x7fffff980800780c */ /* 0x000fe40003fa6070 */
[----:B------:R3:W-:Y:S01]  /*7a70*/  LDGSTS.E [R43+0x38014], desc[UR16][R224.64], !P4 ;  /* 0x38014000e02b7fae */ /* 0x0007e2000e1a1010 */
[----:B------:R-:W-:Y:S02]  /*7a80*/  VIADD R8, R4, 0xffffffb6 ;  /* 0xffffffb604087836 */ /* 0x000fe40000000000 */
[----:B----4-:R-:W-:Y:S01]  /*7a90*/  IMAD.WIDE R218, R40, 0x4, R218 ;  /* 0x0000000428da7825 */ /* 0x010fe200078e02da */
[----:B------:R4:W-:Y:S02]  /*7aa0*/  LDGSTS.E [R43+0x38018], desc[UR16][R226.64], !P3 ;  /* 0x38018000e22b7fae */ /* 0x0009e4000d9a1010 */
[----:B------:R-:W-:Y:S01]  /*7ab0*/  ISETP.GE.U32.AND P2, PT, R8, 0x7fffff97, PT ;  /* 0x7fffff970800780c */ /* 0x000fe20003f46070 */
[----:B------:R-:W-:Y:S01]  /*7ac0*/  VIADD R8, R4, 0xffffffb5 ;  /* 0xffffffb504087836 */ /* 0x000fe20000000000 */
[----:B------:R2:W-:Y:S01]  /*7ad0*/  LDGSTS.E [R43+0x3801c], desc[UR16][R228.64], !P6 ;  /* 0x3801c000e42b7fae */ /* 0x0005e2000f1a1010 */
[----:B-1----:R-:W-:-:S03]  /*7ae0*/  IMAD.WIDE R220, R40, 0x4, R220 ;  /* 0x0000000428dc7825 */ /* 0x002fc600078e02dc */
[----:B------:R-:W-:Y:S01]  /*7af0*/  ISETP.GE.U32.AND P4, PT, R8, 0x7fffff96, PT ;  /* 0x7fffff960800780c */ /* 0x000fe20003f86070 */
[----:B------:R-:W-:Y:S01]  /*7b00*/  VIADD R8, R4, 0xffffffb4 ;  /* 0xffffffb404087836 */ /* 0x000fe20000000000 */
[----:B------:R1:W-:Y:S01]  /*7b10*/  LDGSTS.E [R43+0x38020], desc[UR16][R230.64], !P5 ;  /* 0x38020000e62b7fae */ /* 0x0003e2000e9a1010 */
[----:B-----5:R-:W-:-:S03]  /*7b20*/  IMAD.WIDE R222, R40, 0x4, R222 ;  /* 0x0000000428de7825 */ /* 0x020fc600078e02de */
        /* <DEDUP_REMOVED lines=11> */
[----:B--2---:R-:W-:-:S03]  /*7be0*/  IMAD.WIDE R228, R40, 0x4, R228 ;  /* 0x0000000428e47825 */ /* 0x004fc600078e02e4 */
        /* <DEDUP_REMOVED lines=57> */
[C---:B------:R-:W-:Y:S01]  /*7f80*/  VIADD R8, R4.reuse, 0xffffffa2 ;  /* 0xffffffa204087836 */ /* 0x040fe20000000000 */
[----:B------:R4:W-:Y:S01]  /*7f90*/  LDGSTS.E [R43+0x38068], desc[UR16][R76.64], !P3 ;  /* 0x380680004c2b7fae */ /* 0x0009e2000d9a1010 */
[----:B------:R-:W-:Y:S01]  /*7fa0*/  VIADD R4, R4, 0xffffffa1 ;  /* 0xffffffa104047836 */ /* 0x000fe20000000000 */
[----:B------:R-:W-:Y:S01]  /*7fb0*/  ISETP.GE.U32.AND P3, PT, R7, 0x7fffff81, PT ;  /* 0x7fffff810700780c */ /* 0x000fe20003f66070 */
[----:B--2---:R-:W-:Y:S01]  /*7fc0*/  IMAD.WIDE R68, R40, 0x4, R68 ;  /* 0x0000000428447825 */ /* 0x004fe200078e0244 */
[----:B------:R-:W-:Y:S01]  /*7fd0*/  ISETP.GE.U32.AND P2, PT, R8, 0x7fffff83, PT ;  /* 0x7fffff830800780c */ /* 0x000fe20003f46070 */
[----:B------:R2:W-:Y:S01]  /*7fe0*/  LDGSTS.E [R43+0x3806c], desc[UR16][R78.64], !P6 ;  /* 0x3806c0004e2b7fae */ /* 0x0005e2000f1a1010 */
[----:B------:R-:W-:Y:S01]  /*7ff0*/  ISETP.GE.U32.AND P4, PT, R4, 0x7fffff82, PT ;  /* 0x7fffff820400780c */ /* 0x000fe20003f86070 */
[----:B------:R-:W2:Y:S01]  /*8000*/  LDC R7, c[0x0][0x3a0] ;  /* 0x0000e800ff077b82 */ /* 0x000ea20000000800 */
[----:B------:R-:W-:Y:S01]  /*8010*/  ISETP.GT.AND P6, PT, R36, 0x7f, PT ;  /* 0x0000007f2400780c */ /* 0x000fe20003fc4270 */
[----:B-1----:R-:W-:-:S02]  /*8020*/  IMAD.WIDE R70, R40, 0x4, R70 ;  /* 0x0000000428467825 */ /* 0x002fc400078e0246 */
[----:B------:R1:W-:Y:S01]  /*8030*/  LDGSTS.E [R43+0x38070], desc[UR16][R206.64], !P5 ;  /* 0x38070000ce2b7fae */ /* 0x0003e2000e9a1010 */
[----:B------:R-:W-:Y:S01]  /*8040*/  ISETP.NE.U32.AND P5, PT, R6, RZ, PT ;  /* 0x000000ff0600720c */ /* 0x000fe20003fa5070 */
[C---:B-----5:R-:W-:Y:S01]  /*8050*/  IMAD.WIDE R72, R40.reuse, 0x4, R72 ;  /* 0x0000000428487825 */ /* 0x060fe200078e0248 */
[----:B------:R-:W-:Y:S01]  /*8060*/  SEL R5, R5, RZ, P6 ;  /* 0x000000ff05057207 */ /* 0x000fe20003000000 */
[----:B------:R-:W5:Y:S02]  /*8070*/  LDC R4, c[0x0][0x3a0] ;  /* 0x0000e800ff047b82 */ /* 0x000f640000000800 */
[----:B------:R1:W-:Y:S01]  /*8080*/  LDGSTS.E [R43+0x38074], desc[UR16][R208.64], !P2 ;  /* 0x38074000d02b7fae */ /* 0x0003e2000d1a1010 */
[----:B------:R-:W-:Y:S01]  /*8090*/  ISETP.NE.U32.AND P6, PT, R5, RZ, PT ;  /* 0x000000ff0500720c */ /* 0x000fe20003fc5070 */
[C---:B---3--:R-:W-:Y:S02]  /*80a0*/  IMAD.WIDE R74, R40.reuse, 0x4, R74 ;  /* 0x00000004284a7825 */ /* 0x048fe400078e024a */
[----:B------:R3:W-:Y:S02]  /*80b0*/  LDGSTS.E [R43+0x38078], desc[UR16][R210.64], !P4 ;  /* 0x38078000d22b7fae */ /* 0x0007e4000e1a1010 */
[----:B------:R-:W3:Y:S01]  /*80c0*/  LDC R5, c[0x0][0x3a0] ;  /* 0x0000e800ff057b82 */ /* 0x000ee20000000800 */
[C---:B----4-:R-:W-:Y:S01]  /*80d0*/  IMAD.WIDE R76, R40.reuse, 0x4, R76 ;  /* 0x00000004284c7825 */ /* 0x050fe200078e024c */
[----:B------:R4:W-:Y:S03]  /*80e0*/  LDGSTS.E [R43+0x3807c], desc[UR16][R212.64], !P3 ;  /* 0x3807c000d42b7fae */ /* 0x0009e6000d9a1010 */
[C---:B--2---:R-:W-:Y:S01]  /*80f0*/  IMAD.WIDE R78, R40.reuse, 0x4, R78 ;  /* 0x00000004284e7825 */ /* 0x044fe200078e024e */
[----:B------:R-:W0:Y:S02]  /*8100*/  LDGDEPBAR ;  /* 0x00000000000079af */ /* 0x000e240000000000 */
[----:B------:R-:W2:Y:S01]  /*8110*/  LDC R6, c[0x0][0x3a0] ;  /* 0x0000e800ff067b82 */ /* 0x000ea20000000800 */
[C---:B-1----:R-:W-:Y:S01]  /*8120*/  IMAD.WIDE R206, R40.reuse, 0x4, R206 ;  /* 0x0000000428ce7825 */ /* 0x042fe200078e02ce */
[----:B------:R1:W-:Y:S03]  /*8130*/  LDGSTS.E [R42+0x10000], desc[UR16][R80.64], P5 ;  /* 0x10000000502a7fae */ /* 0x0003e6000a9a1010 */
[----:B------:R-:W-:Y:S01]  /*8140*/  IMAD.WIDE R208, R40, 0x4, R208 ;  /* 0x0000000428d07825 */ /* 0x000fe200078e02d0 */
[----:B------:R1:W-:Y:S02]  /*8150*/  LDGSTS.E [R42+0x10400], desc[UR16][R84.64], P5 ;  /* 0x10400000542a7fae */ /* 0x0003e4000a9a1010 */
[----:B------:R-:W2:Y:S01]  /*8160*/  LDC R8, c[0x0][0x3a0] ;  /* 0x0000e800ff087b82 */ /* 0x000ea20000000800 */
[----:B-----5:R-:W-:Y:S01]  /*8170*/  VIADD R4, R4, 0xffffff9f ;  /* 0xffffff9f04047836 */ /* 0x020fe20000000000 */
[----:B------:R5:W-:Y:S01]  /*8180*/  LDGSTS.E [R42+0x10800], desc[UR16][R88.64], P5 ;  /* 0x10800000582a7fae */ /* 0x000be2000a9a1010 */
[----:B---3--:R-:W-:-:S03]  /*8190*/  IMAD.WIDE R210, R40, 0x4, R210 ;  /* 0x0000000428d27825 */ /* 0x008fc600078e02d2 */
[----:B------:R3:W-:Y:S01]  /*81a0*/  LDGSTS.E [R42+0x10c00], desc[UR16][R92.64], P5 ;  /* 0x10c000005c2a7fae */ /* 0x0007e2000a9a1010 */
[----:B------:R-:W-:Y:S01]  /*81b0*/  ISETP.GE.U32.AND P2, PT, R4, 0x7fffff80, PT ;  /* 0x7fffff800400780c */ /* 0x000fe20003f46070 */
[----:B------:R-:W-:Y:S02]  /*81c0*/  VIADD R4, R7, 0xffffff9e ;  /* 0xffffff9e07047836 */ /* 0x000fe40000000000 */
[----:B------:R2:W-:Y:S01]  /*81d0*/  LDGSTS.E [R42+0x11000], desc[UR16][R96.64], P5 ;  /* 0x11000000602a7fae */ /* 0x0005e2000a9a1010 */
[----:B------:R-:W3:Y:S01]  /*81e0*/  LDC R7, c[0x0][0x3a0] ;  /* 0x0000e800ff077b82 */ /* 0x000ee20000000800 */
[----:B----4-:R-:W-:Y:S01]  /*81f0*/  IMAD.WIDE R212, R40, 0x4, R212 ;  /* 0x0000000428d47825 */ /* 0x010fe200078e02d4 */
[----:B------:R-:W-:Y:S01]  /*8200*/  ISETP.GE.U32.AND P4, PT, R4, 0x7fffff7f, PT ;  /* 0x7fffff7f0400780c */ /* 0x000fe20003f86070 */
[----:B------:R4:W-:Y:S02]  /*8210*/  LDGSTS.E [R42+0x11400], desc[UR16][R100.64], P5 ;  /* 0x11400000642a7fae */ /* 0x0009e4000a9a1010 */
[----:B------:R-:W-:-:S02]  /*8220*/  VIADD R4, R5, 0xffffff9d ;  /* 0xffffff9d05047836 */ /* 0x000fc40000000000 */
[----:B------:R3:W-:Y:S01]  /*8230*/  LDGSTS.E [R42+0x11800], desc[UR16][R104.64], P5 ;  /* 0x11800000682a7fae */ /* 0x0007e2000a9a1010 */
[----:B------:R-:W3:Y:S01]  /*8240*/  LDC R5, c[0x0][0x3a0] ;  /* 0x0000e800ff057b82 */ /* 0x000ee20000000800 */
[C---:B-1----:R-:W-:Y:S01]  /*8250*/  IMAD.WIDE R80, R47.reuse, 0x4, R80 ;  /* 0x000000042f507825 */ /* 0x042fe200078e0250 */
[----:B------:R-:W-:Y:S01]  /*8260*/  ISETP.GE.U32.AND P3, PT, R4, 0x7fffff7e, PT ;  /* 0x7fffff7e0400780c */ /* 0x000fe20003f66070 */
[----:B------:R1:W-:Y:S02]  /*8270*/  LDGSTS.E [R42+0x11c00], desc[UR16][R108.64], P5 ;  /* 0x11c000006c2a7fae */ /* 0x0003e4000a9a1010 */
[----:B--2---:R-:W-:Y:S02]  /*8280*/  VIADD R4, R6, 0xffffff9c ;  /* 0xffffff9c06047836 */ /* 0x004fe40000000000 */
[----:B------:R2:W-:Y:S01]  /*8290*/  LDGSTS.E [R42+0x12000], desc[UR16][R112.64], P5 ;  /* 0x12000000702a7fae */ /* 0x0005e2000a9a1010 */
[----:B------:R-:W3:Y:S01]  /*82a0*/  LDC R6, c[0x0][0x3a0] ;  /* 0x0000e800ff067b82 */ /* 0x000ee20000000800 */
[----:B------:R-:W-:-:S02]  /*82b0*/  IMAD.WIDE R84, R47, 0x4, R84 ;  /* 0x000000042f547825 */ /* 0x000fc400078e0254 */
[----:B------:R1:W-:Y:S02]  /*82c0*/  LDGSTS.E [R42+0x12400], desc[UR16][R116.64], P5 ;  /* 0x12400000742a7fae */ /* 0x0003e4000a9a1010 */
[C---:B-----5:R-:W-:Y:S02]  /*82d0*/  IMAD.WIDE R88, R47.reuse, 0x4, R88 ;  /* 0x000000042f587825 */ /* 0x060fe400078e0258 */
[----:B------:R5:W-:Y:S02]  /*82e0*/  LDGSTS.E [R42+0x12800], desc[UR16][R120.64], P5 ;  /* 0x12800000782a7fae */ /* 0x000be4000a9a1010 */
[C---:B---3--:R-:W-:Y:S02]  /*82f0*/  IMAD.WIDE R92, R47.reuse, 0x4, R92 ;  /* 0x000000042f5c7825 */ /* 0x048fe400078e025c */
[----:B------:R3:W-:Y:S02]  /*8300*/  LDGSTS.E [R42+0x12c00], desc[UR16][R124.64], P5 ;  /* 0x12c000007c2a7fae */ /* 0x0007e4000a9a1010 */
[----:B------:R-:W-:-:S02]  /*8310*/  IMAD.WIDE R96, R47, 0x4, R96 ;  /* 0x000000042f607825 */ /* 0x000fc400078e0260 */
[----:B------:R2:W-:Y:S02]  /*8320*/  LDGSTS.E [R42+0x13000], desc[UR16][R128.64], P5 ;  /* 0x13000000802a7fae */ /* 0x0005e4000a9a1010 */
[C---:B----4-:R-:W-:Y:S02]  /*8330*/  IMAD.WIDE R100, R47.reuse, 0x4, R100 ;  /* 0x000000042f647825 */ /* 0x050fe400078e0264 */
[----:B------:R4:W-:Y:S02]  /*8340*/  LDGSTS.E [R42+0x13400], desc[UR16][R132.64], P5 ;  /* 0x13400000842a7fae */ /* 0x0009e4000a9a1010 */
[C---:B------:R-:W-:Y:S02]  /*8350*/  IMAD.WIDE R104, R47.reuse, 0x4, R104 ;  /* 0x000000042f687825 */ /* 0x040fe400078e0268 */
[----:B------:R3:W-:Y:S02]  /*8360*/  LDGSTS.E [R42+0x13800], desc[UR16][R136.64], P5 ;  /* 0x13800000882a7fae */ /* 0x0007e4000a9a1010 */
[----:B-1----:R-:W-:-:S02]  /*8370*/  IMAD.WIDE R108, R47, 0x4, R108 ;  /* 0x000000042f6c7825 */ /* 0x002fc400078e026c */
[----:B------:R1:W-:Y:S02]  /*8380*/  LDGSTS.E [R42+0x13c00], desc[UR16][R140.64], P5 ;  /* 0x13c000008c2a7fae */ /* 0x0003e4000a9a1010 */
[C---:B--2---:R-:W-:Y:S02]  /*8390*/  IMAD.WIDE R112, R47.reuse, 0x4, R112 ;  /* 0x000000042f707825 */ /* 0x044fe400078e0270 */
[----:B------:R2:W-:Y:S02]  /*83a0*/  LDGSTS.E [R42+0x14000], desc[UR16][R144.64], P5 ;  /* 0x14000000902a7fae */ /* 0x0005e4000a9a1010 */
[C---:B------:R-:W-:Y:S02]  /*83b0*/  IMAD.WIDE R116, R47.reuse, 0x4, R116 ;  /* 0x000000042f747825 */ /* 0x040fe400078e0274 */
[----:B------:R1:W-:Y:S02]  /*83c0*/  LDGSTS.E [R42+0x14400], desc[UR16][R148.64], P5 ;  /* 0x14400000942a7fae */ /* 0x0003e4000a9a1010 */
[----:B-----5:R-:W-:-:S02]  /*83d0*/  IMAD.WIDE R120, R47, 0x4, R120 ;  /* 0x000000042f787825 */ /* 0x020fc400078e0278 */
[----:B------:R5:W-:Y:S02]  /*83e0*/  LDGSTS.E [R42+0x14800], desc[UR16][R152.64], P5 ;  /* 0x14800000982a7fae */ /* 0x000be4000a9a1010 */
[C---:B---3--:R-:W-:Y:S02]  /*83f0*/  IMAD.WIDE R124, R47.reuse, 0x4, R124 ;  /* 0x000000042f7c7825 */ /* 0x048fe400078e027c */
[----:B------:R3:W-:Y:S02]  /*8400*/  LDGSTS.E [R42+0x14c00], desc[UR16][R156.64], P5 ;  /* 0x14c000009c2a7fae */ /* 0x0007e4000a9a1010 */
[C---:B------:R-:W-:Y:S02]  /*8410*/  IMAD.WIDE R128, R47.reuse, 0x4, R128 ;  /* 0x000000042f807825 */ /* 0x040fe400078e0280 */
[----:B------:R2:W-:Y:S02]  /*8420*/  LDGSTS.E [R42+0x15000], desc[UR16][R160.64], P5 ;  /* 0x15000000a02a7fae */ /* 0x0005e4000a9a1010 */
[----:B----4-:R-:W-:-:S02]  /*8430*/  IMAD.WIDE R132, R47, 0x4, R132 ;  /* 0x000000042f847825 */ /* 0x010fc400078e0284 */
[----:B------:R4:W-:Y:S02]  /*8440*/  LDGSTS.E [R42+0x15400], desc[UR16][R164.64], P5 ;  /* 0x15400000a42a7fae */ /* 0x0009e4000a9a1010 */
[C---:B------:R-:W-:Y:S02]  /*8450*/  IMAD.WIDE R136, R47.reuse, 0x4, R136 ;  /* 0x000000042f887825 */ /* 0x040fe400078e0288 */
[----:B------:R3:W-:Y:S02]  /*8460*/  LDGSTS.E [R42+0x15800], desc[UR16][R168.64], P5 ;  /* 0x15800000a82a7fae */ /* 0x0007e4000a9a1010 */
[C---:B-1----:R-:W-:Y:S02]  /*8470*/  IMAD.WIDE R140, R47.reuse, 0x4, R140 ;  /* 0x000000042f8c7825 */ /* 0x042fe400078e028c */
[----:B------:R1:W-:Y:S02]  /*8480*/  LDGSTS.E [R42+0x15c00], desc[UR16][R172.64], P5 ;  /* 0x15c00000ac2a7fae */ /* 0x0003e4000a9a1010 */
[----:B--2---:R-:W-:-:S02]  /*8490*/  IMAD.WIDE R144, R47, 0x4, R144 ;  /* 0x000000042f907825 */ /* 0x004fc400078e0290 */
[----:B------:R2:W-:Y:S02]  /*84a0*/  LDGSTS.E [R42+0x16000], desc[UR16][R176.64], P5 ;  /* 0x16000000b02a7fae */ /* 0x0005e4000a9a1010 */
[C---:B------:R-:W-:Y:S02]  /*84b0*/  IMAD.WIDE R148, R47.reuse, 0x4, R148 ;  /* 0x000000042f947825 */ /* 0x040fe400078e0294 */
[----:B------:R1:W-:Y:S02]  /*84c0*/  LDGSTS.E [R42+0x16400], desc[UR16][R180.64], P5 ;  /* 0x16400000b42a7fae */ /* 0x0003e4000a9a1010 */
[C---:B-----5:R-:W-:Y:S02]  /*84d0*/  IMAD.WIDE R152, R47.reuse, 0x4, R152 ;  /* 0x000000042f987825 */ /* 0x060fe400078e0298 */
[----:B------:R5:W-:Y:S02]  /*84e0*/  LDGSTS.E [R42+0x16800], desc[UR16][R184.64], P5 ;  /* 0x16800000b82a7fae */ /* 0x000be4000a9a1010 */
[----:B---3--:R-:W-:-:S02]  /*84f0*/  IMAD.WIDE R156, R47, 0x4, R156 ;  /* 0x000000042f9c7825 */ /* 0x008fc400078e029c */
[----:B------:R3:W-:Y:S02]  /*8500*/  LDGSTS.E [R42+0x16c00], desc[UR16][R188.64], P5 ;  /* 0x16c00000bc2a7fae */ /* 0x0007e4000a9a1010 */
[C---:B------:R-:W-:Y:S02]  /*8510*/  IMAD.WIDE R160, R47.reuse, 0x4, R160 ;  /* 0x000000042fa07825 */ /* 0x040fe400078e02a0 */
[----:B------:R2:W-:Y:S02]  /*8520*/  LDGSTS.E [R42+0x17000], desc[UR16][R192.64], P5 ;  /* 0x17000000c02a7fae */ /* 0x0005e4000a9a1010 */
[C---:B----4-:R-:W-:Y:S02]  /*8530*/  IMAD.WIDE R164, R47.reuse, 0x4, R164 ;  /* 0x000000042fa47825 */ /* 0x050fe400078e02a4 */
[----:B------:R4:W-:Y:S02]  /*8540*/  LDGSTS.E [R42+0x17400], desc[UR16][R196.64], P5 ;  /* 0x17400000c42a7fae */ /* 0x0009e4000a9a1010 */
[----:B------:R-:W-:-:S02]  /*8550*/  IMAD.WIDE R168, R47, 0x4, R168 ;  /* 0x000000042fa87825 */ /* 0x000fc400078e02a8 */
[----:B------:R3:W-:Y:S02]  /*8560*/  LDGSTS.E [R42+0x17800], desc[UR16][R200.64], P5 ;  /* 0x17800000c82a7fae */ /* 0x0007e4000a9a1010 */
[C---:B-1----:R-:W-:Y:S02]  /*8570*/  IMAD.WIDE R172, R47.reuse, 0x4, R172 ;  /* 0x000000042fac7825 */ /* 0x042fe400078e02ac */
[----:B------:R1:W-:Y:S02]  /*8580*/  LDGSTS.E [R42+0x17c00], desc[UR16][R204.64], P5 ;  /* 0x17c00000cc2a7fae */ /* 0x0003e4000a9a1010 */
[C---:B--2---:R-:W-:Y:S02]  /*8590*/  IMAD.WIDE R176, R47.reuse, 0x4, R176 ;  /* 0x000000042fb07825 */ /* 0x044fe400078e02b0 */
[----:B------:R2:W-:Y:S02]  /*85a0*/  LDGSTS.E [R41+0x10200], desc[UR16][R82.64], P5 ;  /* 0x1020000052297fae */ /* 0x0005e4000a9a1010 */
        /* <DEDUP_REMOVED lines=61> */
[----:B------:R1:W-:Y:S01]  /*8980*/  LDGSTS.E [R41+0x17e00], desc[UR16][R214.64], P5 ;  /* 0x17e00000d6297fae */ /* 0x0003e2000a9a1010 */
[----:B------:R-:W-:Y:S01]  /*8990*/  ISETP.GE.U32.AND P5, PT, R4, 0x7fffff7d, PT ;  /* 0x7fffff7d0400780c */ /* 0x000fe20003fa6070 */
[----:B------:R-:W-:Y:S02]  /*89a0*/  VIADD R4, R5, 0xffffff9b ;  /* 0xffffff9b05047836 */ /* 0x000fe40000000000 */
[----:B------:R-:W0:Y:S01]  /*89b0*/  LDGDEPBAR ;  /* 0x00000000000079af */ /* 0x000e220000000000 */
[----:B------:R-:W1:Y:S01]  /*89c0*/  LDC R5, c[0x0][0x3a0] ;  /* 0x0000e800ff057b82 */ /* 0x000e620000000800 */
[----:B--2---:R-:W-:-:S07]  /*89d0*/  IMAD.WIDE R178, R47, 0x4, R178 ;  /* 0x000000042fb27825 */ /* 0x004fce00078e02b2 */
[----:B------:R-:W-:Y:S01]  /*89e0*/  BAR.SYNC.DEFER_BLOCKING 0x0 ;  /* 0x0000000000007b1d */ /* 0x000fe20000010000 */
[----:B------:R-:W-:-:S04]  /*89f0*/  IMAD.WIDE R182, R47, 0x4, R182 ;  /* 0x000000042fb67825 */ /* 0x000fc800078e02b6 */
[----:B-----5:R-:W-:-:S04]  /*8a00*/  IMAD.WIDE R186, R47, 0x4, R186 ;  /* 0x000000042fba7825 */ /* 0x020fc800078e02ba */
[----:B---3--:R-:W-:-:S04]  /*8a10*/  IMAD.WIDE R190, R47, 0x4, R190 ;  /* 0x000000042fbe7825 */ /* 0x008fc800078e02be */
[----:B------:R-:W-:-:S04]  /*8a20*/  IMAD.WIDE R194, R47, 0x4, R194 ;  /* 0x000000042fc27825 */ /* 0x000fc800078e02c2 */
[----:B----4-:R-:W-:-:S04]  /*8a30*/  IMAD.WIDE R198, R47, 0x4, R198 ;  /* 0x000000042fc67825 */ /* 0x010fc800078e02c6 */
[C---:B------:R-:W-:Y:S01]  /*8a40*/  IMAD.WIDE R202, R47.reuse, 0x4, R202 ;  /* 0x000000042fca7825 */ /* 0x040fe200078e02ca */
[----:B------:R-:W-:Y:S01]  /*8a50*/  @!PT LDS RZ, [RZ] ;  /* 0x00000000fffff984 */ /* 0x000fe20000000800 */
[----:B------:R-:W-:Y:S01]  /*8a60*/  @!PT LDS RZ, [RZ] ;  /* 0x00000000fffff984 */ /* 0x000fe20000000800 */
[----:B------:R-:W-:Y:S01]  /*8a70*/  @!PT LDS RZ, [RZ] ;  /* 0x00000000fffff984 */ /* 0x000fe20000000800 */
[----:B------:R2:W-:Y:S01]  /*8a80*/  LDGSTS.E [R43+0x3c000], desc[UR16][R38.64], !P2 ;  /* 0x3c000000262b7fae */ /* 0x0005e2000d1a1010 */
[----:B------:R-:W-:Y:S02]  /*8a90*/  ISETP.GE.U32.AND P2, PT, R4, 0x7fffff7c, PT ;  /* 0x7fffff7c0400780c */ /* 0x000fe40003f46070 */
[----:B------:R-:W-:Y:S01]  /*8aa0*/  VIADD R4, R6, 0xffffff9a ;  /* 0xffffff9a06047836 */ /* 0x000fe20000000000 */
[----:B------:R3:W-:Y:S01]  /*8ab0*/  LDGSTS.E [R43+0x3c004], desc[UR16][R216.64], !P4 ;  /* 0x3c004000d82b7fae */ /* 0x0007e2000e1a1010 */
[----:B------:R-:W4:Y:S01]  /*8ac0*/  LDC R6, c[0x0][0x3a0] ;  /* 0x0000e800ff067b82 */ /* 0x000f220000000800 */
[----:B-1----:R-:W-:Y:S02]  /*8ad0*/  IMAD.WIDE R214, R47, 0x4, R214 ;  /* 0x000000042fd67825 */ /* 0x002fe400078e02d6 */
[----:B------:R-:W-:Y:S01]  /*8ae0*/  ISETP.GE.U32.AND P4, PT, R4, 0x7fffff7b, PT ;  /* 0x7fffff7b0400780c */ /* 0x000fe20003f86070 */
[----:B------:R1:W-:Y:S01]  /*8af0*/  LDGSTS.E [R43+0x3c008], desc[UR16][R218.64], !P3 ;  /* 0x3c008000da2b7fae */ /* 0x0003e2000d9a1010 */
[----:B------:R-:W-:-:S03]  /*8b00*/  VIADD R4, R8, 0xffffff99 ;  /* 0xffffff9908047836 */ /* 0x000fc60000000000 */
[----:B------:R5:W-:Y:S01]  /*8b10*/  LDGSTS.E [R43+0x3c00c], desc[UR16][R220.64], !P5 ;  /* 0x3c00c000dc2b7fae */ /* 0x000be2000e9a1010 */
[----:B------:R-:W4:Y:S01]  /*8b20*/  LDC R8, c[0x0][0x3a0] ;  /* 0x0000e800ff087b82 */ /* 0x000f220000000800 */
[----:B--2---:R-:W-:Y:S01]  /*8b30*/  IMAD.WIDE R38, R40, 0x4, R38 ;  /* 0x0000000428267825 */ /* 0x004fe200078e0226 */
[----:B------:R-:W-:Y:S01]  /*8b40*/  ISETP.GE.U32.AND P3, PT, R4, 0x7fffff7a, PT ;  /* 0x7fffff7a0400780c */ /* 0x000fe20003f66070 */
[----:B------:R2:W-:Y:S02]  /*8b50*/  LDGSTS.E [R43+0x3c010], desc[UR16][R222.64], !P2 ;  /* 0x3c010000de2b7fae */ /* 0x0005e4000d1a1010 */
[----:B------:R-:W-:Y:S02]  /*8b60*/  VIADD R4, R7, 0xffffff98 ;  /* 0xffffff9807047836 */ /* 0x000fe40000000000 */
[----:B------:R2:W-:Y:S01]  /*8b70*/  LDGSTS.E [R43+0x3c014], desc[UR16][R224.64], !P4 ;  /* 0x3c014000e02b7fae */ /* 0x0005e2000e1a1010 */
[----:B------:R-:W2:Y:S01]  /*8b80*/  LDC R7, c[0x0][0x3a0] ;  /* 0x0000e800ff077b82 */ /* 0x000ea20000000800 */
[----:B---3--:R-:W-:Y:S01]  /*8b90*/  IMAD.WIDE R216, R40, 0x4, R216 ;  /* 0x0000000428d87825 */ /* 0x008fe200078e02d8 */
[----:B------:R-:W-:-:S03]  /*8ba0*/  ISETP.GE.U32.AND P5, PT, R4, 0x7fffff79, PT ;  /* 0x7fffff790400780c */ /* 0x000fc60003fa6070 */
[----:B------:R-:W-:Y:S02]  /*8bb0*/  VIADD R4, R5, 0xffffff97 ;  /* 0xffffff9705047836 */ /* 0x000fe40000000000 */
[----:B------:R3:W-:Y:S01]  /*8bc0*/  LDGSTS.E [R43+0x3c018], desc[UR16][R226.64], !P3 ;  /* 0x3c018000e22b7fae */ /* 0x0007e2000d9a1010 */
[----:B------:R-:W3:Y:S01]  /*8bd0*/  LDC R5, c[0x0][0x3a0] ;  /* 0x0000e800ff057b82 */ /* 0x000ee20000000800 */
[----:B-1----:R-:W-:Y:S01]  /*8be0*/  IMAD.WIDE R218, R40, 0x4, R218 ;  /* 0x0000000428da7825 */ /* 0x002fe200078e02da */
[----:B------:R-:W-:-:S03]  /*8bf0*/  ISETP.GE.U32.AND P2, PT, R4, 0x7fffff78, PT ;  /* 0x7fffff780400780c */ /* 0x000fc60003f46070 */
[----:B-----5:R-:W-:Y:S02]  /*8c00*/  IMAD.WIDE R220, R40, 0x4, R220 ;  /* 0x0000000428dc7825 */ /* 0x020fe400078e02dc */
[----:B------:R1:W-:Y:S02]  /*8c10*/  LDGSTS.E [R43+0x3c01c], desc[UR16][R228.64], !P5 ;  /* 0x3c01c000e42b7fae */ /* 0x0003e4000e9a1010 */
[----:B----4-:R-:W-:Y:S02]  /*8c20*/  VIADD R4, R8, 0xffffff96 ;  /* 0xffffff9608047836 */ /* 0x010fe40000000000 */
[----:B------:R-:W4:Y:S01]  /*8c30*/  LDC R8, c[0x0][0x3a0] ;  /* 0x0000e800ff087b82 */ /* 0x000f220000000800 */
[----:B--2---:R-:W-:Y:S02]  /*8c40*/  IMAD.WIDE R222, R40, 0x4, R222 ;  /* 0x0000000428de7825 */ /* 0x004fe400078e02de */
[----:B------:R-:W-:Y:S01]  /*8c50*/  ISETP.GE.U32.AND P4, PT, R4, 0x7fffff77, PT ;  /* 0x7fffff770400780c */ /* 0x000fe20003f86070 */
[----:B------:R2:W-:Y:S01]  /*8c60*/  LDGSTS.E [R43+0x3c020], desc[UR16][R230.64], !P2 ;  /* 0x3c020000e62b7fae */ /* 0x0005e2000d1a1010 */
[----:B------:R-:W-:-:S02]  /*8c70*/  VIADD R4, R6, 0xffffff95 ;  /* 0xffffff9506047836 */ /* 0x000fc40000000000 */
[----:B------:R-:W-:Y:S01]  /*8c80*/  IMAD.WIDE R224, R40, 0x4, R224 ;  /* 0x0000000428e07825 */ /* 0x000fe200078e02e0 */
[----:B------:R-:W5:Y:S02]  /*8c90*/  LDC R6, c[0x0][0x3a0] ;  /* 0x0000e800ff067b82 */ /* 0x000f640000000800 */
[----:B------:R-:W-:Y:S01]  /*8ca0*/  ISETP.GE.U32.AND P3, PT, R4, 0x7fffff76, PT ;  /* 0x7fffff760400780c */ /* 0x000fe20003f66070 */
[----:B---3--:R-:W-:-:S04]  /*8cb0*/  IMAD.WIDE R226, R40, 0x4, R226 ;  /* 0x0000000428e27825 */ /* 0x008fc800078e02e2 */
[----:B------:R-:W-:Y:S01]  /*8cc0*/  VIADD R4, R5, 0xffffff94 ;  /* 0xffffff9405047836 */ /* 0x000fe20000000000 */
[----:B------:R3:W-:Y:S01]  /*8cd0*/  LDGSTS.E [R43+0x3c024], desc[UR16][R232.64], !P4 ;  /* 0x3c024000e82b7fae */ /* 0x0007e2000e1a1010 */
[----:B------:R-:W4:Y:S01]  /*8ce0*/  LDC R5, c[0x0][0x3a0] ;  /* 0x0000e800ff057b82 */ /* 0x000f220000000800 */
[----:B-1----:R-:W-:Y:S02]  /*8cf0*/  IMAD.WIDE R228, R40, 0x4, R228 ;  /* 0x0000000428e47825 */ /* 0x002fe400078e02e4 */
[----:B------:R-:W-:Y:S02]  /*8d00*/  ISETP.GE.U32.AND P5, PT, R4, 0x7fffff75, PT ;  /* 0x7fffff750400780c */ /* 0x000fe40003fa6070 */
[----:B------:R-:W-:Y:S01]  /*8d10*/  VIADD R4, R7, 0xffffff93 ;  /* 0xffffff9307047836 */ /* 0x000fe20000000000 */
[----:B------:R1:W-:Y:S01]  /*8d20*/  LDGSTS.E [R43+0x3c028], desc[UR16][R234.64], !P3 ;  /* 0x3c028000ea2b7fae */ /* 0x0003e2000d9a1010 */
[----:B--2---:R-:W-:Y:S01]  /*8d30*/  IMAD.WIDE R230, R40, 0x4, R230 ;  /* 0x0000000428e67825 */ /* 0x004fe200078e02e6 */
[----:B------:R-:W2:Y:S02]  /*8d40*/  LDC R7, c[0x0][0x3a0] ;  /* 0x0000e800ff077b82 */ /* 0x000ea40000000800 */
[----:B------:R-:W-:Y:S01]  /*8d50*/  ISETP.GE.U32.AND P2, PT, R4, 0x7fffff74, PT ;  /* 0x7fffff740400780c */ /* 0x000fe20003f46070 */
[----:B---3--:R-:W-:-:S04]  /*8d60*/  IMAD.WIDE R232, R40, 0x4, R232 ;  /* 0x0000000428e87825 */ /* 0x008fc800078e02e8 */
[----:B-----5:R-:W-:Y:S01]  /*8d70*/  VIADD R4, R6, 0xffffff92 ;  /* 0xffffff9206047836 */ /* 0x020fe20000000000 */
[----:B------:R3:W-:Y:S01]  /*8d80*/  LDGSTS.E [R43+0x3c02c], desc[UR16][R236.64], !P5 ;  /* 0x3c02c000ec2b7fae */ /* 0x0007e2000e9a1010 */
[----:B------:R-:W5:Y:S01]  /*8d90*/  LDC R6, c[0x0][0x3a0] ;  /* 0x0000e800ff067b82 */ /* 0x000f620000000800 */
[----:B-1----:R-:W-:Y:S02]  /*8da0*/  IMAD.WIDE R234, R40, 0x4, R234 ;  /* 0x0000000428ea7825 */ /* 0x002fe400078e02ea */
[----:B------:R-:W-:-:S03]  /*8db0*/  ISETP.GE.U32.AND P4, PT, R4, 0x7fffff73, PT ;  /* 0x7fffff730400780c */ /* 0x000fc60003f86070 */
[----:B------:R1:W-:Y:S01]  /*8dc0*/  LDGSTS.E [R43+0x3c030], desc[UR16][R48.64], !P2 ;  /* 0x3c030000302b7fae */ /* 0x0003e2000d1a1010 */
[----:B----4-:R-:W-:Y:S02]  /*8dd0*/  VIADD R4, R5, 0xffffff91 ;  /* 0xffffff9105047836 */ /* 0x010fe40000000000 */
[----:B------:R-:W4:Y:S01]  /*8de0*/  LDC R5, c[0x0][0x3a0] ;  /* 0x0000e800ff057b82 */ /* 0x000f220000000800 */
[----:B---3--:R-:W-:Y:S02]  /*8df0*/  IMAD.WIDE R236, R40, 0x4, R236 ;  /* 0x0000000428ec7825 */ /* 0x008fe400078e02ec */
[----:B------:R-:W-:Y:S02]  /*8e00*/  ISETP.GE.U32.AND P3, PT, R4, 0x7fffff72, PT ;  /* 0x7fffff720400780c */ /* 0x000fe40003f66070 */
[----:B--2---:R-:W-:Y:S02]  /*8e10*/  VIADD R4, R7, 0xffffff90 ;  /* 0xffffff9007047836 */ /* 0x004fe40000000000 */
[----:B------:R2:W-:Y:S01]  /*8e20*/  LDGSTS.E [R43+0x3c034], desc[UR16][R50.64], !P4 ;  /* 0x3c034000322b7fae */ /* 0x0005e2000e1a1010 */
[----:B------:R-:W3:Y:S01]  /*8e30*/  LDC R7, c[0x0][0x3a0] ;  /* 0x0000e800ff077b82 */ /* 0x000ee20000000800 */
[----:B-1----:R-:W-:Y:S01]  /*8e40*/  IMAD.WIDE R48, R40, 0x4, R48 ;  /* 0x0000000428307825 */ /* 0x002fe200078e0230 */
[----:B------:R-:W-:-:S03]  /*8e50*/  ISETP.GE.U32.AND P5, PT, R4, 0x7fffff71, PT ;  /* 0x7fffff710400780c */ /* 0x000fc60003fa6070 */
[----:B-----5:R-:W-:-:S03]  /*8e60*/  VIADD R4, R6, 0xffffff8f ;  /* 0xffffff8f06047836 */ /* 0x020fc60000000000 */
[----:B------:R1:W-:Y:S01]  /*8e70*/  LDGSTS.E [R43+0x3c038], desc[UR16][R52.64], !P3 ;  /* 0x3c038000342b7fae */ /* 0x0003e2000d9a1010 */
[----:B------:R-:W5:Y:S01]  /*8e80*/  LDC R6, c[0x0][0x3a0] ;  /* 0x0000e800ff067b82 */ /* 0x000f620000000800 */
[----:B--2---:R-:W-:Y:S01]  /*8e90*/  IMAD.WIDE R50, R40, 0x4, R50 ;  /* 0x0000000428327825 */ /* 0x004fe200078e0232 */
[----:B------:R-:W-:-:S03]  /*8ea0*/  ISETP.GE.U32.AND P2, PT, R4, 0x7fffff70, PT ;  /* 0x7fffff700400780c */ /* 0x000fc60003f46070 */
[----:B----4-:R-:W-:Y:S01]  /*8eb0*/  VIADD R4, R5, 0xffffff8e ;  /* 0xffffff8e05047836 */ /* 0x010fe20000000000 */
[----:B------:R2:W-:Y:S02]  /*8ec0*/  LDGSTS.E [R43+0x3c03c], desc[UR16][R54.64], !P5 ;  /* 0x3c03c000362b7fae */ /* 0x0005e4000e9a1010 */
[----:B------:R-:W4:Y:S01]  /*8ed0*/  LDC R5, c[0x0][0x3a0] ;  /* 0x0000e800ff057b82 */ /* 0x000f220000000800 */
[----:B-1----:R-:W-:Y:S01]  /*8ee0*/  IMAD.WIDE R52, R40, 0x4, R52 ;  /* 0x0000000428347825 */ /* 0x002fe200078e0234 */
[----:B------:R-:W-:-:S03]  /*8ef0*/  ISETP.GE.U32.AND P4, PT, R4, 0x7fffff6f, PT ;  /* 0x7fffff6f0400780c */ /* 0x000fc60003f86070 */
[----:B---3--:R-:W-:Y:S02]  /*8f00*/  VIADD R4, R7, 0xffffff8d ;  /* 0xffffff8d07047836 */ /* 0x008fe40000000000 */
[----:B------:R1:W-:Y:S01]  /*8f10*/  LDGSTS.E [R43+0x3c040], desc[UR16][R56.64], !P2 ;  /* 0x3c040000382b7fae */ /* 0x0003e2000d1a1010 */
[----:B------:R-:W3:Y:S02]  /*8f20*/  LDC R7, c[0x0][0x3a0] ;  /* 0x0000e800ff077b82 */ /* 0x000ee40000000800 */
[----:B------:R-:W-:Y:S01]  /*8f30*/  ISETP.GE.U32.AND P3, PT, R4, 0x7fffff6e, PT ;  /* 0x7fffff6e0400780c */ /* 0x000fe20003f66070 */
[----:B--2---:R-:W-:-:S04]  /*8f40*/  IMAD.WIDE R54, R40, 0x4, R54 ;  /* 0x0000000428367825 */ /* 0x004fc800078e0236 */
[----:B-----5:R-:W-:Y:S01]  /*8f50*/  VIADD R4, R6, 0xffffff8c ;  /* 0xffffff8c06047836 */ /* 0x020fe20000000000 */
[----:B------:R2:W-:Y:S01]  /*8f60*/  LDGSTS.E [R43+0x3c044], desc[UR16][R58.64], !P4 ;  /* 0x3c0440003a2b7fae */ /* 0x0005e2000e1a1010 */
[----:B------:R-:W5:Y:S01]  /*8f70*/  LDC R6, c[0x0][0x3a0] ;  /* 0x0000e800ff067b82 */ /* 0x000f620000000800 */
[----:B-1----:R-:W-:Y:S02]  /*8f80*/  IMAD.WIDE R56, R40, 0x4, R56 ;  /* 0x0000000428387825 */ /* 0x002fe400078e0238 */
[----:B------:R-:W-:Y:S02]  /*8f90*/  ISETP.GE.U32.AND P5, PT, R4, 0x7fffff6d, PT ;  /* 0x7fffff6d0400780c */ /* 0x000fe40003fa6070 */
[----:B----4-:R-:W-:Y:S01]  /*8fa0*/  VIADD R4, R5, 0xffffff8b ;  /* 0xffffff8b05047836 */ /* 0x010fe20000000000 */
[----:B------:R1:W-:Y:S02]  /*8fb0*/  LDGSTS.E [R43+0x3c048], desc[UR16][R60.64], !P3 ;  /* 0x3c0480003c2b7fae */ /* 0x0003e4000d9a1010 */
[----:B------:R-:W4:Y:S02]  /*8fc0*/  LDC R5, c[0x0][0x3a0] ;  /* 0x0000e800ff057b82 */ /* 0x000f240000000800 */
[----:B------:R-:W-:Y:S01]  /*8fd0*/  ISETP.GE.U32.AND P2, PT, R4, 0x7fffff6c, PT ;  /* 0x7fffff6c0400780c */ /* 0x000fe20003f46070 */
[----:B------:R-:W-:-:S02]  /*8fe0*/  VIADD R4, R8, 0xffffff8a ;  /* 0xffffff8a08047836 */ /* 0x000fc40000000000 */
[----:B--2---:R-:W-:-:S03]  /*8ff0*/  IMAD.WIDE R58, R40, 0x4, R58 ;  /* 0x00000004283a7825 */ /* 0x004fc600078e023a */
[----:B------:R-:W2:Y:S01]  /*9000*/  LDC R8, c[0x0][0x3a0] ;  /* 0x0000e800ff087b82 */ /* 0x000ea20000000800 */
[----:B------:R-:W-:Y:S01]  /*9010*/  ISETP.GE.U32.AND P4, PT, R4, 0x7fffff6b, PT ;  /* 0x7fffff6b0400780c */ /* 0x000fe20003f86070 */
[----:B---3--:R-:W-:Y:S01]  /*9020*/  VIADD R4, R7, 0xffffff89 ;  /* 0xffffff8907047836 */ /* 0x008fe20000000000 */
[----:B------:R3:W-:Y:S01]  /*9030*/  LDGSTS.E [R43+0x3c04c], desc[UR16][R62.64], !P5 ;  /* 0x3c04c0003e2b7fae */ /* 0x0007e2000e9a1010 */
[----:B-1----:R-:W-:-:S03]  /*9040*/  IMAD.WIDE R60, R40, 0x4, R60 ;  /* 0x00000004283c7825 */ /* 0x002fc600078e023c */
[----:B------:R-:W-:Y:S01]  /*9050*/  ISETP.GE.U32.AND P3, PT, R4, 0x7fffff6a, PT ;  /* 0x7fffff6a0400780c */ /* 0x000fe20003f66070 */
[----:B------:R-:W1:Y:S01]  /*9060*/  LDC R7, c[0x0][0x3a0] ;  /* 0x0000e800ff077b82 */ /* 0x000e620000000800 */
[----:B-----5:R-:W-:Y:S01]  /*9070*/  VIADD R4, R6, 0xffffff88 ;  /* 0xffffff8806047836 */ /* 0x020fe20000000000 */
[----:B------:R5:W-:Y:S04]  /*9080*/  LDGSTS.E [R43+0x3c050], desc[UR16][R64.64], !P2 ;  /* 0x3c050000402b7fae */ /* 0x000be8000d1a1010 */
[----:B------:R-:W-:Y:S01]  /*9090*/  ISETP.GE.U32.AND P5, PT, R4, 0x7fffff69, PT ;  /* 0x7fffff690400780c */ /* 0x000fe20003fa6070 */
[----:B------:R2:W-:Y:S01]  /*90a0*/  LDGSTS.E [R43+0x3c054], desc[UR16][R66.64], !P4 ;  /* 0x3c054000422b7fae */ /* 0x0005e2000e1a1010 */
[----:B------:R-:W1:Y:S01]  /*90b0*/  LDC R6, c[0x0][0x3a0] ;  /* 0x0000e800ff067b82 */ /* 0x000e620000000800 */
[----:B---3--:R-:W-:-:S03]  /*90c0*/  IMAD.WIDE R62, R40, 0x4, R62 ;  /* 0x00000004283e7825 */ /* 0x008fc600078e023e */
[----:B------:R3:W-:Y:S01]  /*90d0*/  LDGSTS.E [R43+0x3c058], desc[UR16][R68.64], !P3 ;  /* 0x3c058000442b7fae */ /* 0x0007e2000d9a1010 */
[----:B-----5:R-:W-:-:S04]  /*90e0*/  IMAD.WIDE R64, R40, 0x4, R64 ;  /* 0x0000000428407825 */ /* 0x020fc800078e0240 */
[----:B--2---:R-:W-:Y:S02]  /*90f0*/  VIADD R4, R8, 0xffffff87 ;  /* 0xffffff8708047836 */ /* 0x004fe40000000000 */
[----:B------:R2:W-:Y:S01]  /*9100*/  LDGSTS.E [R43+0x3c05c], desc[UR16][R70.64], !P5 ;  /* 0x3c05c000462b7fae */ /* 0x0005e2000e9a1010 */
[----:B------:R-:W5:Y:S01]  /*9110*/  LDC R8, c[0x0][0x3a0] ;  /* 0x0000e800ff087b82 */ /* 0x000f620000000800 */
[----:B------:R-:W-:Y:S01]  /*9120*/  IMAD.WIDE R66, R40, 0x4, R66 ;  /* 0x0000000428427825 */ /* 0x000fe200078e0242 */
[----:B------:R-:W-:-:S03]  /*9130*/  ISETP.GE.U32.AND P2, PT, R4, 0x7fffff68, PT ;  /* 0x7fffff680400780c */ /* 0x000fc60003f46070 */
[----:B----4-:R-:W-:Y:S02]  /*9140*/  VIADD R4, R5, 0xffffff86 ;  /* 0xffffff8605047836 */ /* 0x010fe40000000000 */
[----:B---3--:R-:W-:Y:S01]  /*9150*/  IMAD.WIDE R68, R40, 0x4, R68 ;  /* 0x0000000428447825 */ /* 0x008fe200078e0244 */
[----:B------:R-:W3:Y:S02]  /*9160*/  LDC R5, c[0x0][0x3a0] ;  /* 0x0000e800ff057b82 */ /* 0x000ee40000000800 */
[----:B------:R-:W-:Y:S01]  /*9170*/  ISETP.GE.U32.AND P4, PT, R4, 0x7fffff67, PT ;  /* 0x7fffff670400780c */ /* 0x000fe20003f86070 */
[----:B-1----:R-:W-:Y:S02]  /*9180*/  VIADD R4, R7, 0xffffff85 ;  /* 0xffffff8507047836 */ /* 0x002fe40000000000 */
[----:B--2---:R-:W-:-:S03]  /*9190*/  IMAD.WIDE R70, R40, 0x4, R70 ;  /* 0x0000000428467825 */ /* 0x004fc600078e0246 */
[----:B------:R-:W-:Y:S01]  /*91a0*/  ISETP.GE.U32.AND P3, PT, R4, 0x7fffff66, PT ;  /* 0x7fffff660400780c */ /* 0x000fe20003f66070 */
[----:B------:R-:W-:Y:S01]  /*91b0*/  VIADD R4, R6, 0xffffff84 ;  /* 0xffffff8406047836 */ /* 0x000fe20000000000 */
[----:B------:R-:W1:Y:S01]  /*91c0*/  LDC R7, c[0x0][0x3a0] ;  /* 0x0000e800ff077b82 */ /* 0x000e620000000800 */
[----:B------:R2:W-:Y:S03]  /*91d0*/  LDGSTS.E [R43+0x3c060], desc[UR16][R72.64], !P2 ;  /* 0x3c060000482b7fae */ /* 0x0005e6000d1a1010 */
[----:B------:R-:W-:Y:S01]  /*91e0*/  ISETP.GE.U32.AND P5, PT, R4, 0x7fffff65, PT ;  /* 0x7fffff650400780c */ /* 0x000fe20003fa6070 */
[----:B------:R4:W-:Y:S03]  /*91f0*/  LDGSTS.E [R43+0x3c064], desc[UR16][R74.64], !P4 ;  /* 0x3c0640004a2b7fae */ /* 0x0009e6000e1a1010 */
[----:B------:R-:W1:Y:S03]  /*9200*/  LDC R6, c[0x0][0x3a0] ;  /* 0x0000e800ff067b82 */ /* 0x000e660000000800 */
[----:B------:R3:W-:Y:S01]  /*9210*/  LDGSTS.E [R43+0x3c068], desc[UR16][R76.64], !P3 ;  /* 0x3c0680004c2b7fae */ /* 0x0007e2000d9a1010 */
[----:B--2---:R-:W-:-:S04]  /*9220*/  IMAD.WIDE R72, R40, 0x4, R72 ;  /* 0x0000000428487825 */ /* 0x004fc800078e0248 */
[----:B---3--:R-:W-:Y:S01]  /*9230*/  VIADD R4, R5, 0xffffff83 ;  /* 0xffffff8305047836 */ /* 0x008fe20000000000 */
[----:B------:R2:W-:Y:S01]  /*9240*/  LDGSTS.E [R43+0x3c06c], desc[UR16][R78.64], !P5 ;  /* 0x3c06c0004e2b7fae */ /* 0x0005e2000e9a1010 */
[----:B----4-:R-:W-:-:S03]  /*9250*/  IMAD.WIDE R74, R40, 0x4, R74 ;  /* 0x00000004284a7825 */ /* 0x010fc600078e024a */
[----:B------:R-:W-:Y:S01]  /*9260*/  ISETP.GE.U32.AND P2, PT, R4, 0x7fffff64, PT ;  /* 0x7fffff640400780c */ /* 0x000fe20003f46070 */
[----:B-----5:R-:W-:Y:S02]  /*9270*/  VIADD R4, R8, 0xffffff82 ;  /* 0xffffff8208047836 */ /* 0x020fe40000000000 */
[----:B------:R-:W3:Y:S01]  /*9280*/  LDC R8, c[0x0][0x3a0] ;  /* 0x0000e800ff087b82 */ /* 0x000ee20000000800 */
[----:B------:R-:W-:Y:S02]  /*9290*/  IMAD.WIDE R76, R40, 0x4, R76 ;  /* 0x00000004284c7825 */ /* 0x000fe400078e024c */
[----:B------:R-:W-:Y:S02]  /*92a0*/  ISETP.GE.U32.AND P4, PT, R4, 0x7fffff63, PT ;  /* 0x7fffff630400780c */ /* 0x000fe40003f86070 */
[----:B-1----:R-:W-:Y:S02]  /*92b0*/  VIADD R4, R7, 0xffffff81 ;  /* 0xffffff8107047836 */ /* 0x002fe40000000000 */
[----:B------:R-:W-:Y:S01]  /*92c0*/  VIADD R5, R6, 0xffffff80 ;  /* 0xffffff8006057836 */ /* 0x000fe20000000000 */
[----:B------:R-:W1:Y:S01]  /*92d0*/  LDC R7, c[0x0][0x3a0] ;  /* 0x0000e800ff077b82 */ /* 0x000e620000000800 */
[----:B--2---:R-:W-:Y:S01]  /*92e0*/  IMAD.WIDE R78, R40, 0x4, R78 ;  /* 0x00000004284e7825 */ /* 0x004fe200078e024e */
[----:B------:R-:W-:Y:S01]  /*92f0*/  ISETP.GE.U32.AND P3, PT, R4, 0x7fffff62, PT ;  /* 0x7fffff620400780c */ /* 0x000fe20003f66070 */
[----:B------:R2:W-:Y:S01]  /*9300*/  LDGSTS.E [R43+0x3c070], desc[UR16][R206.64], !P2 ;  /* 0x3c070000ce2b7fae */ /* 0x0005e2000d1a1010 */
[----:B------:R-:W-:-:S04]  /*9310*/  ISETP.GE.AND P5, PT, R9, R5, PT ;  /* 0x000000050900720c */ /* 0x000fc80003fa6270 */
[----:B------:R-:W-:Y:S01]  /*9320*/  SEL R4, RZ, 0x4, P5 ;  /* 0x00000004ff047807 */ /* 0x000fe20002800000 */
[----:B------:R4:W-:Y:S01]  /*9330*/  LDGSTS.E [R43+0x3c074], desc[UR16][R208.64], !P4 ;  /* 0x3c074000d02b7fae */ /* 0x0009e2000e1a1010 */
[----:B------:R-:W-:Y:S01]  /*9340*/  ISETP.GT.AND P5, PT, R36, 0x9f, PT ;  /* 0x0000009f2400780c */ /* 0x000fe20003fa4270 */
[----:B------:R-:W5:Y:S03]  /*9350*/  LDC R6, c[0x0][0x3a0] ;  /* 0x0000e800ff067b82 */ /* 0x000f660000000800 */
[----:B------:R-:W-:Y:S01]  /*9360*/  SEL R4, R4, RZ, P5 ;  /* 0x000000ff04047207 */ /* 0x000fe20002800000 */
[----:B------:R3:W-:Y:S01]  /*9370*/  LDGSTS.E [R43+0x3c078], desc[UR16][R210.64], !P3 ;  /* 0x3c078000d22b7fae */ /* 0x0007e2000d9a1010 */
[----:B------:R-:W-:Y:S01]  /*9380*/  ISETP.GE.U32.AND P5, PT, R5, 0x7fffff61, PT ;  /* 0x7fffff610500780c */ /* 0x000fe20003fa6070 */
[----:B--2---:R-:W-:Y:S01]  /*9390*/  IMAD.WIDE R206, R40, 0x4, R206 ;  /* 0x0000000428ce7825 */ /* 0x004fe200078e02ce */
[----:B------:R-:W-:Y:S01]  /*93a0*/  ISETP.NE.U32.AND P2, PT, R4, RZ, PT ;  /* 0x000000ff0400720c */ /* 0x000fe20003f45070 */
[----:B------:R-:W2:Y:S02]  /*93b0*/  LDC R5, c[0x0][0x3a0] ;  /* 0x0000e800ff057b82 */ /* 0x000ea40000000800 */
[----:B----4-:R-:W-:-:S06]  /*93c0*/  IMAD.WIDE R208, R40, 0x4, R208 ;  /* 0x0000000428d07825 */ /* 0x010fcc00078e02d0 */
[----:B------:R-:W4:Y:S01]  /*93d0*/  LDC R9, c[0x0][0x3a0] ;  /* 0x0000e800ff097b82 */ /* 0x000f220000000800 */
[----:B---3--:R-:W-:Y:S01]  /*93e0*/  IMAD.WIDE R210, R40, 0x4, R210 ;  /* 0x0000000428d27825 */ /* 0x008fe200078e02d2 */
[----:B------:R3:W-:Y:S04]  /*93f0*/  LDGSTS.E [R43+0x3c07c], desc[UR16][R212.64], !P5 ;  /* 0x3c07c000d42b7fae */ /* 0x0007e8000e9a1010 */
[----:B------:R-:W0:Y:S01]  /*9400*/  LDGDEPBAR ;  /* 0x00000000000079af */ /* 0x000e220000000000 */
[----:B-----5:R-:W-:-:S03]  /*9410*/  VIADD R4, R6, 0xffffff7f ;  /* 0xffffff7f06047836 */ /* 0x020fc60000000000 */
[----:B------:R5:W-:Y:S01]  /*9420*/  LDGSTS.E [R42+0x18000], desc[UR16][R80.64], P6 ;  /* 0x18000000502a7fae */ /* 0x000be2000b1a1010 */
[----:B------:R-:W4:Y:S01]  /*9430*/  LDC R6, c[0x0][0x3a0] ;  /* 0x0000e800ff067b82 */ /* 0x000f220000000800 */
[----:B------:R-:W-:Y:S02]  /*9440*/  ISETP.GE.U32.AND P4, PT, R4, 0x7fffff60, PT ;  /* 0x7fffff600400780c */ /* 0x000fe40003f86070 */
[----:B------:R4:W-:Y:S01]  /*9450*/  LDGSTS.E [R42+0x18400], desc[UR16][R84.64], P6 ;  /* 0x18400000542a7fae */ /* 0x0009e2000b1a1010 */
[----:B-1----:R-:W-:Y:S02]  /*9460*/  VIADD R4, R7, 0xffffff7e ;  /* 0xffffff7e07047836 */ /* 0x002fe40000000000 */
[----:B---3--:R-:W-:Y:S01]  /*9470*/  IMAD.WIDE R212, R40, 0x4, R212 ;  /* 0x0000000428d47825 */ /* 0x008fe200078e02d4 */
[----:B------:R1:W-:Y:S01]  /*9480*/  LDGSTS.E [R42+0x18800], desc[UR16][R88.64], P6 ;  /* 0x18800000582a7fae */ /* 0x0003e2000b1a1010 */
[----:B------:R-:W3:Y:S01]  /*9490*/  LDC R7, c[0x0][0x3a0] ;  /* 0x0000e800ff077b82 */ /* 0x000ee20000000800 */
[----:B------:R-:W-:Y:S01]  /*94a0*/  ISETP.GE.U32.AND P3, PT, R4, 0x7fffff5f, PT ;  /* 0x7fffff5f0400780c */ /* 0x000fe20003f66070 */
[----:B--2---:R-:W-:Y:S01]  /*94b0*/  VIADD R4, R5, 0xffffff7d ;  /* 0xffffff7d05047836 */ /* 0x004fe20000000000 */
[----:B------:R2:W-:Y:S01]  /*94c0*/  LDGSTS.E [R42+0x18c00], desc[UR16][R92.64], P6 ;  /* 0x18c000005c2a7fae */ /* 0x0005e2000b1a1010 */
[----:B-----5:R-:W-:-:S03]  /*94d0*/  IMAD.WIDE R80, R47, 0x4, R80 ;  /* 0x000000042f507825 */ /* 0x020fc600078e0250 */
[----:B------:R5:W-:Y:S01]  /*94e0*/  LDGSTS.E [R42+0x19000], desc[UR16][R96.64], P6 ;  /* 0x19000000602a7fae */ /* 0x000be2000b1a1010 */
[----:B------:R-:W3:Y:S01]  /*94f0*/  LDC R5, c[0x0][0x3a0] ;  /* 0x0000e800ff057b82 */ /* 0x000ee20000000800 */
[----:B------:R-:W-:Y:S01]  /*9500*/  ISETP.GE.U32.AND P5, PT, R4, 0x7fffff5e, PT ;  /* 0x7fffff5e0400780c */ /* 0x000fe20003fa6070 */
[----:B------:R-:W-:Y:S01]  /*9510*/  VIADD R4, R8, 0xffffff7c ;  /* 0xffffff7c08047836 */ /* 0x000fe20000000000 */
[----:B------:R4:W-:Y:S02]  /*9520*/  LDGSTS.E [R42+0x19400], desc[UR16][R100.64], P6 ;  /* 0x19400000642a7fae */ /* 0x0009e4000b1a1010 */
[----:B----4-:R-:W-:Y:S02]  /*9530*/  VIADD R10, R9, 0xffffff60 ;  /* 0xffffff60090a7836 */ /* 0x010fe40000000000 */
[C---:B------:R-:W-:Y:S01]  /*9540*/  IMAD.WIDE R84, R47.reuse, 0x4, R84 ;  /* 0x000000042f547825 */ /* 0x040fe200078e0254 */
[----:B------:R4:W-:Y:S01]  /*9550*/  LDGSTS.E [R42+0x19800], desc[UR16][R104.64], P6 ;  /* 0x19800000682a7fae */ /* 0x0009e2000b1a1010 */
[----:B------:R-:W3:Y:S02]  /*9560*/  LDC R8, c[0x0][0x3a0] ;  /* 0x0000e800ff087b82 */ /* 0x000ee40000000800 */
[C---:B-1----:R-:W-:Y:S01]  /*9570*/  IMAD.WIDE R88, R47.reuse, 0x4, R88 ;  /* 0x000000042f587825 */ /* 0x042fe200078e0258 */
[----:B------:R1:W-:Y:S03]  /*9580*/  LDGSTS.E [R42+0x19c00], desc[UR16][R108.64], P6 ;  /* 0x19c000006c2a7fae */ /* 0x0003e6000b1a1010 */
[C---:B--2---:R-:W-:Y:S01]  /*9590*/  IMAD.WIDE R92, R47.reuse, 0x4, R92 ;  /* 0x000000042f5c7825 */ /* 0x044fe200078e025c */
[----:B------:R2:W-:Y:S03]  /*95a0*/  LDGSTS.E [R42+0x1a000], desc[UR16][R112.64], P6 ;  /* 0x1a000000702a7fae */ /* 0x0005e6000b1a1010 */
[C---:B-----5:R-:W-:Y:S01]  /*95b0*/  IMAD.WIDE R96, R47.reuse, 0x4, R96 ;  /* 0x000000042f607825 */ /* 0x060fe200078e0260 */
[----:B------:R5:W-:Y:S03]  /*95c0*/  LDGSTS.E [R42+0x1a400], desc[UR16][R116.64], P6 ;  /* 0x1a400000742a7fae */ /* 0x000be6000b1a1010 */
[C---:B------:R-:W-:Y:S01]  /*95d0*/  IMAD.WIDE R100, R47.reuse, 0x4, R100 ;  /* 0x000000042f647825 */ /* 0x040fe200078e0264 */
[----:B------:R5:W-:Y:S03]  /*95e0*/  LDGSTS.E [R42+0x1a800], desc[UR16][R120.64], P6 ;  /* 0x1a800000782a7fae */ /* 0x000be6000b1a1010 */
[C---:B----4-:R-:W-:Y:S01]  /*95f0*/  IMAD.WIDE R104, R47.reuse, 0x4, R104 ;  /* 0x000000042f687825 */ /* 0x050fe200078e0268 */
[----:B------:R4:W-:Y:S03]  /*9600*/  LDGSTS.E [R42+0x1ac00], desc[UR16][R124.64], P6 ;  /* 0x1ac000007c2a7fae */ /* 0x0009e6000b1a1010 */
        /* <DEDUP_REMOVED lines=16> */
[C---:B---3--:R-:W-:Y:S01]  /*9710*/  IMAD.WIDE R140, R47.reuse, 0x4, R140 ;  /* 0x000000042f8c7825 */ /* 0x048fe200078e028c */
        /* <DEDUP_REMOVED lines=85> */
[----:B--2---:R-:W-:Y:S01]  /*9c70*/  IMAD.WIDE R186, R47, 0x4, R186 ;  /* 0x000000042fba7825 */ /* 0x004fe200078e02ba */
[----:B------:R2:W-:Y:S01]  /*9c80*/  LDGSTS.E [R41+0x1fe00], desc[UR16][R214.64], P6 ;  /* 0x1fe00000d6297fae */ /* 0x0005e2000b1a1010 */
[----:B------:R-:W-:-:S02]  /*9c90*/  ISETP.GE.U32.AND P6, PT, R4, 0x7fffff5d, PT ;  /* 0x7fffff5d0400780c */ /* 0x000fc40003fc6070 */
[----:B------:R-:W-:Y:S01]  /*9ca0*/  VIADD R4, R5, 0xffffff7b ;  /* 0xffffff7b05047836 */ /* 0x000fe20000000000 */
[----:B------:R-:W0:Y:S01]  /*9cb0*/  LDGDEPBAR ;  /* 0x00000000000079af */ /* 0x000e220000000000 */
[----:B------:R-:W2:Y:S01]  /*9cc0*/  LDC R5, c[0x0][0x3a0] ;  /* 0x0000e800ff057b82 */ /* 0x000ea20000000800 */
[----:B-----5:R-:W-:-:S07]  /*9cd0*/  IMAD.WIDE R190, R47, 0x4, R190 ;  /* 0x000000042fbe7825 */ /* 0x020fce00078e02be */
[----:B------:R-:W-:Y:S01]  /*9ce0*/  BAR.SYNC.DEFER_BLOCKING 0x0 ;  /* 0x0000000000007b1d */ /* 0x000fe20000010000 */
[----:B---3--:R-:W-:-:S04]  /*9cf0*/  IMAD.WIDE R194, R47, 0x4, R194 ;  /* 0x000000042fc27825 */ /* 0x008fc800078e02c2 */
[----:B----4-:R-:W-:-:S04]  /*9d00*/  IMAD.WIDE R198, R47, 0x4, R198 ;  /* 0x000000042fc67825 */ /* 0x010fc800078e02c6 */
[----:B-1----:R-:W-:-:S04]  /*9d10*/  IMAD.WIDE R202, R47, 0x4, R202 ;  /* 0x000000042fca7825 */ /* 0x002fc800078e02ca */
[----:B--2---:R-:W-:Y:S01]  /*9d20*/  IMAD.WIDE R214, R47, 0x4, R214 ;  /* 0x000000042fd67825 */ /* 0x004fe200078e02d6 */
[----:B------:R-:W-:Y:S01]  /*9d30*/  @!PT LDS RZ, [RZ] ;  /* 0x00000000fffff984 */ /* 0x000fe20000000800 */
[----:B------:R-:W-:Y:S01]  /*9d40*/  @!PT LDS RZ, [RZ] ;  /* 0x00000000fffff984 */ /* 0x000fe20000000800 */
[----:B------:R-:W-:Y:S01]  /*9d50*/  @!PT LDS RZ, [RZ] ;  /* 0x00000000fffff984 */ /* 0x000fe20000000800 */
[----:B------:R1:W-:Y:S01]  /*9d60*/  LDGSTS.E [R43+0x40000], desc[UR16][R38.64], !P4 ;  /* 0x40000000262b7fae */ /* 0x0003e2000e1a1010 */
[----:B------:R-:W-:Y:S02]  /*9d70*/  ISETP.GE.U32.AND P4, PT, R4, 0x7fffff5c, PT ;  /* 0x7fffff5c0400780c */ /* 0x000fe40003f86070 */
[----:B------:R-:W-:Y:S01]  /*9d80*/  VIADD R4, R6, 0xffffff7a ;  /* 0xffffff7a06047836 */ /* 0x000fe20000000000 */
[----:B------:R1:W-:Y:S01]  /*9d90*/  LDGSTS.E [R43+0x40004], desc[UR16][R216.64], !P3 ;  /* 0x40004000d82b7fae */ /* 0x0003e2000d9a1010 */
[----:B------:R-:W2:Y:S03]  /*9da0*/  LDC R6, c[0x0][0x3a0] ;  /* 0x0000e800ff067b82 */ /* 0x000ea60000000800 */
[----:B------:R-:W-:Y:S01]  /*9db0*/  ISETP.GE.U32.AND P3, PT, R4, 0x7fffff5b, PT ;  /* 0x7fffff5b0400780c */ /* 0x000fe20003f66070 */
[----:B------:R-:W-:Y:S01]  /*9dc0*/  VIADD R4, R8, 0xffffff79 ;  /* 0xffffff7908047836 */ /* 0x000fe20000000000 */
[----:B------:R1:W-:Y:S03]  /*9dd0*/  LDGSTS.E [R43+0x40008], desc[UR16][R218.64], !P5 ;  /* 0x40008000da2b7fae */ /* 0x0003e6000e9a1010 */
[----:B------:R-:W3:Y:S01]  /*9de0*/  LDC R8, c[0x0][0x3a0] ;  /* 0x0000e800ff087b82 */ /* 0x000ee20000000800 */
[----:B------:R-:W-:Y:S01]  /*9df0*/  ISETP.GE.U32.AND P5, PT, R4, 0x7fffff5a, PT ;  /* 0x7fffff5a0400780c */ /* 0x000fe20003fa6070 */
[----:B------:R-:W-:Y:S01]  /*9e00*/  VIADD R4, R7, 0xffffff78 ;  /* 0xffffff7807047836 */ /* 0x000fe20000000000 */
[----:B------:R1:W-:Y:S04]  /*9e10*/  LDGSTS.E [R43+0x4000c], desc[UR16][R220.64], !P6 ;  /* 0x4000c000dc2b7fae */ /* 0x0003e8000f1a1010 */
[----:B------:R-:W-:Y:S01]  /*9e20*/  ISETP.GE.U32.AND P6, PT, R4, 0x7fffff59, PT ;  /* 0x7fffff590400780c */ /* 0x000fe20003fc6070 */
[----:B------:R-:W-:Y:S01]  /*9e30*/  VIADD R4, R5, 0xffffff77 ;  /* 0xffffff7705047836 */ /* 0x000fe20000000000 */
[----:B------:R1:W-:Y:S01]  /*9e40*/  LDGSTS.E [R43+0x40010], desc[UR16][R222.64], !P4 ;  /* 0x40010000de2b7fae */ /* 0x0003e2000e1a1010 */
[----:B------:R-:W4:Y:S03]  /*9e50*/  LDC R5, c[0x0][0x3a0] ;  /* 0x0000e800ff057b82 */ /* 0x000f260000000800 */
[----:B------:R-:W-:Y:S01]  /*9e60*/  ISETP.GE.U32.AND P4, PT, R4, 0x7fffff58, PT ;  /* 0x7fffff580400780c */ /* 0x000fe20003f86070 */
[----:B------:R1:W-:Y:S04]  /*9e70*/  LDGSTS.E [R43+0x40014], desc[UR16][R224.64], !P3 ;  /* 0x40014000e02b7fae */ /* 0x0003e8000d9a1010 */
[----:B------:R-:W5:Y:S01]  /*9e80*/  LDC R7, c[0x0][0x3a0] ;  /* 0x0000e800ff077b82 */ /* 0x000f620000000800 */
[----:B------:R1:W-:Y:S04]  /*9e90*/  LDGSTS.E [R43+0x40018], desc[UR16][R226.64], !P5 ;  /* 0x40018000e22b7fae */ /* 0x0003e8000e9a1010 */
[----:B------:R1:W-:Y:S01]  /*9ea0*/  LDGSTS.E [R43+0x4001c], desc[UR16][R228.64], !P6 ;  /* 0x4001c000e42b7fae */ /* 0x0003e2000f1a1010 */
[----:B---3--:R-:W-:-:S02]  /*9eb0*/  VIADD R4, R8, 0xffffff76 ;  /* 0xffffff7608047836 */ /* 0x008fc40000000000 */
[----:B------:R-:W3:Y:S01]  /*9ec0*/  LDC R8, c[0x0][0x3a0] ;  /* 0x0000e800ff087b82 */ /* 0x000ee20000000800 */
[----:B------:R1:W-:Y:S02]  /*9ed0*/  LDGSTS.E [R43+0x40020], desc[UR16][R230.64], !P4 ;  /* 0x40020000e62b7fae */ /* 0x0003e4000e1a1010 */
[----:B------:R-:W-:Y:S01]  /*9ee0*/  ISETP.GE.U32.AND P3, PT, R4, 0x7fffff57, PT ;  /* 0x7fffff570400780c */ /* 0x000fe20003f66070 */
[----:B--2---:R-:W-:-:S04]  /*9ef0*/  VIADD R4, R6, 0xffffff75 ;  /* 0xffffff7506047836 */ /* 0x004fc80000000000 */
[----:B------:R-:W2:Y:S01]  /*9f00*/  LDC R6, c[0x0][0x3a0] ;  /* 0x0000e800ff067b82 */ /* 0x000ea20000000800 */
[----:B------:R-:W-:Y:S01]  /*9f10*/  ISETP.GE.U32.AND P5, PT, R4, 0x7fffff56, PT ;  /* 0x7fffff560400780c */ /* 0x000fe20003fa6070 */
[----:B----4-:R-:W-:-:S05]  /*9f20*/  VIADD R4, R5, 0xffffff74 ;  /* 0xffffff7405047836 */ /* 0x010fca0000000000 */
[----:B------:R-:W-:Y:S01]  /*9f30*/  ISETP.GE.U32.AND P6, PT, R4, 0x7fffff55, PT ;  /* 0x7fffff550400780c */ /* 0x000fe20003fc6070 */
[----:B------:R-:W4:Y:S01]  /*9f40*/  LDC R5, c[0x0][0x3a0] ;  /* 0x0000e800ff057b82 */ /* 0x000f220000000800 */
[----:B-----5:R-:W-:Y:S01]  /*9f50*/  VIADD R4, R7, 0xffffff73 ;  /* 0xffffff7307047836 */ /* 0x020fe20000000000 */
[----:B------:R1:W-:Y:S04]  /*9f60*/  LDGSTS.E [R43+0x40024], desc[UR16][R232.64], !P3 ;  /* 0x40024000e82b7fae */ /* 0x0003e8000d9a1010 */
[----:B------:R-:W-:Y:S01]  /*9f70*/  ISETP.GE.U32.AND P4, PT, R4, 0x7fffff54, PT ;  /* 0x7fffff540400780c */ /* 0x000fe20003f86070 */
[----:B------:R1:W-:Y:S01]  /*9f80*/  LDGSTS.E [R43+0x40028], desc[UR16][R234.64], !P5 ;  /* 0x40028000ea2b7fae */ /* 0x0003e2000e9a1010 */
[----:B------:R-:W5:Y:S04]  /*9f90*/  LDC R7, c[0x0][0x3a0] ;  /* 0x0000e800ff077b82 */ /* 0x000f680000000800 */
[----:B------:R1:W-:Y:S01]  /*9fa0*/  LDGSTS.E [R43+0x4002c], desc[UR16][R236.64], !P6 ;  /* 0x4002c000ec2b7fae */ /* 0x0003e2000f1a1010 */
[----:B--2---:R-:W-:-:S03]  /*9fb0*/  VIADD R4, R6, 0xffffff72 ;  /* 0xffffff7206047836 */ /* 0x004fc60000000000 */
[----:B------:R-:W2:Y:S03]  /*9fc0*/  LDC R6, c[0x0][0x3a0] ;  /* 0x0000e800ff067b82 */ /* 0x000ea60000000800 */
[----:B------:R1:W-:Y:S01]  /*9fd0*/  LDGSTS.E [R43+0x40030], desc[UR16][R48.64], !P4 ;  /* 0x40030000302b7fae */ /* 0x0003e2000e1a1010 */
[----:B------:R-:W-:Y:S01]  /*9fe0*/  ISETP.GE.U32.AND P3, PT, R4, 0x7fffff53, PT ;  /* 0x7fffff530400780c */ /* 0x000fe20003f66070 */
[----:B----4-:R-:W-:-:S03]  /*9ff0*/  VIADD R4, R5, 0xffffff71 ;  /* 0xffffff7105047836 */ /* 0x010fc60000000000 */
[----:B------:R-:W4:Y:S02]  /*a000*/  LDC R5, c[0x0][0x3a0] ;  /* 0x0000e800ff057b82 */ /* 0x000f240000000800 */
[----:B------:R-:W-:Y:S01]  /*a010*/  ISETP.GE.U32.AND P5, PT, R4, 0x7fffff52, PT ;  /* 0x7fffff520400780c */ /* 0x000fe20003fa6070 */
[----:B-----5:R-:W-:-:S05]  /*a020*/  VIADD R4, R7, 0xffffff70 ;  /* 0xffffff7007047836 */ /* 0x020fca0000000000 */
[----:B------:R-:W5:Y:S01]  /*a030*/  LDC R7, c[0x0][0x3a0] ;  /* 0x0000e800ff077b82 */ /* 0x000f620000000800 */
[----:B------:R1:W-:Y:S01]  /*a040*/  LDGSTS.E [R43+0x40034], desc[UR16][R50.64], !P3 ;  /* 0x40034000322b7fae */ /* 0x0003e2000d9a1010 */
[----:B------:R-:W-:Y:S01]  /*a050*/  ISETP.GE.U32.AND P6, PT, R4, 0x7fffff51, PT ;  /* 0x7fffff510400780c */ /* 0x000fe20003fc6070 */
[----:B--2---:R-:W-:-:S04]  /*a060*/  VIADD R4, R6, 0xffffff6f ;  /* 0xffffff6f06047836 */ /* 0x004fc80000000000 */
[----:B------:R1:W-:Y:S01]  /*a070*/  LDGSTS.E [R43+0x40038], desc[UR16][R52.64], !P5 ;  /* 0x40038000342b7fae */ /* 0x0003e2000e9a1010 */
[----:B------:R-:W2:Y:S01]  /*a080*/  LDC R6, c[0x0][0x3a0] ;  /* 0x0000e800ff067b82 */ /* 0x000ea20000000800 */
[----:B------:R-:W-:Y:S01]  /*a090*/  ISETP.GE.U32.AND P4, PT, R4, 0x7fffff50, PT ;  /* 0x7fffff500400780c */ /* 0x000fe20003f86070 */
[----:B----4-:R-:W-:-:S05]  /*a0a0*/  VIADD R4, R5, 0xffffff6e ;  /* 0xffffff6e05047836 */ /* 0x010fca0000000000 */
[----:B------:R1:W-:Y:S01]  /*a0b0*/  LDGSTS.E [R43+0x4003c], desc[UR16][R54.64], !P6 ;  /* 0x4003c000362b7fae */ /* 0x0003e2000f1a1010 */
[----:B------:R-:W4:Y:S01]  /*a0c0*/  LDC R5, c[0x0][0x3a0] ;  /* 0x0000e800ff057b82 */ /* 0x000f220000000800 */
[----:B------:R-:W-:Y:S01]  /*a0d0*/  ISETP.GE.U32.AND P3, PT, R4, 0x7fffff4f, PT ;  /* 0x7fffff4f0400780c */ /* 0x000fe20003f66070 */
[----:B-----5:R-:W-:-:S06]  /*a0e0*/  VIADD R4, R7, 0xffffff6d ;  /* 0xffffff6d07047836 */ /* 0x020fcc0000000000 */
[----:B------:R-:W5:Y:S01]  /*a0f0*/  LDC R7, c[0x0][0x3a0] ;  /* 0x0000e800ff077b82 */ /* 0x000f620000000800 */
[----:B------:R1:W-:Y:S01]  /*a100*/  LDGSTS.E [R43+0x40040], desc[UR16][R56.64], !P4 ;  /* 0x40040000382b7fae */ /* 0x0003e2000e1a1010 */
[----:B------:R-:W-:Y:S01]  /*a110*/  ISETP.GE.U32.AND P5, PT, R4, 0x7fffff4e, PT ;  /* 0x7fffff4e0400780c */ /* 0x000fe20003fa6070 */
[----:B--2---:R-:W-:-:S03]  /*a120*/  VIADD R4, R6, 0xffffff6c ;  /* 0xffffff6c06047836 */ /* 0x004fc60000000000 */
[----:B------:R1:W-:Y:S02]  /*a130*/  LDGSTS.E [R43+0x40044], desc[UR16][R58.64], !P3 ;  /* 0x400440003a2b7fae */ /* 0x0003e4000d9a1010 */
[----:B------:R-:W2:Y:S01]  /*a140*/  LDC R6, c[0x0][0x3a0] ;  /* 0x0000e800ff067b82 */ /* 0x000ea20000000800 */
[----:B------:R-:W-:Y:S01]  /*a150*/  ISETP.GE.U32.AND P6, PT, R4, 0x7fffff4d, PT ;  /* 0x7fffff4d0400780c */ /* 0x000fe20003fc6070 */
[----:B----4-:R-:W-:-:S05]  /*a160*/  VIADD R4, R5, 0xffffff6b ;  /* 0xffffff6b05047836 */ /* 0x010fca0000000000 */
[----:B------:R1:W-:Y:S01]  /*a170*/  LDGSTS.E [R43+0x40048], desc[UR16][R60.64], !P5 ;  /* 0x400480003c2b7fae */ /* 0x0003e2000e9a1010 */
[----:B------:R-:W4:Y:S01]  /*a180*/  LDC R5, c[0x0][0x3a0] ;  /* 0x0000e800ff057b82 */ /* 0x000f220000000800 */
[----:B------:R-:W-:Y:S01]  /*a190*/  ISETP.GE.U32.AND P4, PT, R4, 0x7fffff4c, PT ;  /* 0x7fffff4c0400780c */ /* 0x000fe20003f86070 */
[----:B---3--:R-:W-:-:S06]  /*a1a0*/  VIADD R4, R8, 0xffffff6a ;  /* 0xffffff6a08047836 */ /* 0x008fcc0000000000 */
[----:B------:R-:W3:Y:S01]  /*a1b0*/  LDC R8, c[0x0][0x3a0] ;  /* 0x0000e800ff087b82 */ /* 0x000ee20000000800 */
[----:B------:R-:W-:Y:S01]  /*a1c0*/  ISETP.GE.U32.AND P3, PT, R4, 0x7fffff4b, PT ;  /* 0x7fffff4b0400780c */ /* 0x000fe20003f66070 */
[----:B-----5:R-:W-:Y:S01]  /*a1d0*/  VIADD R4, R7, 0xffffff69 ;  /* 0xffffff6907047836 */ /* 0x020fe20000000000 */
[----:B------:R1:W-:Y:S04]  /*a1e0*/  LDGSTS.E [R43+0x4004c], desc[UR16][R62.64], !P6 ;  /* 0x4004c0003e2b7fae */ /* 0x0003e8000f1a1010 */
[----:B------:R-:W-:Y:S01]  /*a1f0*/  ISETP.GE.U32.AND P5, PT, R4, 0x7fffff4a, PT ;  /* 0x7fffff4a0400780c */ /* 0x000fe20003fa6070 */
[----:B------:R-:W5:Y:S01]  /*a200*/  LDC R7, c[0x0][0x3a0] ;  /* 0x0000e800ff077b82 */ /* 0x000f620000000800 */
[----:B--2---:R-:W-:Y:S01]  /*a210*/  VIADD R4, R6, 0xffffff68 ;  /* 0xffffff6806047836 */ /* 0x004fe20000000000 */
[----:B------:R1:W-:Y:S04]  /*a220*/  LDGSTS.E [R43+0x40050], desc[UR16][R64.64], !P4 ;  /* 0x40050000402b7fae */ /* 0x0003e8000e1a1010 */
[----:B------:R-:W-:Y:S01]  /*a230*/  ISETP.GE.U32.AND P6, PT, R4, 0x7fffff49, PT ;  /* 0x7fffff490400780c */ /* 0x000fe20003fc6070 */
[----:B------:R1:W-:Y:S01]  /*a240*/  LDGSTS.E [R43+0x40054], desc[UR16][R66.64], !P3 ;  /* 0x40054000422b7fae */ /* 0x0003e2000d9a1010 */
[----:B------:R-:W2:Y:S04]  /*a250*/  LDC R6, c[0x0][0x3a0] ;  /* 0x0000e800ff067b82 */ /* 0x000ea80000000800 */
[----:B------:R1:W-:Y:S01]  /*a260*/  LDGSTS.E [R43+0x40058], desc[UR16][R68.64], !P5 ;  /* 0x40058000442b7fae */ /* 0x0003e2000e9a1010 */
[----:B---3--:R-:W-:-:S06]  /*a270*/  VIADD R4, R8, 0xffffff67 ;  /* 0xffffff6708047836 */ /* 0x008fcc0000000000 */
[----:B------:R1:W-:Y:S01]  /*a280*/  LDGSTS.E [R43+0x4005c], desc[UR16][R70.64], !P6 ;  /* 0x4005c000462b7fae */ /* 0x0003e2000f1a1010 */
[----:B------:R-:W-:Y:S01]  /*a290*/  ISETP.GE.U32.AND P4, PT, R4, 0x7fffff48, PT ;  /* 0x7fffff480400780c */ /* 0x000fe20003f86070 */
[----:B----4-:R-:W-:Y:S02]  /*a2a0*/  VIADD R4, R5, 0xffffff66 ;  /* 0xffffff6605047836 */ /* 0x010fe40000000000 */
[----:B------:R-:W3:Y:S03]  /*a2b0*/  LDC R5, c[0x0][0x3a0] ;  /* 0x0000e800ff057b82 */ /* 0x000ee60000000800 */
[----:B------:R-:W-:Y:S01]  /*a2c0*/  ISETP.GE.U32.AND P3, PT, R4, 0x7fffff47, PT ;  /* 0x7fffff470400780c */ /* 0x000fe20003f66070 */
[----:B-----5:R-:W-:-:S04]  /*a2d0*/  VIADD R4, R7, 0xffffff65 ;  /* 0xffffff6507047836 */ /* 0x020fc80000000000 */
[----:B------:R-:W4:Y:S01]  /*a2e0*/  LDC R7, c[0x0][0x3a0] ;  /* 0x0000e800ff077b82 */ /* 0x000f220000000800 */
[----:B------:R-:W-:Y:S01]  /*a2f0*/  ISETP.GE.U32.AND P5, PT, R4, 0x7fffff46, PT ;  /* 0x7fffff460400780c */ /* 0x000fe20003fa6070 */
[----:B--2---:R-:W-:Y:S01]  /*a300*/  VIADD R4, R6, 0xffffff64 ;  /* 0xffffff6406047836 */ /* 0x004fe20000000000 */
[----:B------:R1:W-:Y:S04]  /*a310*/  LDGSTS.E [R43+0x40060], desc[UR16][R72.64], !P4 ;  /* 0x40060000482b7fae */ /* 0x0003e8000e1a1010 */
[----:B------:R-:W-:Y:S01]  /*a320*/  ISETP.GE.U32.AND P6, PT, R4, 0x7fffff45, PT ;  /* 0x7fffff450400780c */ /* 0x000fe20003fc6070 */
[----:B------:R-:W2:Y:S01]  /*a330*/  LDC R6, c[0x0][0x3a0] ;  /* 0x0000e800ff067b82 */ /* 0x000ea20000000800 */
[----:B------:R1:W-:Y:S05]  /*a340*/  LDGSTS.E [R43+0x40064], desc[UR16][R74.64], !P3 ;  /* 0x400640004a2b7fae */ /* 0x0003ea000d9a1010 */
[----:B------:R1:W-:Y:S01]  /*a350*/  LDGSTS.E [R43+0x40068], desc[UR16][R76.64], !P5 ;  /* 0x400680004c2b7fae */ /* 0x0003e2000e9a1010 */
[----:B---3--:R-:W-:-:S05]  /*a360*/  VIADD R4, R5, 0xffffff63 ;  /* 0xffffff6305047836 */ /* 0x008fca0000000000 */
[----:B------:R1:W-:Y:S01]  /*a370*/  LDGSTS.E [R43+0x4006c], desc[UR16][R78.64], !P6 ;  /* 0x4006c0004e2b7fae */ /* 0x0003e2000f1a1010 */
[----:B------:R-:W-:Y:S02]  /*a380*/  ISETP.GE.U32.AND P4, PT, R4, 0x7fffff44, PT ;  /* 0x7fffff440400780c */ /* 0x000fe40003f86070 */
[----:B------:R-:W-:Y:S01]  /*a390*/  ISETP.GE.U32.AND P6, PT, R10, 0x7fffff41, PT ;  /* 0x7fffff410a00780c */ /* 0x000fe20003fc6070 */
[----:B----4-:R-:W-:-:S05]  /*a3a0*/  VIADD R4, R7, 0xffffff62 ;  /* 0xffffff6207047836 */ /* 0x010fca0000000000 */
[----:B------:R-:W-:Y:S01]  /*a3b0*/  ISETP.GE.U32.AND P3, PT, R4, 0x7fffff43, PT ;  /* 0x7fffff430400780c */ /* 0x000fe20003f66070 */
[----:B--2---:R-:W-:-:S04]  /*a3c0*/  VIADD R4, R6, 0xffffff61 ;  /* 0xffffff6106047836 */ /* 0x004fc80000000000 */
[----:B------:R1:W-:Y:S01]  /*a3d0*/  LDGSTS.E [R43+0x40070], desc[UR16][R206.64], !P4 ;  /* 0x40070000ce2b7fae */ /* 0x0003e2000e1a1010 */
[----:B------:R-:W-:Y:S01]  /*a3e0*/  ISETP.GE.U32.AND P5, PT, R4, 0x7fffff42, PT ;  /* 0x7fffff420400780c */ /* 0x000fe20003fa6070 */
[----:B------:R-:W-:-:S06]  /*a3f0*/  VIADD R4, R9, 0xffffff4d ;  /* 0xffffff4d09047836 */ /* 0x000fcc0000000000 */
[----:B------:R1:W-:Y:S01]  /*a400*/  LDGSTS.E [R43+0x40074], desc[UR16][R208.64], !P3 ;  /* 0x40074000d02b7fae */ /* 0x0003e2000d9a1010 */
[----:B------:R-:W-:Y:S01]  /*a410*/  ISETP.GE.U32.AND P4, PT, R4, 0x7fffff2e, PT ;  /* 0x7fffff2e0400780c */ /* 0x000fe20003f86070 */
[----:B------:R-:W-:-:S05]  /*a420*/  VIADD R4, R9, 0xffffff4c ;  /* 0xffffff4c09047836 */ /* 0x000fca0000000000 */
[----:B------:R-:W-:Y:S01]  /*a430*/  ISETP.GE.U32.AND P3, PT, R4, 0x7fffff2d, PT ;  /* 0x7fffff2d0400780c */ /* 0x000fe20003f66070 */
[----:B------:R1:W-:Y:S01]  /*a440*/  LDGSTS.E [R43+0x40078], desc[UR16][R210.64], !P5 ;  /* 0x40078000d22b7fae */ /* 0x0003e2000e9a1010 */
[----:B------:R-:W-:-:S03]  /*a450*/  VIADD R4, R9, 0xffffff4f ;  /* 0xffffff4f09047836 */ /* 0x000fc60000000000 */
[----:B------:R1:W-:Y:S04]  /*a460*/  LDGSTS.E [R43+0x4007c], desc[UR16][R212.64], !P6 ;  /* 0x4007c000d42b7fae */ /* 0x0003e8000f1a1010 */
[----:B------:R-:W0:Y:S04]  /*a470*/  LDGDEPBAR ;  /* 0x00000000000079af */ /* 0x000e280000000000 */
[----:B------:R1:W-:Y:S04]  /*a480*/  LDGSTS.E [R42+0x20000], desc[UR16][R80.64], P2 ;  /* 0x20000000502a7fae */ /* 0x0003e800091a1010 */
        /* <DEDUP_REMOVED lines=62> */
[----:B------:R1:W-:Y:S01]  /*a870*/  LDGSTS.E [R41+0x27e00], desc[UR16][R214.64], P2 ;  /* 0x27e00000d6297fae */ /* 0x0003e200091a1010 */
[----:B------:R-:W-:-:S03]  /*a880*/  ISETP.GE.U32.AND P2, PT, R4, 0x7fffff30, PT ;  /* 0x7fffff300400780c */ /* 0x000fc60003f46070 */
[----:B------:R-:W0:Y:S01]  /*a890*/  LDGDEPBAR ;  /* 0x00000000000079af */ /* 0x000e220000000000 */
[----:B------:R-:W-:-:S04]  /*a8a0*/  DEPBAR.LE SB0, 0x8 ;  /* 0x000082000000791a */ /* 0x000fc80000000000 */
[----:B------:R-:W-:Y:S06]  /*a8b0*/  BAR.SYNC.DEFER_BLOCKING 0x0 ;  /* 0x0000000000007b1d */ /* 0x000fec0000010000 */
[----:B------:R-:W-:Y:S05]  /*a8c0*/  @!P0 BRA `(.L_x_6) ;  /* 0x0000000000248947 */ /* 0x000fea0003800000 */
[----:B------:R-:W-:Y:S04]  /*a8d0*/  LDS.128 R4, [R43+0x30000] ;  /* 0x030000002b047984 */ /* 0x000fe80000000c00 */
[----:B------:R-:W-:Y:S04]  /*a8e0*/  LDS.128 R8, [R43+0x30010] ;  /* 0x030010002b087984 */ /* 0x000fe80000000c00 */
[----:B------:R-:W-:Y:S04]  /*a8f0*/  LDS.128 R12, [R43+0x30020] ;  /* 0x030020002b0c7984 */ /* 0x000fe80000000c00 */
[----:B------:R-:W-:Y:S04]  /*a900*/  LDS.128 R16, [R43+0x30030] ;  /* 0x030030002b107984 */ /* 0x000fe80000000c00 */
[----:B------:R-:W-:Y:S04]  /*a910*/  LDS.128 R20, [R43+0x30040] ;  /* 0x030040002b147984 */ /* 0x000fe80000000c00 */
[----:B------:R-:W-:Y:S04]  /*a920*/  LDS.128 R24, [R43+0x30050] ;  /* 0x030050002b187984 */ /* 0x000fe80000000c00 */
[----:B------:R-:W-:Y:S04]  /*a930*/  LDS.128 R28, [R43+0x30060] ;  /* 0x030060002b1c7984 */ /* 0x000fe80000000c00 */
[----:B------:R-:W2:Y:S02]  /*a940*/  LDS.128 R32, [R43+0x30070] ;  /* 0x030070002b207984 */ /* 0x000ea40000000c00 */
[----:B--2---:R2:W-:Y:S02]  /*a950*/  STTM.x32 tmem[UR11+0x100], R4 ;  /* 0x00010004000079ed */ /* 0x0045e400082c000b */
.L_x_6:
[----:B--2---:R-:W2:Y:S01]  /*a960*/  LDC R7, c[0x0][0x3a0] ;  /* 0x0000e800ff077b82 */ /* 0x004ea20000000800 */
[----:B------:R-:W-:Y:S01]  /*a970*/  SEL R4, RZ, 0x1fffe, P4 ;  /* 0x0001fffeff047807 */ /* 0x000fe20002000000 */
[----:B------:R-:W3:Y:S01]  /*a980*/  FENCE.VIEW.ASYNC.T ;  /* 0x00000000000073c6 */ /* 0x000ee20000000200 */
[----:B------:R-:W-:Y:S01]  /*a990*/  SEL R5, RZ, 0x1, P3 ;  /* 0x00000001ff057807 */ /* 0x000fe20001800000 */
[----:B------:R-:W-:Y:S01]  /*a9a0*/  UIADD3 UR19, UPT, UPT, UR18, 0x100, URZ ;  /* 0x0000010012137890 */ /* 0x000fe2000fffe0ff */
[----:B------:R-:W-:-:S03]  /*a9b0*/  SHF.R.S32.HI R8, RZ, 0x1f, R40 ;  /* 0x0000001fff087819 */ /* 0x000fc60000011428 */
[----:B------:R-:W-:-:S05]  /*a9c0*/  IMAD.IADD R4, R5, 0x1, R4 ;  /* 0x0000000105047824 */ /* 0x000fca00078e0204 */
[----:B------:R-:W-:Y:S02]  /*a9d0*/  LOP3.LUT R9, R4, 0x3, RZ, 0xc0, !PT ;  /* 0x0000000304097812 */ /* 0x000fe400078ec0ff */
[----:B------:R-:W-:Y:S01]  /*a9e0*/  SEL R4, RZ, 0x7fff8, P2 ;  /* 0x0007fff8ff047807 */ /* 0x000fe20001000000 */
[----:B--2---:R-:W-:Y:S01]  /*a9f0*/  VIADD R5, R7, 0xffffff4e ;  /* 0xffffff4e07057836 */ /* 0x004fe20000000000 */
[----:B---3--:R-:W-:Y:S04]  /*aa00*/  BAR.SYNC.DEFER_BLOCKING 0x0 ;  /* 0x0000000000007b1d */ /* 0x008fe80000010000 */
[----:B------:R-:W-:-:S04]  /*aa10*/  ISETP.GE.U32.AND P0, PT, R5, 0x7fffff2f, PT ;  /* 0x7fffff2f0500780c */ /* 0x000fc80003f06070 */
[----:B------:R-:W-:-:S04]  /*aa20*/  SEL R5, RZ, 0x4, P0 ;  /* 0x00000004ff057807 */ /* 0x000fc80000000000 */
[----:B------:R-:W-:Y:S01]  /*aa30*/  IADD3 R9, PT, PT, R9, R4, R5 ;  /* 0x0000000409097210 */ /* 0x000fe20007ffe005 */
[----:B------:R-:W-:-:S05]  /*aa40*/  VIADD R4, R7, 0xffffff49 ;  /* 0xffffff4907047836 */ /* 0x000fca0000000000 */
[----:B------:R-:W-:Y:S01]  /*aa50*/  ISETP.GE.U32.AND P3, PT, R4, 0x7fffff2a, PT ;  /* 0x7fffff2a0400780c */ /* 0x000fe20003f66070 */
[----:B------:R-:W-:-:S05]  /*aa60*/  VIADD R4, R7, 0xffffff48 ;  /* 0xffffff4807047836 */ /* 0x000fca0000000000 */
[----:B------:R-:W-:Y:S01]  /*aa70*/  ISETP.GE.U32.AND P0, PT, R4, 0x7fffff29, PT ;  /* 0x7fffff290400780c */ /* 0x000fe20003f06070 */
[----:B------:R-:W-:-:S03]  /*aa80*/  VIADD R4, R7, 0xffffff4b ;  /* 0xffffff4b07047836 */ /* 0x000fc60000000000 */
[----:B------:R-:W-:Y:S02]  /*aa90*/  SEL R5, RZ, 0x1, P0 ;  /* 0x00000001ff057807 */ /* 0x000fe40000000000 */
[----:B------:R-:W-:Y:S02]  /*aaa0*/  ISETP.GE.U32.AND P2, PT, R4, 0x7fffff2c, PT ;  /* 0x7fffff2c0400780c */ /* 0x000fe40003f46070 */
[----:B------:R-:W-:-:S05]  /*aab0*/  SEL R4, RZ, 0x1fffe, P3 ;  /* 0x0001fffeff047807 */ /* 0x000fca0001800000 */
[----:B------:R-:W-:Y:S02]  /*aac0*/  IMAD.IADD R4, R5, 0x1, R4 ;  /* 0x0000000105047824 */ /* 0x000fe400078e0204 */
[----:B------:R-:W-:-:S03]  /*aad0*/  VIADD R5, R7, 0xffffff4a ;  /* 0xffffff4a07057836 */ /* 0x000fc60000000000 */
[----:B------:R-:W-:Y:S02]  /*aae0*/  LOP3.LUT R4, R4, 0x3, RZ, 0xc0, !PT ;  /* 0x0000000304047812 */ /* 0x000fe400078ec0ff */
[----:B------:R-:W-:Y:S02]  /*aaf0*/  ISETP.GE.U32.AND P0, PT, R5, 0x7fffff2b, PT ;  /* 0x7fffff2b0500780c */ /* 0x000fe40003f06070 */
[----:B------:R-:W-:Y:S02]  /*ab00*/  SEL R5, RZ, 0x7fff8, P2 ;  /* 0x0007fff8ff057807 */ /* 0x000fe40001000000 */
[----:B------:R-:W-:-:S04]  /*ab10*/  SEL R6, RZ, 0x4, P0 ;  /* 0x00000004ff067807 */ /* 0x000fc80000000000 */
[----:B------:R-:W-:Y:S01]  /*ab20*/  IADD3 R4, PT, PT, R4, R5, R6 ;  /* 0x0000000504047210 */ /* 0x000fe20007ffe006 */
[----:B------:R-:W-:-:S04]  /*ab30*/  VIADD R5, R7, 0xffffff45 ;  /* 0xffffff4507057836 */ /* 0x000fc80000000000 */
[----:B------:R-:W-:Y:S01]  /*ab40*/  IMAD.SHL.U32 R4, R4, 0x100, RZ ;  /* 0x0000010004047824 */ /* 0x000fe200078e00ff */
[----:B------:R-:W-:Y:S01]  /*ab50*/  ISETP.GE.U32.AND P2, PT, R5, 0x7fffff26, PT ;  /* 0x7fffff260500780c */ /* 0x000fe20003f46070 */
[----:B------:R-:W-:-:S03]  /*ab60*/  VIADD R5, R7, 0xffffff44 ;  /* 0xffffff4407057836 */ /* 0x000fc60000000000 */
[----:B------:R-:W-:Y:S02]  /*ab70*/  LOP3.LUT R4, R4, 0xf00, RZ, 0xe2, !PT ;  /* 0x00000f0004047812 */ /* 0x000fe400078ee2ff */
[----:B------:R-:W-:Y:S02]  /*ab80*/  ISETP.GE.U32.AND P0, PT, R5, 0x7fffff25, PT ;  /* 0x7fffff250500780c */ /* 0x000fe40003f06070 */
[----:B------:R-:W-:Y:S01]  /*ab90*/  SEL R5, RZ, 0x1fffe, P2 ;  /* 0x0001fffeff057807 */ /* 0x000fe20001000000 */
[----:B------:R-:W-:Y:S01]  /*aba0*/  IMAD R9, R9, 0x1000, R4 ;  /* 0x0000100009097824 */ /* 0x000fe200078e0204 */
[----:B------:R-:W-:-:S05]  /*abb0*/  SEL R6, RZ, 0x1, P0 ;  /* 0x00000001ff067807 */ /* 0x000fca0000000000 */
[----:B------:R-:W-:Y:S02]  /*abc0*/  IMAD.IADD R5, R6, 0x1, R5 ;  /* 0x0000000106057824 */ /* 0x000fe400078e0205 */
[----:B------:R-:W-:-:S03]  /*abd0*/  VIADD R6, R7, 0xffffff47 ;  /* 0xffffff4707067836 */ /* 0x000fc60000000000 */
[----:B------:R-:W-:Y:S02]  /*abe0*/  LOP3.LUT R5, R5, 0x3, RZ, 0xc0, !PT ;  /* 0x0000000305057812 */ /* 0x000fe400078ec0ff */
[----:B------:R-:W-:Y:S01]  /*abf0*/  ISETP.GE.U32.AND P2, PT, R6, 0x7fffff28, PT ;  /* 0x7fffff280600780c */ /* 0x000fe20003f46070 */
[----:B------:R-:W-:-:S03]  /*ac00*/  VIADD R6, R7, 0xffffff46 ;  /* 0xffffff4607067836 */ /* 0x000fc60000000000 */
[----:B------:R-:W-:Y:S02]  /*ac10*/  SEL R10, RZ, 0x7fff8, P2 ;  /* 0x0007fff8ff0a7807 */ /* 0x000fe40001000000 */
[----:B------:R-:W-:-:S04]  /*ac20*/  ISETP.GE.U32.AND P0, PT, R6, 0x7fffff27, PT ;  /* 0x7fffff270600780c */ /* 0x000fc80003f06070 */
[----:B------:R-:W-:Y:S02]  /*ac30*/  SEL R4, RZ, 0x4, P0 ;  /* 0x00000004ff047807 */ /* 0x000fe40000000000 */
[----:B------:R-:W-:Y:S02]  /*ac40*/  ISETP.NE.U32.AND P0, PT, RZ, UR6, PT ;  /* 0x00000006ff007c0c */ /* 0x000fe4000bf05070 */
[----:B------:R-:W-:Y:S02]  /*ac50*/  IADD3 R10, PT, PT, R5, R10, R4 ;  /* 0x0000000a050a7210 */ /* 0x000fe40007ffe004 */
[----:B------:R-:W-:Y:S01]  /*ac60*/  ISETP.LT.OR P2, PT, R36, 0x20, P0 ;  /* 0x000000202400780c */ /* 0x000fe20000741670 */
[----:B------:R-:W-:-:S12]  /*ac70*/  IMAD.SHL.U32 R36, R40, 0x4, RZ ;  /* 0x0000000428247824 */ /* 0x000fd800078e00ff */
[----:B------:R-:W-:Y:S05]  /*ac80*/  @P2 BRA `(.L_x_7) ;  /* 0x0000000000702947 */ /* 0x000fea0003800000 */
[----:B------:R-:W-:Y:S01]  /*ac90*/  USHF.R.U32.HI UR6, URZ, 0x4, UR10 ;  /* 0x00000004ff067899 */ /* 0x000fe2000801160a */
[----:B------:R-:W-:Y:S01]  /*aca0*/  UMOV UR4, URZ ;  /* 0x000000ff00047c82 */ /* 0x000fe20008000000 */
[----:B------:R-:W-:Y:S02]  /*acb0*/  UIADD3 UR9, UPT, UPT, UR18, 0x108, URZ ;  /* 0x0000010812097890 */ /* 0x000fe4000fffe0ff */
[----:B------:R-:W-:Y:S02]  /*acc0*/  USGXT.U32 UR6, UR6, 0xe ;  /* 0x0000000e0606789a */ /* 0x000fe40008000000 */
[----:B------:R-:W-:Y:S02]  /*acd0*/  UIADD3 UR14, UPT, UPT, UR18, 0x110, URZ ;  /* 0x00000110120e7890 */ /* 0x000fe4000fffe0ff */
[----:B------:R-:W-:Y:S02]  /*ace0*/  UIADD3 UR22, UP1, UPT, UR6, 0x2, URZ ;  /* 0x0000000206167890 */ /* 0x000fe4000ff3e0ff */
[----:B------:R-:W-:-:S02]  /*acf0*/  UIADD3 UR15, UPT, UPT, UR18, 0x118, URZ ;  /* 0x00000118120f7890 */ /* 0x000fc4000fffe0ff */
[----:B------:R-:W-:Y:S01]  /*ad00*/  UIADD3.X UR23, UPT, UPT, UR4, 0x40004040, URZ, UP1, !UPT ;  /* 0x4000404004177890 */ /* 0x000fe20008ffe4ff */
[----:B------:R-:W-:Y:S01]  /*ad10*/  UMOV UR24, 0x0 ;  /* 0x0000000000187882 */ /* 0x000fe20000000000 */
[----:B------:R-:W-:Y:S02]  /*ad20*/  UMOV UR25, 0x8400910 ;  /* 0x0840091000197882 */ /* 0x000fe40000000000 */
[----:B------:R-:W-:Y:S02]  /*ad30*/  UIADD3.64 UR12, UPT, UPT, UR22, 0x2, URZ ;  /* 0x00000002160c7897 */ /* 0x000fe4000fffe0ff */
[----:B------:R-:W-:Y:S01]  /*ad40*/  UIADD3.64 UR20, UPT, UPT, UR22, 0x4, URZ ;  /* 0x0000000416147897 */ /* 0x000fe2000fffe0ff */
[----:B------:R-:W-:Y:S01]  /*ad50*/  UMOV UR7, 0x40004040 ;  /* 0x4000404000077882 */ /* 0x000fe20000000000 */
[----:B------:R-:W-:Y:S01]  /*ad60*/  UMOV UR26, 0x0 ;  /* 0x00000000001a7882 */ /* 0x000fe20000000000 */
[----:B------:R-:W-:Y:S01]  /*ad70*/  UMOV UR27, 0x8400910 ;  /* 0x08400910001b7882 */ /* 0x000fe20000000000 */
[----:B------:R-:W-:Y:S01]  /*ad80*/  UMOV UR28, 0x0 ;  /* 0x00000000001c7882 */ /* 0x000fe20000000000 */
[----:B------:R-:W-:Y:S01]  /*ad90*/  UMOV UR29, 0x8400910 ;  /* 0x08400910001d7882 */ /* 0x000fe20000000000 */
[----:B------:R-:W-:Y:S01]  /*ada0*/  UMOV UR4, UR8 ;  /* 0x0000000800047c82 */ /* 0x000fe20008000000 */
[----:B------:R-:W-:Y:S01]  /*adb0*/  UMOV UR5, URZ ;  /* 0x000000ff00057c82 */ /* 0x000fe20008000000 */
[----:B------:R2:W-:Y:S01]  /*adc0*/  UTCHMMA tmem[UR19], gdesc[UR6], tmem[UR18], tmem[UR24], idesc[UR25], !UPT ;  /* 0x00ff1806130079ea */ /* 0x0005e2000f800012 */
[----:B------:R-:W-:Y:S01]  /*add0*/  UMOV UR30, 0x0 ;  /* 0x00000000001e7882 */ /* 0x000fe20000000000 */
[----:B------:R-:W-:Y:S01]  /*ade0*/  UMOV UR31, 0x8400910 ;  /* 0x08400910001f7882 */ /* 0x000fe20000000000 */
[----:B------:R2:W-:Y:S01]  /*adf0*/  UTCHMMA tmem[UR9], gdesc[UR22], tmem[UR18], tmem[UR26], idesc[UR27], UPT ;  /* 0x00ff1a16090079ea */ /* 0x0005e2000b800012 */
[----:B------:R-:W-:Y:S01]  /*ae00*/  UMOV UR4, UR4 ;  /* 0x0000000400047c82 */ /* 0x000fe20008000000 */
[----:B------:R2:W-:Y:S01]  /*ae10*/  UTCHMMA tmem[UR14], gdesc[UR12], tmem[UR18], tmem[UR28], idesc[UR29], UPT ;  /* 0x00ff1c0c0e0079ea */ /* 0x0005e2000b800012 */
[----:B------:R2:W-:Y:S01]  /*ae20*/  UTCHMMA tmem[UR15], gdesc[UR20], tmem[UR18], tmem[UR30], idesc[UR31], UPT ;  /* 0x00ff1e140f0079ea */ /* 0x0005e2000b800012 */
[----:B------:R2:W-:Y:S01]  /*ae30*/  UTCBAR [UR4], URZ ;  /* 0x000000ff040073e9 */ /* 0x0005e200080000ff */
[----:B------:R-:W-:Y:S01]  /*ae40*/  NOP ;  /* 0x0000000000007918 */ /* 0x000fe20000000000 */
.L_x_7:
[----:B------:R-:W-:Y:S01]  /*ae50*/  BAR.SYNC.DEFER_BLOCKING 0x0 ;  /* 0x0000000000007b1d */ /* 0x000fe20000010000 */
[----:B------:R-:W-:Y:S01]  /*ae60*/  SHF.L.U64.HI R37, R40, 0x2, R8 ;  /* 0x0000000228257819 */ /* 0x000fe20000010208 */
[----:B------:R-:W-:Y:S01]  /*ae70*/  VIADD R6, R7, 0xffffff5f ;  /* 0xffffff5f07067836 */ /* 0x000fe20000000000 */
[----:B------:R-:W-:Y:S01]  /*ae80*/  IADD3 R4, P2, PT, R38, R36, RZ ;  /* 0x0000002426047210 */ /* 0x000fe20007f5e0ff */
[----:B-1----:R-:W-:Y:S01]  /*ae90*/  IMAD.SHL.U32 R38, R47, 0x4, RZ ;  /* 0x000000042f267824 */ /* 0x002fe200078e00ff */
[----:B------:R-:W-:Y:S01]  /*aea0*/  SHF.R.S32.HI R14, RZ, 0x1f, R47 ;  /* 0x0000001fff0e7819 */ /* 0x000fe2000001142f */
[----:B--2---:R-:W-:Y:S02]  /*aeb0*/  UMOV UR4, URZ ;  /* 0x000000ff00047c82 */ /* 0x004fe40008000000 */
[----:B------:R-:W-:Y:S01]  /*aec0*/  IMAD.X R5, R39, 0x1, R37, P2 ;  /* 0x0000000127057824 */ /* 0x000fe200010e0625 */
[----:B------:R-:W-:Y:S02]  /*aed0*/  ISETP.GE.U32.AND P2, PT, R6, 0x7fffff40, PT ;  /* 0x7fffff400600780c */ /* 0x000fe40003f46070 */
[----:B------:R-:W-:-:S11]  /*aee0*/  SHF.L.U64.HI R39, R47, 0x2, R14 ;  /* 0x000000022f277819 */ /* 0x000fd6000001020e */
[----:B------:R-:W-:Y:S01]  /*aef0*/  @!PT LDS RZ, [RZ] ;  /* 0x00000000fffff984 */ /* 0x000fe20000000800 */
[----:B------:R-:W-:Y:S01]  /*af00*/  @!PT LDS RZ, [RZ] ;  /* 0x00000000fffff984 */ /* 0x000fe20000000800 */
[----:B------:R-:W-:Y:S01]  /*af10*/  @!PT LDS RZ, [RZ] ;  /* 0x00000000fffff984 */ /* 0x000fe20000000800 */
[----:B------:R1:W-:Y:S02]  /*af20*/  LDGSTS.E [R43+0x30000], desc[UR16][R4.64], !P2 ;  /* 0x30000000042b7fae */ /* 0x0003e4000d1a1010 */
[----:B-1----:R-:W-:Y:S02]  /*af30*/  IADD3 R4, P2, PT, R216, R36, RZ ;  /* 0x00000024d8047210 */ /* 0x002fe40007f5e0ff */
[----:B------:R-:W1:Y:S03]  /*af40*/  S2R R216, SR_TID.X ;  /* 0x0000000000d87919 */ /* 0x000e660000002100 */
[----:B------:R-:W-:Y:S02]  /*af50*/  IMAD.X R5, R217, 0x1, R37, P2 ;  /* 0x00000001d9057824 */ /* 0x000fe400010e0625 */
[----:B------:R-:W2:Y:S02]  /*af60*/  LDC R217, c[0x0][0x3a0] ;  /* 0x0000e800ffd97b82 */ /* 0x000ea40000000800 */
[----:B--2---:R-:W-:-:S02]  /*af70*/  VIADD R6, R217, 0xffffff5e ;  /* 0xffffff5ed9067836 */ /* 0x004fc40000000000 */
[C---:B------:R-:W-:Y:S01]  /*af80*/  VIADD R11, R217.reuse, 0xffffff57 ;  /* 0xffffff57d90b7836 */ /* 0x040fe20000000000 */
[----:B-1----:R-:W-:Y:S01]  /*af90*/  LOP3.LUT R216, R216, 0x1f, RZ, 0xc0, !PT ;  /* 0x0000001fd8d87812 */ /* 0x002fe200078ec0ff */
[----:B------:R-:W-:Y:S01]  /*afa0*/  VIADD R12, R217, 0xffffff40 ;  /* 0xffffff40d90c7836 */ /* 0x000fe20000000000 */
[----:B------:R-:W-:-:S13]  /*afb0*/  ISETP.GE.U32.AND P2, PT, R6, 0x7fffff3f, PT ;  /* 0x7fffff3f0600780c */ /* 0x000fda0003f46070 */
[----:B------:R1:W-:Y:S02]  /*afc0*/  LDGSTS.E [R43+0x30004], desc[UR16][R4.64], !P2 ;  /* 0x30004000042b7fae */ /* 0x0003e4000d1a1010 */
[----:B-1----:R-:W-:-:S05]  /*afd0*/  VIADD R4, R217, 0xffffff5d ;  /* 0xffffff5dd9047836 */ /* 0x002fca0000000000 */
[----:B------:R-:W-:Y:S01]  /*afe0*/  ISETP.GE.U32.AND P3, PT, R4, 0x7fffff3e, PT ;  /* 0x7fffff3e0400780c */ /* 0x000fe20003f66070 */
[----:B------:R-:W-:-:S05]  /*aff0*/  VIADD R4, R217, 0xffffff5c ;  /* 0xffffff5cd9047836 */ /* 0x000fca0000000000 */
[----:B------:R-:W-:Y:S02]  /*b000*/  ISETP.GE.U32.AND P2, PT, R4, 0x7fffff3d, PT ;  /* 0x7fffff3d0400780c */ /* 0x000fe40003f46070 */
[----:B------:R-:W-:-:S05]  /*b010*/  IADD3 R4, P4, PT, R218, R36, RZ ;  /* 0x00000024da047210 */ /* 0x000fca0007f9e0ff */
[----:B------:R-:W-:Y:S01]  /*b020*/  IMAD.X R5, R219, 0x1, R37, P4 ;  /* 0x00000001db057824 */ /* 0x000fe200020e0625 */
[----:B------:R-:W-:Y:S01]  /*b030*/  IADD3 R6, P4, PT, R220, R36, RZ ;  /* 0x00000024dc067210 */ /* 0x000fe20007f9e0ff */
[----:B------:R-:W-:-:S03]  /*b040*/  VIADD R219, R217, 0xffffff60 ;  /* 0xffffff60d9db7836 */ /* 0x000fc60000000000 */
[----:B------:R1:W-:Y:S01]  /*b050*/  LDGSTS.E [R43+0x30008], desc[UR16][R4.64], !P3 ;  /* 0x30008000042b7fae */ /* 0x0003e2000d9a1010 */
[----:B------:R-:W-:-:S05]  /*b060*/  IMAD.X R7, R221, 0x1, R37, P4 ;  /* 0x00000001dd077824 */ /* 0x000fca00020e0625 */
[----:B------:R2:W-:Y:S01]  /*b070*/  LDGSTS.E [R43+0x3000c], desc[UR16][R6.64], !P2 ;  /* 0x3000c000062b7fae */ /* 0x0005e2000d1a1010 */
[----:B-1----:R-:W-:-:S05]  /*b080*/  VIADD R4, R217, 0xffffff5b ;  /* 0xffffff5bd9047836 */ /* 0x002fca0000000000 */
[----:B------:R-:W-:Y:S01]  /*b090*/  ISETP.GE.U32.AND P3, PT, R4, 0x7fffff3c, PT ;  /* 0x7fffff3c0400780c */ /* 0x000fe20003f66070 */
[----:B------:R-:W-:-:S05]  /*b0a0*/  VIADD R4, R217, 0xffffff5a ;  /* 0xffffff5ad9047836 */ /* 0x000fca0000000000 */
[----:B------:R-:W-:Y:S02]  /*b0b0*/  ISETP.GE.U32.AND P2, PT, R4, 0x7fffff3b, PT ;  /* 0x7fffff3b0400780c */ /* 0x000fe40003f46070 */
[----:B------:R-:W-:-:S05]  /*b0c0*/  IADD3 R4, P4, PT, R222, R36, RZ ;  /* 0x00000024de047210 */ /* 0x000fca0007f9e0ff */
[----:B------:R-:W-:Y:S01]  /*b0d0*/  IMAD.X R5, R223, 0x1, R37, P4 ;  /* 0x00000001df057824 */ /* 0x000fe200020e0625 */
[----:B--2---:R-:W-:-:S04]  /*b0e0*/  IADD3 R6, P4, PT, R224, R36, RZ ;  /* 0x00000024e0067210 */ /* 0x004fc80007f9e0ff */
        /* <DEDUP_REMOVED lines=11> */
[----:B------:R-:W-:Y:S01]  /*b1a0*/  IMAD.X R7, R229, 0x1, R37, P4 ;  /* 0x00000001e5077824 */ /* 0x000fe200020e0625 */
[----:B------:R-:W-:Y:S01]  /*b1b0*/  ISETP.GE.U32.AND P4, PT, R11, 0x7fffff38, PT ;  /* 0x7fffff380b00780c */ /* 0x000fe20003f86070 */
[----:B------:R-:W-:Y:S01]  /*b1c0*/  VIADD R11, R217, 0xffffff56 ;  /* 0xffffff56d90b7836 */ /* 0x000fe20000000000 */
[----:B------:R-:W-:Y:S02]  /*b1d0*/  ISETP.GE.U32.AND P3, PT, R12, 0x7fffff21, PT ;  /* 0x7fffff210c00780c */ /* 0x000fe40003f66070 */
[----:B------:R2:W-:Y:S02]  /*b1e0*/  LDGSTS.E [R43+0x3001c], desc[UR16][R6.64], !P2 ;  /* 0x3001c000062b7fae */ /* 0x0005e4000d1a1010 */
[----:B------:R-:W-:Y:S02]  /*b1f0*/  SEL R12, RZ, 0x1, P3 ;  /* 0x00000001ff0c7807 */ /* 0x000fe40001800000 */
[----:B-1----:R-:W-:-:S05]  /*b200*/  IADD3 R4, P2, PT, R230, R36, RZ ;  /* 0x00000024e6047210 */ /* 0x002fca0007f5e0ff */
[----:B------:R-:W-:Y:S01]  /*b210*/  IMAD.X R5, R231, 0x1, R37, P2 ;  /* 0x00000001e7057824 */ /* 0x000fe200010e0625 */
[----:B--2---:R-:W-:-:S04]  /*b220*/  IADD3 R6, P2, PT, R232, R36, RZ ;  /* 0x00000024e8067210 */ /* 0x004fc80007f5e0ff */
[----:B------:R1:W-:Y:S01]  /*b230*/  LDGSTS.E [R43+0x30020], desc[UR16][R4.64], !P4 ;  /* 0x30020000042b7fae */ /* 0x0003e2000e1a1010 */
[----:B------:R-:W-:Y:S01]  /*b240*/  IMAD.X R7, R233, 0x1, R37, P2 ;  /* 0x00000001e9077824 */ /* 0x000fe200010e0625 */
[----:B------:R-:W-:Y:S01]  /*b250*/  ISETP.GE.U32.AND P2, PT, R11, 0x7fffff37, PT ;  /* 0x7fffff370b00780c */ /* 0x000fe20003f46070 */
[----:B------:R-:W-:-:S05]  /*b260*/  VIADD R11, R217, 0xffffff41 ;  /* 0xffffff41d90b7836 */ /* 0x000fca0000000000 */
[----:B------:R-:W-:Y:S01]  /*b270*/  ISETP.GE.U32.AND P6, PT, R11, 0x7fffff22, PT ;  /* 0x7fffff220b00780c */ /* 0x000fe20003fc6070 */
[C---:B------:R-:W-:Y:S02]  /*b280*/  VIADD R11, R217.reuse, 0xffffff43 ;  /* 0xffffff43d90b7836 */ /* 0x040fe40000000000 */
[----:B-1----:R-:W-:-:S03]  /*b290*/  VIADD R4, R217, 0xffffff55 ;  /* 0xffffff55d9047836 */ /* 0x002fc60000000000 */
[----:B------:R-:W-:Y:S01]  /*b2a0*/  ISETP.GE.U32.AND P5, PT, R11, 0x7fffff24, PT ;  /* 0x7fffff240b00780c */ /* 0x000fe20003fa6070 */
[----:B------:R1:W-:Y:S01]  /*b2b0*/  LDGSTS.E [R43+0x30024], desc[UR16][R6.64], !P2 ;  /* 0x30024000062b7fae */ /* 0x0003e2000d1a1010 */
[----:B------:R-:W-:Y:S02]  /*b2c0*/  SEL R11, RZ, 0x1fffe, P6 ;  /* 0x0001fffeff0b7807 */ /* 0x000fe40003000000 */
[----:B------:R-:W-:Y:S01]  /*b2d0*/  ISETP.GE.U32.AND P4, PT, R4, 0x7fffff36, PT ;  /* 0x7fffff360400780c */ /* 0x000fe20003f86070 */
[C---:B------:R-:W-:Y:S02]  /*b2e0*/  VIADD R4, R217.reuse, 0xffffff54 ;  /* 0xffffff54d9047836 */ /* 0x040fe40000000000 */
[----:B------:R-:W-:Y:S02]  /*b2f0*/  IMAD.IADD R11, R12, 0x1, R11 ;  /* 0x000000010c0b7824 */ /* 0x000fe400078e020b */
[----:B------:R-:W-:Y:S01]  /*b300*/  VIADD R12, R217, 0xffffff42 ;  /* 0xffffff42d90c7836 */ /* 0x000fe20000000000 */
[----:B------:R-:W-:Y:S01]  /*b310*/  ISETP.GE.U32.AND P2, PT, R4, 0x7fffff35, PT ;  /* 0x7fffff350400780c */ /* 0x000fe20003f46070 */
[----:B------:R-:W2:Y:S01]  /*b320*/  LDC R217, c[0x0][0x3a0] ;  /* 0x0000e800ffd97b82 */ /* 0x000ea20000000800 */
[----:B------:R-:W-:-:S02]  /*b330*/  LOP3.LUT R11, R11, 0x3, RZ, 0xc0, !PT ;  /* 0x000000030b0b7812 */ /* 0x000fc400078ec0ff */
[----:B------:R-:W-:Y:S02]  /*b340*/  ISETP.GE.U32.AND P6, PT, R12, 0x7fffff23, PT ;  /* 0x7fffff230c00780c */ /* 0x000fe40003fc6070 */
[----:B------:R-:W-:Y:S02]  /*b350*/  SEL R12, RZ, 0x7fff8, P5 ;  /* 0x0007fff8ff0c7807 */ /* 0x000fe40002800000 */
[----:B------:R-:W-:Y:S02]  /*b360*/  SEL R13, RZ, 0x4, P6 ;  /* 0x00000004ff0d7807 */ /* 0x000fe40003000000 */
[----:B------:R-:W-:Y:S02]  /*b370*/  IADD3 R4, P5, PT, R234, R36, RZ ;  /* 0x00000024ea047210 */ /* 0x000fe40007fbe0ff */
[----:B------:R-:W-:Y:S02]  /*b380*/  IADD3 R11, PT, PT, R11, R12, R13 ;  /* 0x0000000c0b0b7210 */ /* 0x000fe40007ffe00d */
[----:B------:R-:W-:Y:S01]  /*b390*/  IADD3 R158, P6, PT, R158, R38, RZ ;  /* 0x000000269e9e7210 */ /* 0x000fe20007fde0ff */
[----:B------:R-:W-:Y:S01]  /*b3a0*/  IMAD.X R5, R235, 0x1, R37, P5 ;  /* 0x00000001eb057824 */ /* 0x000fe200028e0625 */
[----:B-1----:R-:W-:-:S02]  /*b3b0*/  IADD3 R6, P5, PT, R236, R36, RZ ;  /* 0x00000024ec067210 */ /* 0x002fc40007fbe0ff */
[----:B------:R-:W-:Y:S01]  /*b3c0*/  LOP3.LUT R11, R11, 0xf, RZ, 0xc0, !PT ;  /* 0x0000000f0b0b7812 */ /* 0x000fe200078ec0ff */
[----:B------:R-:W-:Y:S01]  /*b3d0*/  IMAD.X R159, R159, 0x1, R39, P6 ;  /* 0x000000019f9f7824 */ /* 0x000fe200030e0627 */
[----:B------:R1:W-:Y:S01]  /*b3e0*/  LDGSTS.E [R43+0x30028], desc[UR16][R4.64], !P4 ;  /* 0x30028000042b7fae */ /* 0x0003e2000e1a1010 */
[----:B------:R-:W-:Y:S02]  /*b3f0*/  IMAD.X R7, R237, 0x1, R37, P5 ;  /* 0x00000001ed077824 */ /* 0x000fe400028e0625 */
[----:B------:R-:W-:Y:S02]  /*b400*/  IMAD R10, R10, 0x10, R11 ;  /* 0x000000100a0a7824 */ /* 0x000fe400078e020b */
[----:B--2---:R-:W-:Y:S01]  /*b410*/  VIADD R217, R217, 0x1f ;  /* 0x0000001fd9d97836 */ /* 0x004fe20000000000 */
[----:B------:R2:W-:Y:S02]  /*b420*/  LDGSTS.E [R43+0x3002c], desc[UR16][R6.64], !P2 ;  /* 0x3002c000062b7fae */ /* 0x0005e4000d1a1010 */
[----:B------:R-:W-:-:S02]  /*b430*/  LOP3.LUT R10, R10, 0xff, RZ, 0xc0, !PT ;  /* 0x000000ff0a0a7812 */ /* 0x000fc400078ec0ff */
[----:B-1----:R-:W-:-:S03]  /*b440*/  IADD3 R4, P2, PT, R80, R38, RZ ;  /* 0x0000002650047210 */ /* 0x002fc60007f5e0ff */
[----:B------:R-:W-:Y:S02]  /*b450*/  IMAD.IADD R9, R9, 0x1, R10 ;  /* 0x0000000109097824 */ /* 0x000fe400078e020a */
[--C-:B------:R-:W-:Y:S01]  /*b460*/  IMAD.X R5, R81, 0x1, R39.reuse, P2 ;  /* 0x0000000151057824 */ /* 0x100fe200010e0627 */
[-C--:B--2---:R-:W-:Y:S02]  /*b470*/  IADD3 R6, P4, PT, R84, R38.reuse, RZ ;  /* 0x0000002654067210 */ /* 0x084fe40007f9e0ff */
[-C--:B------:R-:W-:Y:S02]  /*b480*/  IADD3 R10, P2, PT, R88, R38.reuse, RZ ;  /* 0x00000026580a7210 */ /* 0x080fe40007f5e0ff */
[----:B------:R-:W-:Y:S01]  /*b490*/  LOP3.LUT R9, R9, 0xffff, RZ, 0xc0, !PT ;  /* 0x0000ffff09097812 */ /* 0x000fe200078ec0ff */
[--C-:B------:R-:W-:Y:S01]  /*b4a0*/  IMAD.X R7, R85, 0x1, R39.reuse, P4 ;  /* 0x0000000155077824 */ /* 0x100fe200020e0627 */
[-C--:B------:R-:W-:Y:S01]  /*b4b0*/  IADD3 R12, P4, PT, R92, R38.reuse, RZ ;  /* 0x000000265c0c7210 */ /* 0x080fe20007f9e0ff */
[----:B------:R-:W-:Y:S01]  /*b4c0*/  IMAD.X R11, R89, 0x1, R39, P2 ;  /* 0x00000001590b7824 */ /* 0x000fe200010e0627 */
[----:B------:R-:W-:-:S03]  /*b4d0*/  IADD3 R14, P2, PT, R96, R38, RZ ;  /* 0x00000026600e7210 */ /* 0x000fc60007f5e0ff */
        /* <DEDUP_REMOVED lines=42> */
[--C-:B------:R-:W-:Y:S01]  /*b780*/  IMAD.X R117, R177, 0x1, R39.reuse, P2 ;  /* 0x00000001b1757824 */ /* 0x100fe200010e0627 */
[-C--:B------:R-:W-:Y:S02]  /*b790*/  IADD3 R124, P2, PT, R184, R38.reuse, RZ ;  /* 0x00000026b87c7210 */ /* 0x080fe40007f5e0ff */
[----:B------:R-:W1:Y:S01]  /*b7a0*/  LDC R184, c[0x0][0x3a0] ;  /* 0x0000e800ffb87b82 */ /* 0x000e620000000800 */
        /* <DEDUP_REMOVED lines=15> */
[-C--:B------:R-:W-:Y:S01]  /*b8a0*/  IADD3 R90, P2, PT, R90, R38.reuse, RZ ;  /* 0x000000265a5a7210 */ /* 0x080fe20007f5e0ff */
[----:B-1----:R-:W-:Y:S02]  /*b8b0*/  VIADD R164, R184, 0xffffff53 ;  /* 0xffffff53b8a47836 */ /* 0x002fe40000000000 */
[--C-:B------:R-:W-:Y:S01]  /*b8c0*/  IMAD.X R87, R87, 0x1, R39.reuse, P4 ;  /* 0x0000000157577824 */ /* 0x100fe200020e0627 */
[-C--:B------:R-:W-:Y:S01]  /*b8d0*/  IADD3 R94, P4, PT, R94, R38.reuse, RZ ;  /* 0x000000265e5e7210 */ /* 0x080fe20007f9e0ff */
[--C-:B------:R-:W-:Y:S01]  /*b8e0*/  IMAD.X R91, R91, 0x1, R39.reuse, P2 ;  /* 0x000000015b5b7824 */ /* 0x100fe200010e0627 */
[-C--:B------:R-:W-:Y:S01]  /*b8f0*/  IADD3 R98, P2, PT, R98, R38.reuse, RZ ;  /* 0x0000002662627210 */ /* 0x080fe20007f5e0ff */
[----:B------:R-:W-:Y:S01]  /*b900*/  VIADD R165, R184, 0xffffff52 ;  /* 0xffffff52b8a57836 */ /* 0x000fe20000000000 */
[----:B------:R-:W-:Y:S01]  /*b910*/  ISETP.GE.U32.AND P5, PT, R164, 0x7fffff34, PT ;  /* 0x7fffff34a400780c */ /* 0x000fe20003fa6070 */
[--C-:B------:R-:W-:Y:S01]  /*b920*/  IMAD.X R95, R95, 0x1, R39.reuse, P4 ;  /* 0x000000015f5f7824 */ /* 0x100fe200020e0627 */
[-C--:B------:R-:W-:Y:S01]  /*b930*/  IADD3 R102, P4, PT, R102, R38.reuse, RZ ;  /* 0x0000002666667210 */ /* 0x080fe20007f9e0ff */
[----:B------:R-:W-:Y:S01]  /*b940*/  IMAD.X R99, R99, 0x1, R39, P2 ;  /* 0x0000000163637824 */ /* 0x000fe200010e0627 */
[----:B------:R-:W-:Y:S01]  /*b950*/  IADD3 R106, P2, PT, R106, R38, RZ ;  /* 0x000000266a6a7210 */ /* 0x000fe20007f5e0ff */
[----:B------:R-:W-:-:S02]  /*b960*/  VIADD R164, R184, 0xffffff51 ;  /* 0xffffff51b8a47836 */ /* 0x000fc40000000000 */
        /* <DEDUP_REMOVED lines=21> */
[----:B------:R-:W-:Y:S01]  /*bac0*/  IADD3 R148, P4, PT, R150, R38, RZ ;  /* 0x0000002696947210 */ /* 0x000fe20007f9e0ff */
[----:B------:R-:W-:Y:S01]  /*bad0*/  IMAD.X R147, R147, 0x1, R39, P2 ;  /* 0x0000000193937824 */ /* 0x000fe200010e0627 */
[----:B------:R-:W-:-:S03]  /*bae0*/  IADD3 R48, P2, PT, R48, R36, RZ ;  /* 0x0000002430307210 */ /* 0x000fc60007f5e0ff */
[----:B------:R-:W-:Y:S01]  /*baf0*/  IMAD.X R149, R151, 0x1, R39, P4 ;  /* 0x0000000197957824 */ /* 0x000fe200020e0627 */
[----:B------:R-:W-:Y:S01]  /*bb00*/  IADD3 R150, P4, PT, R154, R38, RZ ;  /* 0x000000269a967210 */ /* 0x000fe20007f9e0ff */
[----:B------:R-:W-:Y:S01]  /*bb10*/  IMAD.X R49, R49, 0x1, R37, P2 ;  /* 0x0000000131317824 */ /* 0x000fe200010e0625 */
[----:B------:R-:W-:-:S03]  /*bb20*/  IADD3 R50, P2, PT, R50, R36, RZ ;  /* 0x0000002432327210 */ /* 0x000fc60007f5e0ff */
[----:B------:R-:W-:Y:S01]  /*bb30*/  IMAD.X R151, R155, 0x1, R39, P4 ;  /* 0x000000019b977824 */ /* 0x000fe200020e0627 */
[-C--:B------:R-:W-:Y:S01]  /*bb40*/  IADD3 R52, P4, PT, R52, R36.reuse, RZ ;  /* 0x0000002434347210 */ /* 0x080fe20007f9e0ff */
[--C-:B------:R-:W-:Y:S01]  /*bb50*/  IMAD.X R51, R51, 0x1, R37.reuse, P2 ;  /* 0x0000000133337824 */ /* 0x100fe200010e0625 */
[-C--:B------:R-:W-:Y:S01]  /*bb60*/  IADD3 R54, P2, PT, R54, R36.reuse, RZ ;  /* 0x0000002436367210 */ /* 0x080fe20007f5e0ff */
[----:B------:R1:W-:Y:S02]  /*bb70*/  LDGSTS.E [R43+0x30030], desc[UR16][R48.64], !P5 ;  /* 0x30030000302b7fae */ /* 0x0003e4000e9a1010 */
[--C-:B------:R-:W-:Y:S01]  /*bb80*/  IMAD.X R53, R53, 0x1, R37.reuse, P4 ;  /* 0x0000000135357824 */ /* 0x100fe200020e0625 */
[-C--:B------:R-:W-:Y:S01]  /*bb90*/  IADD3 R56, P4, PT, R56, R36.reuse, RZ ;  /* 0x0000002438387210 */ /* 0x080fe20007f9e0ff */
[----:B------:R-:W-:Y:S01]  /*bba0*/  IMAD.X R55, R55, 0x1, R37, P2 ;  /* 0x0000000137377824 */ /* 0x000fe200010e0625 */
[----:B------:R-:W-:-:S03]  /*bbb0*/  IADD3 R58, P2, PT, R58, R36, RZ ;  /* 0x000000243a3a7210 */ /* 0x000fc60007f5e0ff */
[--C-:B------:R-:W-:Y:S01]  /*bbc0*/  IMAD.X R57, R57, 0x1, R37.reuse, P4 ;  /* 0x0000000139397824 */ /* 0x100fe200020e0625 */
[-C--:B------:R-:W-:Y:S01]  /*bbd0*/  IADD3 R60, P4, PT, R60, R36.reuse, RZ ;  /* 0x000000243c3c7210 */ /* 0x080fe20007f9e0ff */
[--C-:B------:R-:W-:Y:S01]  /*bbe0*/  IMAD.X R59, R59, 0x1, R37.reuse, P2 ;  /* 0x000000013b3b7824 */ /* 0x100fe200010e0625 */
[----:B------:R-:W-:Y:S02]  /*bbf0*/  IADD3 R62, P2, PT, R62, R36, RZ ;  /* 0x000000243e3e7210 */ /* 0x000fe40007f5e0ff */
[----:B-1----:R-:W-:Y:S01]  /*bc00*/  IADD3 R48, P6, PT, R162, R38, RZ ;  /* 0x00000026a2307210 */ /* 0x002fe20007fde0ff */
[--C-:B------:R-:W-:Y:S01]  /*bc10*/  IMAD.X R61, R61, 0x1, R37.reuse, P4 ;  /* 0x000000013d3d7824 */ /* 0x100fe200020e0625 */
[-C--:B------:R-:W-:Y:S01]  /*bc20*/  IADD3 R64, P4, PT, R64, R36.reuse, RZ ;  /* 0x0000002440407210 */ /* 0x080fe20007f9e0ff */
[----:B------:R-:W-:Y:S01]  /*bc30*/  IMAD.X R63, R63, 0x1, R37, P2 ;  /* 0x000000013f3f7824 */ /* 0x000fe200010e0625 */
[-C--:B------:R-:W-:Y:S01]  /*bc40*/  IADD3 R66, P2, PT, R66, R36.reuse, RZ ;  /* 0x0000002442427210 */ /* 0x080fe20007f5e0ff */
[----:B------:R-:W-:Y:S01]  /*bc50*/  IMAD.X R49, R163, 0x1, R39, P6 ;  /* 0x00000001a3317824 */ /* 0x000fe200030e0627 */
[----:B------:R-:W-:Y:S01]  /*bc60*/  SHF.R.U32.HI R162, RZ, 0xf, R9 ;  /* 0x0000000fffa27819 */ /* 0x000fe20000011609 */
        /* <DEDUP_REMOVED lines=21> */
[----:B------:R-:W-:Y:S01]  /*bdc0*/  ISETP.GE.U32.AND P4, PT, R164, 0x7fffff32, PT ;  /* 0x7fffff32a400780c */ /* 0x000fe20003f86070 */
[----:B------:R-:W-:Y:S02]  /*bdd0*/  VIADD R164, R184, 0xffffff50 ;  /* 0xffffff50b8a47836 */ /* 0x000fe40000000000 */
[----:B------:R-:W-:Y:S01]  /*bde0*/  IMAD.X R161, R213, 0x1, R37, P2 ;  /* 0x00000001d5a17824 */ /* 0x000fe200010e0625 */
[----:B------:R-:W-:Y:S02]  /*bdf0*/  ISETP.GE.U32.AND P2, PT, R165, 0x7fffff33, PT ;  /* 0x7fffff33a500780c */ /* 0x000fe40003f46070 */
[----:B------:R-:W-:-:S11]  /*be00*/  ISETP.GE.U32.AND P5, PT, R164, 0x7fffff31, PT ;  /* 0x7fffff31a400780c */ /* 0x000fd60003fa6070 */
[----:B------:R1:W-:Y:S01]  /*be10*/  LDGSTS.E [R43+0x30034], desc[UR16][R50.64], !P2 ;  /* 0x30034000322b7fae */ /* 0x0003e2000d1a1010 */
[----:B------:R-:W-:Y:S02]  /*be20*/  LOP3.LUT P2, RZ, R162, 0x1, RZ, 0xc0, !PT ;  /* 0x00000001a2ff7812 */ /* 0x000fe4000784c0ff */
[--C-:B------:R-:W-:Y:S01]  /*be30*/  SHF.R.U32.HI R162, RZ, 0xc, R9.reuse ;  /* 0x0000000cffa27819 */ /* 0x100fe20000011609 */
[----:B------:R2:W-:Y:S04]  /*be40*/  LDGSTS.E [R43+0x30038], desc[UR16][R52.64], !P4 ;  /* 0x30038000342b7fae */ /* 0x0005e8000e1a1010 */
[----:B------:R3:W-:Y:S01]  /*be50*/  LDGSTS.E [R43+0x3003c], desc[UR16][R54.64], !P5 ;  /* 0x3003c000362b7fae */ /* 0x0007e2000e9a1010 */
[----:B-1----:R-:W-:-:S05]  /*be60*/  SHF.R.U32.HI R51, RZ, 0xe, R9 ;  /* 0x0000000eff337819 */ /* 0x002fca0000011609 */
[----:B------:R1:W-:Y:S01]  /*be70*/  LDGSTS.E [R43+0x30040], desc[UR16][R56.64], P2 ;  /* 0x30040000382b7fae */ /* 0x0003e200091a1010 */
[----:B------:R-:W-:Y:S02]  /*be80*/  LOP3.LUT P2, RZ, R162, 0x1, RZ, 0xc0, !PT ;  /* 0x00000001a2ff7812 */ /* 0x000fe4000784c0ff */
[-C--:B--2---:R-:W-:Y:S02]  /*be90*/  IADD3 R52, P4, PT, R170, R38.reuse, RZ ;  /* 0x00000026aa347210 */ /* 0x084fe40007f9e0ff */
[----:B------:R-:W-:Y:S02]  /*bea0*/  LOP3.LUT P5, RZ, R51, 0x1, RZ, 0xc0, !PT ;  /* 0x0000000133ff7812 */ /* 0x000fe400078ac0ff */
[----:B---3--:R-:W-:Y:S01]  /*beb0*/  SHF.R.U32.HI R55, RZ, 0xd, R9 ;  /* 0x0000000dff377819 */ /* 0x008fe20000011609 */
[----:B------:R-:W-:Y:S01]  /*bec0*/  IMAD.X R53, R171, 0x1, R39, P4 ;  /* 0x00000001ab357824 */ /* 0x000fe200020e0627 */
[----:B------:R-:W-:Y:S02]  /*bed0*/  IADD3 R50, P6, PT, R166, R38, RZ ;  /* 0x00000026a6327210 */ /* 0x000fe40007fde0ff */
[----:B------:R-:W-:-:S02]  /*bee0*/  LOP3.LUT P4, RZ, R55, 0x1, RZ, 0xc0, !PT ;  /* 0x0000000137ff7812 */ /* 0x000fc4000788c0ff */
[----:B-1----:R-:W-:Y:S01]  /*bef0*/  SHF.R.U32.HI R56, RZ, 0xb, R9 ;  /* 0x0000000bff387819 */ /* 0x002fe20000011609 */
[----:B------:R-:W-:Y:S01]  /*bf00*/  IMAD.X R51, R167, 0x1, R39, P6 ;  /* 0x00000001a7337824 */ /* 0x000fe200030e0627 */
[----:B------:R-:W-:Y:S02]  /*bf10*/  SHF.R.U32.HI R57, RZ, 0xa, R9 ;  /* 0x0000000aff397819 */ /* 0x000fe40000011609 */
[----:B------:R-:W-:Y:S01]  /*bf20*/  IADD3 R54, P6, PT, R174, R38, RZ ;  /* 0x00000026ae367210 */ /* 0x000fe20007fde0ff */
[----:B------:R1:W-:Y:S01]  /*bf30*/  LDGSTS.E [R43+0x30044], desc[UR16][R58.64], P5 ;  /* 0x300440003a2b7fae */ /* 0x0003e2000a9a1010 */
[----:B------:R-:W-:-:S03]  /*bf40*/  LOP3.LUT P5, RZ, R56, 0x1, RZ, 0xc0, !PT ;  /* 0x0000000138ff7812 */ /* 0x000fc600078ac0ff */
[----:B------:R-:W-:Y:S01]  /*bf50*/  IMAD.X R55, R175, 0x1, R39, P6 ;  /* 0x00000001af377824 */ /* 0x000fe200030e0627 */
[----:B------:R-:W-:Y:S01]  /*bf60*/  IADD3 R56, P6, PT, R178, R38, RZ ;  /* 0x00000026b2387210 */ /* 0x000fe20007fde0ff */
[----:B------:R2:W-:Y:S01]  /*bf70*/  LDGSTS.E [R43+0x30048], desc[UR16][R60.64], P4 ;  /* 0x300480003c2b7fae */ /* 0x0005e2000a1a1010 */
[----:B------:R-:W-:-:S03]  /*bf80*/  LOP3.LUT P4, RZ, R57, 0x1, RZ, 0xc0, !PT ;  /* 0x0000000139ff7812 */ /* 0x000fc6000788c0ff */
[----:B------:R-:W-:Y:S01]  /*bf90*/  LDGSTS.E [R43+0x3004c], desc[UR16][R62.64], P2 ;  /* 0x3004c0003e2b7fae */ /* 0x000fe200091a1010 */
[----:B------:R-:W-:Y:S01]  /*bfa0*/  IMAD.X R57, R179, 0x1, R39, P6 ;  /* 0x00000001b3397824 */ /* 0x000fe200030e0627 */
[--C-:B-1----:R-:W-:Y:S02]  /*bfb0*/  SHF.R.U32.HI R58, RZ, 0x9, R9.reuse ;  /* 0x00000009ff3a7819 */ /* 0x102fe40000011609 */
[--C-:B------:R-:W-:Y:S01]  /*bfc0*/  SHF.R.U32.HI R59, RZ, 0x7, R9.reuse ;  /* 0x00000007ff3b7819 */ /* 0x100fe20000011609 */
[----:B------:R1:W-:Y:S01]  /*bfd0*/  LDGSTS.E [R43+0x30050], desc[UR16][R64.64], P5 ;  /* 0x30050000402b7fae */ /* 0x0003e2000a9a1010 */
[----:B------:R-:W-:Y:S02]  /*bfe0*/  LOP3.LUT P2, RZ, R58, 0x1, RZ, 0xc0, !PT ;  /* 0x000000013aff7812 */ /* 0x000fe4000784c0ff */
[----:B------:R-:W-:Y:S02]  /*bff0*/  SHF.R.U32.HI R58, RZ, 0x8, R9 ;  /* 0x00000008ff3a7819 */ /* 0x000fe40000011609 */
[----:B------:R3:W-:Y:S01]  /*c000*/  LDGSTS.E [R43+0x30054], desc[UR16][R66.64], P4 ;  /* 0x30054000422b7fae */ /* 0x0007e2000a1a1010 */
[----:B------:R-:W-:-:S02]  /*c010*/  LOP3.LUT P4, RZ, R59, 0x1, RZ, 0xc0, !PT ;  /* 0x000000013bff7812 */ /* 0x000fc4000788c0ff */
[----:B------:R-:W-:Y:S02]  /*c020*/  LOP3.LUT P5, RZ, R58, 0x1, RZ, 0xc0, !PT ;  /* 0x000000013aff7812 */ /* 0x000fe400078ac0ff */
[--C-:B--2---:R-:W-:Y:S02]  /*c030*/  SHF.R.U32.HI R60, RZ, 0x6, R9.reuse ;  /* 0x00000006ff3c7819 */ /* 0x104fe40000011609 */
[--C-:B------:R-:W-:Y:S02]  /*c040*/  SHF.R.U32.HI R61, RZ, 0x5, R9.reuse ;  /* 0x00000005ff3d7819 */ /* 0x100fe40000011609 */
[----:B------:R-:W-:Y:S01]  /*c050*/  LDGSTS.E [R43+0x30058], desc[UR16][R68.64], P2 ;  /* 0x30058000442b7fae */ /* 0x000fe200091a1010 */
[----:B------:R-:W-:Y:S02]  /*c060*/  LOP3.LUT P2, RZ, R60, 0x1, RZ, 0xc0, !PT ;  /* 0x000000013cff7812 */ /* 0x000fe4000784c0ff */
[--C-:B-1----:R-:W-:Y:S02]  /*c070*/  SHF.R.U32.HI R65, RZ, 0x4, R9.reuse ;  /* 0x00000004ff417819 */ /* 0x102fe40000011609 */
[----:B---3--:R-:W-:-:S02]  /*c080*/  SHF.R.U32.HI R66, RZ, 0x3, R9 ;  /* 0x00000003ff427819 */ /* 0x008fc40000011609 */
[----:B------:R1:W-:Y:S01]  /*c090*/  LDGSTS.E [R43+0x3005c], desc[UR16][R70.64], P5 ;  /* 0x3005c000462b7fae */ /* 0x0003e2000a9a1010 */
[----:B------:R-:W-:Y:S02]  /*c0a0*/  LOP3.LUT P5, RZ, R61, 0x1, RZ, 0xc0, !PT ;  /* 0x000000013dff7812 */ /* 0x000fe400078ac0ff */
[--C-:B------:R-:W-:Y:S01]  /*c0b0*/  SHF.R.U32.HI R67, RZ, 0x2, R9.reuse ;  /* 0x00000002ff437819 */ /* 0x100fe20000011609 */
[----:B------:R2:W-:Y:S01]  /*c0c0*/  LDGSTS.E [R43+0x30060], desc[UR16][R72.64], P4 ;  /* 0x30060000482b7fae */ /* 0x0005e2000a1a1010 */
[----:B------:R-:W-:Y:S02]  /*c0d0*/  IADD3 R62, P4, PT, R190, R38, RZ ;  /* 0x00000026be3e7210 */ /* 0x000fe40007f9e0ff */
[----:B------:R-:W-:Y:S01]  /*c0e0*/  SHF.R.U32.HI R9, RZ, 0x1, R9 ;  /* 0x00000001ff097819 */ /* 0x000fe20000011609 */
[----:B------:R2:W-:Y:S01]  /*c0f0*/  LDGSTS.E [R43+0x30064], desc[UR16][R74.64], P2 ;  /* 0x300640004a2b7fae */ /* 0x0005e200091a1010 */
[----:B------:R-:W-:Y:S01]  /*c100*/  ISETP.GE.AND P2, PT, R216, R219, PT ;  /* 0x000000dbd800720c */ /* 0x000fe20003f46270 */
[----:B------:R-:W-:Y:S01]  /*c110*/  IMAD.X R63, R191, 0x1, R39, P4 ;  /* 0x00000001bf3f7824 */ /* 0x000fe200020e0627 */
[----:B------:R-:W-:-:S02]  /*c120*/  LOP3.LUT P4, RZ, R65, 0x1, RZ, 0xc0, !PT ;  /* 0x0000000141ff7812 */ /* 0x000fc4000788c0ff */
[----:B-1----:R-:W-:Y:S01]  /*c130*/  SEL R70, RZ, 0x4, P2 ;  /* 0x00000004ff467807 */ /* 0x002fe20001000000 */
[----:B------:R2:W-:Y:S01]  /*c140*/  LDGSTS.E [R43+0x30068], desc[UR16][R76.64], P5 ;  /* 0x300680004c2b7fae */ /* 0x0005e2000a9a1010 */
[----:B------:R-:W-:Y:S02]  /*c150*/  LOP3.LUT P2, RZ, R66, 0x1, RZ, 0xc0, !PT ;  /* 0x0000000142ff7812 */ /* 0x000fe4000784c0ff */
[----:B------:R-:W-:Y:S02]  /*c160*/  ISETP.GT.AND P5, PT, R217, 0xbf, PT ;  /* 0x000000bfd900780c */ /* 0x000fe40003fa4270 */
[-C--:B------:R-:W-:Y:S02]  /*c170*/  IADD3 R58, P6, PT, R182, R38.reuse, RZ ;  /* 0x00000026b63a7210 */ /* 0x080fe40007fde0ff */
[----:B------:R-:W-:Y:S02]  /*c180*/  SEL R70, R70, RZ, P5 ;  /* 0x000000ff46467207 */ /* 0x000fe40002800000 */
[----:B------:R-:W-:Y:S01]  /*c190*/  LOP3.LUT P5, RZ, R67, 0x1, RZ, 0xc0, !PT ;  /* 0x0000000143ff7812 */ /* 0x000fe200078ac0ff */
[----:B------:R2:W-:Y:S01]  /*c1a0*/  LDGSTS.E [R43+0x3006c], desc[UR16][R78.64], P4 ;  /* 0x3006c0004e2b7fae */ /* 0x0005e2000a1a1010 */
[-C--:B------:R-:W-:Y:S01]  /*c1b0*/  IADD3 R66, P4, PT, R198, R38.reuse, RZ ;  /* 0x00000026c6427210 */ /* 0x080fe20007f9e0ff */
[--C-:B------:R-:W-:Y:S01]  /*c1c0*/  IMAD.X R59, R183, 0x1, R39.reuse, P6 ;  /* 0x00000001b73b7824 */ /* 0x100fe200030e0627 */
[-C--:B------:R-:W-:Y:S01]  /*c1d0*/  IADD3 R60, P6, PT, R186, R38.reuse, RZ ;  /* 0x00000026ba3c7210 */ /* 0x080fe20007fde0ff */
[----:B------:R2:W-:Y:S01]  /*c1e0*/  LDGSTS.E [R43+0x30070], desc[UR16][R152.64], P2 ;  /* 0x30070000982b7fae */ /* 0x0005e200091a1010 */
[----:B------:R-:W-:Y:S01]  /*c1f0*/  ISETP.NE.U32.AND P2, PT, R70, RZ, PT ;  /* 0x000000ff4600720c */ /* 0x000fe20003f45070 */
[--C-:B------:R-:W-:Y:S01]  /*c200*/  IMAD.X R67, R199, 0x1, R39.reuse, P4 ;  /* 0x00000001c7437824 */ /* 0x100fe200020e0627 */
[----:B------:R-:W-:Y:S01]  /*c210*/  LOP3.LUT P4, RZ, R9, 0x1, RZ, 0xc0, !PT ;  /* 0x0000000109ff7812 */ /* 0x000fe2000788c0ff */
[----:B------:R-:W-:Y:S01]  /*c220*/  IMAD.X R61, R187, 0x1, R39, P6 ;  /* 0x00000001bb3d7824 */ /* 0x000fe200030e0627 */
[----:B------:R-:W1:Y:S01]  /*c230*/  LDC R9, c[0x0][0x3a0] ;  /* 0x0000e800ff097b82 */ /* 0x000e620000000800 */
[----:B------:R-:W-:-:S02]  /*c240*/  IADD3 R64, P6, PT, R194, R38, RZ ;  /* 0x00000026c2407210 */ /* 0x000fc40007fde0ff */
[----:B------:R2:W-:Y:S03]  /*c250*/  LDGSTS.E [R43+0x30074], desc[UR16][R154.64], P5 ;  /* 0x300740009a2b7fae */ /* 0x0005e6000a9a1010 */
[----:B------:R-:W-:Y:S01]  /*c260*/  IMAD.X R65, R195, 0x1, R39, P6 ;  /* 0x00000001c3417824 */ /* 0x000fe200030e0627 */
[----:B------:R-:W-:-:S04]  /*c270*/  IADD3 R68, P6, PT, R202, R38, RZ ;  /* 0x00000026ca447210 */ /* 0x000fc80007fde0ff */
[----:B------:R2:W-:Y:S01]  /*c280*/  LDGSTS.E [R43+0x30078], desc[UR16][R156.64], P4 ;  /* 0x300780009c2b7fae */ /* 0x0005e2000a1a1010 */
[--C-:B------:R-:W-:Y:S01]  /*c290*/  IMAD.X R69, R203, 0x1, R39.reuse, P6 ;  /* 0x00000001cb457824 */ /* 0x100fe200030e0627 */
[----:B------:R-:W-:Y:S02]  /*c2a0*/  IADD3 R70, P6, PT, R214, R38, RZ ;  /* 0x00000026d6467210 */ /* 0x000fe40007fde0ff */
[----:B------:R2:W-:Y:S03]  /*c2b0*/  LDGSTS.E [R43+0x3007c], desc[UR16][R160.64], !P3 ;  /* 0x3007c000a02b7fae */ /* 0x0005e6000d9a1010 */
[----:B------:R-:W-:Y:S01]  /*c2c0*/  IMAD.X R71, R215, 0x1, R39, P6 ;  /* 0x00000001d7477824 */ /* 0x000fe200030e0627 */
[----:B------:R-:W0:Y:S04]  /*c2d0*/  LDGDEPBAR ;  /* 0x00000000000079af */ /* 0x000e280000000000 */
[----:B------:R2:W-:Y:S01]  /*c2e0*/  LDGSTS.E [R42+0x28000], desc[UR16][R4.64], P2 ;  /* 0x28000000042a7fae */ /* 0x0005e200091a1010 */
[----:B-1----:R-:W-:-:S03]  /*c2f0*/  VIADD R9, R9, 0x1f ;  /* 0x0000001f09097836 */ /* 0x002fc60000000000 */
[----:B------:R2:W-:Y:S02]  /*c300*/  LDGSTS.E [R42+0x28400], desc[UR16][R6.64], P2 ;  /* 0x28400000062a7fae */ /* 0x0005e400091a1010 */
[C---:B------:R-:W-:Y:S02]  /*c310*/  ISETP.GE.AND P4, PT, R9.reuse, 0x20, PT ;  /* 0x000000200900780c */ /* 0x040fe40003f86270 */
        /* <DEDUP_REMOVED lines=62> */
[----:B------:R-:W-:-:S03]  /*c700*/  ISETP.GE.AND P2, PT, R9, 0x40, PT ;  /* 0x000000400900780c */ /* 0x000fc60003f46270 */
[----:B------:R-:W0:Y:S10]  /*c710*/  LDGDEPBAR ;  /* 0x00000000000079af */ /* 0x000e340000000000 */
[----:B--2---:R-:W-:Y:S05]  /*c720*/  @!P2 BRA `(.L_x_8) ;  /* 0x0000003c0094a947 */ /* 0x004fea0003800000 */
[----:B------:R-:W2:Y:S01]  /*c730*/  LDL.LU R173, [R1] ;  /* 0x0000000001ad7983 */ /* 0x000ea20000300800 */
[----:B------:R-:W-:Y:S01]  /*c740*/  SHF.R.S32.HI R5, RZ, 0x1f, R250 ;  /* 0x0000001fff057819 */ /* 0x000fe200000114fa */
[----:B------:R-:W1:Y:S02]  /*c750*/  LDC.64 R12, c[0x0][0x388] ;  /* 0x0000e200ff0c7b82 */ /* 0x000e640000000a00 */
[----:B------:R-:W3:Y:S04]  /*c760*/  LDL.LU R180, [R1+0x4] ;  /* 0x0000040001b47983 */ /* 0x000ee80000300800 */
[----:B------:R-:W4:Y:S04]  /*c770*/  LDL.LU R169, [R1+0x8] ;  /* 0x0000080001a97983 */ /* 0x000f280000300800 */
[----:B------:R-:W5:Y:S04]  /*c780*/  LDL.LU R176, [R1+0xc] ;  /* 0x00000c0001b07983 */ /* 0x000f680000300800 */
[----:B------:R-:W5:Y:S04]  /*c790*/  LDL.LU R192, [R1+0x10] ;  /* 0x0000100001c07983 */ /* 0x000f680000300800 */
[----:B------:R-:W5:Y:S04]  /*c7a0*/  LDL.LU R172, [R1+0x14] ;  /* 0x0000140001ac7983 */ /* 0x000f680000300800 */
[----:B------:R-:W5:Y:S04]  /*c7b0*/  LDL.LU R188, [R1+0x18] ;  /* 0x0000180001bc7983 */ /* 0x000f680000300800 */
[----:B------:R-:W5:Y:S04]  /*c7c0*/  LDL.LU R168, [R1+0x1c] ;  /* 0x00001c0001a87983 */ /* 0x000f680000300800 */
[----:B------:R-:W5:Y:S01]  /*c7d0*/  LDL.LU R164, [R1+0x20] ;  /* 0x0000200001a47983 */ /* 0x000f620000300800 */
[----:B------:R-:W-:-:S02]  /*c7e0*/  IADD3 R236, P3, PT, R250, R44, RZ ;  /* 0x0000002cfaec7210 */ /* 0x000fc40007f7e0ff */
[C---:B------:R-:W-:Y:S01]  /*c7f0*/  IADD3 R234, P2, PT, R250.reuse, R45, RZ ;  /* 0x0000002dfaea7210 */ /* 0x040fe20007f5e0ff */
[----:B------:R-:W5:Y:S01]  /*c800*/  LDL.LU R193, [R1+0x24] ;  /* 0x0000240001c17983 */ /* 0x000f620000300800 */
[C---:B------:R-:W-:Y:S02]  /*c810*/  IADD3 R232, P6, PT, R250.reuse, R238, RZ ;  /* 0x000000eefae87210 */ /* 0x040fe40007fde0ff */
[----:B------:R-:W-:Y:S01]  /*c820*/  IADD3 R230, P5, PT, R250, R239, RZ ;  /* 0x000000effae67210 */ /* 0x000fe20007fbe0ff */
[----:B------:R-:W5:Y:S01]  /*c830*/  LDL.LU R181, [R1+0x28] ;  /* 0x0000280001b57983 */ /* 0x000f620000300800 */
[-C--:B------:R-:W-:Y:S02]  /*c840*/  LEA.HI.X.SX32 R237, R44, R5.reuse, 0x1, P3 ;  /* 0x000000052ced7211 */ /* 0x080fe400018f0eff */
[----:B------:R-:W-:Y:S01]  /*c850*/  IADD3 R228, P3, PT, R250, R242, RZ ;  /* 0x000000f2fae47210 */ /* 0x000fe20007f7e0ff */
[----:B------:R-:W5:Y:S01]  /*c860*/  LDL.LU R189, [R1+0x2c] ;  /* 0x00002c0001bd7983 */ /* 0x000f620000300800 */
[----:B------:R-:W-:-:S02]  /*c870*/  LEA.HI.X.SX32 R235, R45, R5, 0x1, P2 ;  /* 0x000000052deb7211 */ /* 0x000fc400010f0eff */
[----:B------:R-:W-:Y:S01]  /*c880*/  IADD3 R226, P2, PT, R250, R243, RZ ;  /* 0x000000f3fae27210 */ /* 0x000fe20007f5e0ff */
[----:B------:R-:W5:Y:S01]  /*c890*/  LDL.LU R177, [R1+0x30] ;  /* 0x0000300001b17983 */ /* 0x000f620000300800 */
[-C--:B------:R-:W-:Y:S02]  /*c8a0*/  LEA.HI.X.SX32 R233, R238, R5.reuse, 0x1, P6 ;  /* 0x00000005eee97211 */ /* 0x080fe400030f0eff */
[C---:B------:R-:W-:Y:S01]  /*c8b0*/  IADD3 R224, P6, PT, R250.reuse, R244, RZ ;  /* 0x000000f4fae07210 */ /* 0x040fe20007fde0ff */
[----:B------:R-:W5:Y:S01]  /*c8c0*/  LDL.LU R185, [R1+0x34] ;  /* 0x0000340001b97983 */ /* 0x000f620000300800 */
[----:B------:R-:W-:Y:S02]  /*c8d0*/  LEA.HI.X.SX32 R231, R239, R5, 0x1, P5 ;  /* 0x00000005efe77211 */ /* 0x000fe400028f0eff */
[----:B------:R-:W-:Y:S02]  /*c8e0*/  IADD3 R222, P5, PT, R250, R245, RZ ;  /* 0x000000f5fade7210 */ /* 0x000fe40007fbe0ff */
[----:B------:R-:W-:-:S02]  /*c8f0*/  LEA.HI.X.SX32 R229, R242, R5, 0x1, P3 ;  /* 0x00000005f2e57211 */ /* 0x000fc400018f0eff */
[C---:B------:R-:W-:Y:S02]  /*c900*/  IADD3 R220, P3, PT, R250.reuse, R246, RZ ;  /* 0x000000f6fadc7210 */ /* 0x040fe40007f7e0ff */
[----:B------:R-:W-:Y:S02]  /*c910*/  LEA.HI.X.SX32 R227, R243, R5, 0x1, P2 ;  /* 0x00000005f3e37211 */ /* 0x000fe400010f0eff */
[----:B------:R-:W-:Y:S02]  /*c920*/  IADD3 R218, P2, PT, R250, R247, RZ ;  /* 0x000000f7fada7210 */ /* 0x000fe40007f5e0ff */
[-C--:B------:R-:W-:Y:S02]  /*c930*/  LEA.HI.X.SX32 R225, R244, R5.reuse, 0x1, P6 ;  /* 0x00000005f4e17211 */ /* 0x080fe400030f0eff */
[----:B------:R-:W-:Y:S02]  /*c940*/  IADD3 R216, P6, PT, R250, R248, RZ ;  /* 0x000000f8fad87210 */ /* 0x000fe40007fde0ff */
[----:B------:R-:W-:-:S02]  /*c950*/  LEA.HI.X.SX32 R223, R245, R5, 0x1, P5 ;  /* 0x00000005f5df7211 */ /* 0x000fc400028f0eff */
[----:B------:R-:W-:Y:S02]  /*c960*/  IADD3 R214, P5, PT, R250, R251, RZ ;  /* 0x000000fbfad67210 */ /* 0x000fe40007fbe0ff */
[-C--:B------:R-:W-:Y:S02]  /*c970*/  LEA.HI.X.SX32 R221, R246, R5.reuse, 0x1, P3 ;  /* 0x00000005f6dd7211 */ /* 0x080fe400018f0eff */
[----:B------:R-:W-:Y:S02]  /*c980*/  IADD3 R212, P3, PT, R250, R252, RZ ;  /* 0x000000fcfad47210 */ /* 0x000fe40007f7e0ff */
[-C--:B------:R-:W-:Y:S02]  /*c990*/  LEA.HI.X.SX32 R219, R247, R5.reuse, 0x1, P2 ;  /* 0x00000005f7db7211 */ /* 0x080fe400010f0eff */
[-C--:B------:R-:W-:Y:S02]  /*c9a0*/  LEA.HI.X.SX32 R217, R248, R5.reuse, 0x1, P6 ;  /* 0x00000005f8d97211 */ /* 0x080fe400030f0eff */
[----:B------:R-:W-:-:S02]  /*c9b0*/  LEA.HI.X.SX32 R215, R251, R5, 0x1, P5 ;  /* 0x00000005fbd77211 */ /* 0x000fc400028f0eff */
[----:B------:R-:W-:Y:S02]  /*c9c0*/  LEA.HI.X.SX32 R213, R252, R5, 0x1, P3 ;  /* 0x00000005fcd57211 */ /* 0x000fe400018f0eff */
[C---:B--2---:R-:W-:Y:S02]  /*c9d0*/  IADD3 R210, P2, PT, R250.reuse, R173, RZ ;  /* 0x000000adfad27210 */ /* 0x044fe40007f5e0ff */
[C---:B---3--:R-:W-:Y:S02]  /*c9e0*/  IADD3 R208, P6, PT, R250.reuse, R180, RZ ;  /* 0x000000b4fad07210 */ /* 0x048fe40007fde0ff */
[----:B------:R-:W-:Y:S02]  /*c9f0*/  LEA.HI.X.SX32 R211, R173, R5, 0x1, P2 ;  /* 0x00000005add37211 */ /* 0x000fe400010f0eff */
[----:B----4-:R-:W-:Y:S01]  /*ca00*/  IADD3 R206, P5, PT, R250, R169, RZ ;  /* 0x000000a9face7210 */ /* 0x010fe20007fbe0ff */
[----:B------:R-:W2:Y:S01]  /*ca10*/  LDL.LU R173, [R1+0x38] ;  /* 0x0000380001ad7983 */ /* 0x000ea20000300800 */
[----:B------:R-:W-:-:S02]  /*ca20*/  LEA.HI.X.SX32 R209, R180, R5, 0x1, P6 ;  /* 0x00000005b4d17211 */ /* 0x000fc400030f0eff */
[C---:B-----5:R-:W-:Y:S01]  /*ca30*/  IADD3 R204, P3, PT, R250.reuse, R176, RZ ;  /* 0x000000b0facc7210 */ /* 0x060fe20007f7e0ff */
[----:B------:R-:W3:Y:S01]  /*ca40*/  LDL.LU R180, [R1+0x3c] ;  /* 0x00003c0001b47983 */ /* 0x000ee20000300800 */
[-C--:B------:R-:W-:Y:S02]  /*ca50*/  LEA.HI.X.SX32 R207, R169, R5.reuse, 0x1, P5 ;  /* 0x00000005a9cf7211 */ /* 0x080fe400028f0eff */
[----:B------:R-:W-:Y:S01]  /*ca60*/  IADD3 R202, P2, PT, R250, R192, RZ ;  /* 0x000000c0faca7210 */ /* 0x000fe20007f5e0ff */
[----:B------:R-:W4:Y:S01]  /*ca70*/  LDL.LU R169, [R1+0x40] ;  /* 0x0000400001a97983 */ /* 0x000f220000300800 */
[-C--:B------:R-:W-:Y:S02]  /*ca80*/  LEA.HI.X.SX32 R205, R176, R5.reuse, 0x1, P3 ;  /* 0x00000005b0cd7211 */ /* 0x080fe400018f0eff */
[----:B------:R-:W-:Y:S01]  /*ca90*/  IADD3 R200, P6, PT, R250, R172, RZ ;  /* 0x000000acfac87210 */ /* 0x000fe20007fde0ff */
[----:B------:R-:W5:Y:S01]  /*caa0*/  LDL.LU R176, [R1+0x44] ;  /* 0x0000440001b07983 */ /* 0x000f620000300800 */
[----:B------:R-:W-:-:S02]  /*cab0*/  LEA.HI.X.SX32 R203, R192, R5, 0x1, P2 ;  /* 0x00000005c0cb7211 */ /* 0x000fc400010f0eff */
[----:B------:R-:W-:Y:S01]  /*cac0*/  LEA.HI.X.SX32 R201, R172, R5, 0x1, P6 ;  /* 0x00000005acc97211 */ /* 0x000fe200030f0eff */
[----:B------:R-:W5:Y:S01]  /*cad0*/  LDL.LU R165, [R1+0x48] ;  /* 0x0000480001a57983 */ /* 0x000f620000300800 */
[----:B------:R-:W-:-:S03]  /*cae0*/  IADD3 R196, P3, PT, R250, R168, RZ ;  /* 0x000000a8fac47210 */ /* 0x000fc60007f7e0ff */
[----:B------:R-:W5:Y:S01]  /*caf0*/  LDL.LU R172, [R1+0x4c] ;  /* 0x00004c0001ac7983 */ /* 0x000f620000300800 */
[----:B------:R-:W-:-:S03]  /*cb00*/  IADD3 R194, P2, PT, R250, R164, RZ ;  /* 0x000000a4fac27210 */ /* 0x000fc60007f5e0ff */
[----:B------:R-:W5:Y:S01]  /*cb10*/  LDL.LU R170, [R1+0x50] ;  /* 0x0000500001aa7983 */ /* 0x000f620000300800 */
[----:B------:R-:W-:-:S03]  /*cb20*/  LEA.HI.X.SX32 R197, R168, R5, 0x1, P3 ;  /* 0x00000005a8c57211 */ /* 0x000fc600018f0eff */
[----:B------:R-:W5:Y:S01]  /*cb30*/  LDL.LU R168, [R1+0x54] ;  /* 0x0000540001a87983 */ /* 0x000f620000300800 */
[----:B------:R-:W-:-:S03]  /*cb40*/  LEA.HI.X.SX32 R195, R164, R5, 0x1, P2 ;  /* 0x00000005a4c37211 */ /* 0x000fc600010f0eff */
[----:B------:R-:W5:Y:S04]  /*cb50*/  LDL.LU R166, [R1+0x58] ;  /* 0x0000580001a67983 */ /* 0x000f680000300800 */
        /* <DEDUP_REMOVED lines=11> */
[----:B------:R-:W5:Y:S01]  /*cc10*/  LDL.LU R154, [R1+0x88] ;  /* 0x00008800019a7983 */ /* 0x000f620000300800 */
[----:B------:R-:W-:-:S02]  /*cc20*/  IADD3 R198, P5, PT, R250, R188, RZ ;  /* 0x000000bcfac67210 */ /* 0x000fc40007fbe0ff */
[----:B------:R-:W-:Y:S01]  /*cc30*/  IADD3 R192, P6, PT, R250, R193, RZ ;  /* 0x000000c1fac07210 */ /* 0x000fe20007fde0ff */
[----:B------:R-:W5:Y:S01]  /*cc40*/  LDL.LU R152, [R1+0x8c] ;  /* 0x00008c0001987983 */ /* 0x000f620000300800 */
[----:B------:R-:W-:Y:S02]  /*cc50*/  LEA.HI.X.SX32 R199, R188, R5, 0x1, P5 ;  /* 0x00000005bcc77211 */ /* 0x000fe400028f0eff */
[C---:B------:R-:W-:Y:S01]  /*cc60*/  IADD3 R190, P5, PT, R250.reuse, R181, RZ ;  /* 0x000000b5fabe7210 */ /* 0x040fe20007fbe0ff */
[----:B------:R-:W5:Y:S01]  /*cc70*/  LDL.LU R11, [R1+0x90] ;  /* 0x00009000010b7983 */ /* 0x000f620000300800 */
[C---:B------:R-:W-:Y:S02]  /*cc80*/  IADD3 R188, P3, PT, R250.reuse, R189, RZ ;  /* 0x000000bdfabc7210 */ /* 0x040fe40007f7e0ff */
[----:B------:R-:W-:Y:S01]  /*cc90*/  LEA.HI.X.SX32 R193, R193, R5, 0x1, P6 ;  /* 0x00000005c1c17211 */ /* 0x000fe200030f0eff */
[----:B------:R-:W5:Y:S01]  /*cca0*/  LDL.LU R73, [R1+0x94] ;  /* 0x0000940001497983 */ /* 0x000f620000300800 */
[----:B------:R-:W-:-:S02]  /*ccb0*/  IADD3 R186, P2, PT, R250, R177, RZ ;  /* 0x000000b1faba7210 */ /* 0x000fc40007f5e0ff */
[C---:B------:R-:W-:Y:S01]  /*ccc0*/  IADD3 R183, P6, PT, R250.reuse, R185, RZ ;  /* 0x000000b9fab77210 */ /* 0x040fe20007fde0ff */
[----:B------:R-:W5:Y:S01]  /*ccd0*/  LDL.LU R75, [R1+0x98] ;  /* 0x00009800014b7983 */ /* 0x000f620000300800 */
[-C--:B------:R-:W-:Y:S02]  /*cce0*/  LEA.HI.X.SX32 R191, R181, R5.reuse, 0x1, P5 ;  /* 0x00000005b5bf7211 */ /* 0x080fe400028f0eff */
[-C--:B------:R-:W-:Y:S02]  /*ccf0*/  LEA.HI.X.SX32 R189, R189, R5.reuse, 0x1, P3 ;  /* 0x00000005bdbd7211 */ /* 0x080fe400018f0eff */
[-C--:B------:R-:W-:Y:S02]  /*cd00*/  LEA.HI.X.SX32 R187, R177, R5.reuse, 0x1, P2 ;  /* 0x00000005b1bb7211 */ /* 0x080fe400010f0eff */
[----:B------:R-:W-:Y:S02]  /*cd10*/  LEA.HI.X.SX32 R185, R185, R5, 0x1, P6 ;  /* 0x00000005b9b97211 */ /* 0x000fe400030f0eff */
[----:B--2---:R-:W-:-:S02]  /*cd20*/  IADD3 R181, P5, PT, R250, R173, RZ ;  /* 0x000000adfab57210 */ /* 0x004fc40007fbe0ff */
[C---:B---3--:R-:W-:Y:S02]  /*cd30*/  IADD3 R179, P3, PT, R250.reuse, R180, RZ ;  /* 0x000000b4fab37210 */ /* 0x048fe40007f7e0ff */
[----:B------:R-:W-:Y:S02]  /*cd40*/  LEA.HI.X.SX32 R182, R173, R5, 0x1, P5 ;  /* 0x00000005adb67211 */ /* 0x000fe400028f0eff */
[C---:B----4-:R-:W-:Y:S02]  /*cd50*/  IADD3 R177, P2, PT, R250.reuse, R169, RZ ;  /* 0x000000a9fab17210 */ /* 0x050fe40007f5e0ff */
[----:B-----5:R-:W-:Y:S02]  /*cd60*/  IADD3 R175, P6, PT, R250, R176, RZ ;  /* 0x000000b0faaf7210 */ /* 0x020fe40007fde0ff */
[----:B------:R-:W-:Y:S02]  /*cd70*/  LEA.HI.X.SX32 R180, R180, R5, 0x1, P3 ;  /* 0x00000005b4b47211 */ /* 0x000fe400018f0eff */
[----:B------:R-:W-:-:S02]  /*cd80*/  IADD3 R173, P5, PT, R250, R165, RZ ;  /* 0x000000a5faad7210 */ /* 0x000fc40007fbe0ff */
[-C--:B------:R-:W-:Y:S02]  /*cd90*/  LEA.HI.X.SX32 R178, R169, R5.reuse, 0x1, P2 ;  /* 0x00000005a9b27211 */ /* 0x080fe400010f0eff */
[----:B------:R-:W-:Y:S02]  /*cda0*/  IADD3 R171, P3, PT, R250, R172, RZ ;  /* 0x000000acfaab7210 */ /* 0x000fe40007f7e0ff */
[-C--:B------:R-:W-:Y:S02]  /*cdb0*/  LEA.HI.X.SX32 R176, R176, R5.reuse, 0x1, P6 ;  /* 0x00000005b0b07211 */ /* 0x080fe400030f0eff */
[C---:B------:R-:W-:Y:S02]  /*cdc0*/  IADD3 R169, P2, PT, R250.reuse, R170, RZ ;  /* 0x000000aafaa97210 */ /* 0x040fe40007f5e0ff */
[----:B------:R-:W-:Y:S02]  /*cdd0*/  LEA.HI.X.SX32 R174, R165, R5, 0x1, P5 ;  /* 0x00000005a5ae7211 */ /* 0x000fe400028f0eff */
[----:B------:R-:W-:-:S02]  /*cde0*/  IADD3 R167, P6, PT, R250, R168, RZ ;  /* 0x000000a8faa77210 */ /* 0x000fc40007fde0ff */
[-C--:B------:R-:W-:Y:S02]  /*cdf0*/  LEA.HI.X.SX32 R172, R172, R5.reuse, 0x1, P3 ;  /* 0x00000005acac7211 */ /* 0x080fe400018f0eff */
[----:B------:R-:W-:Y:S02]  /*ce00*/  IADD3 R165, P5, PT, R250, R166, RZ ;  /* 0x000000a6faa57210 */ /* 0x000fe40007fbe0ff */
[-C--:B------:R-:W-:Y:S02]  /*ce10*/  LEA.HI.X.SX32 R170, R170, R5.reuse, 0x1, P2 ;  /* 0x00000005aaaa7211 */ /* 0x080fe400010f0eff */
[----:B------:R-:W-:Y:S02]  /*ce20*/  IADD3 R163, P3, PT, R250, R164, RZ ;  /* 0x000000a4faa37210 */ /* 0x000fe40007f7e0ff */
[----:B------:R-:W-:Y:S02]  /*ce30*/  LEA.HI.X.SX32 R168, R168, R5, 0x1, P6 ;  /* 0x00000005a8a87211 */ /* 0x000fe400030f0eff */
[----:B------:R-:W-:-:S02]  /*ce40*/  IADD3 R161, P2, PT, R250, R162, RZ ;  /* 0x000000a2faa17210 */ /* 0x000fc40007f5e0ff */
[----:B------:R-:W-:Y:S02]  /*ce50*/  LEA.HI.X.SX32 R166, R166, R5, 0x1, P5 ;  /* 0x00000005a6a67211 */ /* 0x000fe400028f0eff */
[----:B------:R-:W-:Y:S02]  /*ce60*/  IADD3 R159, P6, PT, R250, R77, RZ ;  /* 0x0000004dfa9f7210 */ /* 0x000fe40007fde0ff */
[-C--:B------:R-:W-:Y:S02]  /*ce70*/  LEA.HI.X.SX32 R164, R164, R5.reuse, 0x1, P3 ;  /* 0x00000005a4a47211 */ /* 0x080fe400018f0eff */
[----:B------:R-:W-:Y:S02]  /*ce80*/  IADD3 R157, P5, PT, R250, R72, RZ ;  /* 0x00000048fa9d7210 */ /* 0x000fe40007fbe0ff */
[----:B------:R-:W-:Y:S02]  /*ce90*/  LEA.HI.X.SX32 R162, R162, R5, 0x1, P2 ;  /* 0x00000005a2a27211 */ /* 0x000fe400010f0eff */
[----:B------:R-:W-:-:S02]  /*cea0*/  IADD3 R155, P3, PT, R250, R74, RZ ;  /* 0x0000004afa9b7210 */ /* 0x000fc40007f7e0ff */
[-C--:B------:R-:W-:Y:S02]  /*ceb0*/  LEA.HI.X.SX32 R160, R77, R5.reuse, 0x1, P6 ;  /* 0x000000054da07211 */ /* 0x080fe400030f0eff */
[----:B------:R-:W-:Y:S01]  /*cec0*/  IADD3 R6, P2, PT, R250, R76, RZ ;  /* 0x0000004cfa067210 */ /* 0x000fe20007f5e0ff */
[----:B------:R-:W2:Y:S01]  /*ced0*/  LDL.LU R77, [R1+0x9c] ;  /* 0x00009c00014d7983 */ /* 0x000ea20000300800 */
[-C--:B------:R-:W-:Y:S02]  /*cee0*/  LEA.HI.X.SX32 R158, R72, R5.reuse, 0x1, P5 ;  /* 0x00000005489e7211 */ /* 0x080fe400028f0eff */
[----:B------:R-:W-:Y:S01]  /*cef0*/  IADD3 R49, P6, PT, R250, R78, RZ ;  /* 0x0000004efa317210 */ /* 0x000fe20007fde0ff */
[----:B------:R-:W3:Y:S01]  /*cf00*/  LDL.LU R79, [R1+0xa0] ;  /* 0x0000a000014f7983 */ /* 0x000ee20000300800 */
[-C--:B------:R-:W-:Y:S02]  /*cf10*/  LEA.HI.X.SX32 R156, R74, R5.reuse, 0x1, P3 ;  /* 0x000000054a9c7211 */ /* 0x080fe400018f0eff */
[----:B------:R-:W-:Y:S01]  /*cf20*/  IADD3 R51, P5, PT, R250, R10, RZ ;  /* 0x0000000afa337210 */ /* 0x000fe20007fbe0ff */
[----:B------:R-:W4:Y:S01]  /*cf30*/  LDL.LU R72, [R1+0xa4] ;  /* 0x0000a40001487983 */ /* 0x000f220000300800 */
[----:B------:R-:W-:-:S02]  /*cf40*/  LEA.HI.X.SX32 R7, R76, R5, 0x1, P2 ;  /* 0x000000054c077211 */ /* 0x000fc400010f0eff */
[----:B------:R-:W-:Y:S01]  /*cf50*/  IADD3 R53, P3, PT, R250, R4, RZ ;  /* 0x00000004fa357210 */ /* 0x000fe20007f7e0ff */
[----:B------:R-:W5:Y:S01]  /*cf60*/  LDL.LU R74, [R1+0xa8] ;  /* 0x0000a800014a7983 */ /* 0x000f620000300800 */
[----:B------:R-:W-:Y:S02]  /*cf70*/  LEA.HI.X.SX32 R48, R78, R5, 0x1, P6 ;  /* 0x000000054e307211 */ /* 0x000fe400030f0eff */
[----:B------:R-:W-:Y:S01]  /*cf80*/  IADD3 R55, P2, PT, R250, R153, RZ ;  /* 0x00000099fa377210 */ /* 0x000fe20007f5e0ff */
[----:B------:R-:W2:Y:S01]  /*cf90*/  LDL.LU R76, [R1+0xac] ;  /* 0x0000ac00014c7983 */ /* 0x000ea20000300800 */
[----:B------:R-:W-:Y:S02]  /*cfa0*/  LEA.HI.X.SX32 R50, R10, R5, 0x1, P5 ;  /* 0x000000050a327211 */ /* 0x000fe400028f0eff */
[----:B------:R-:W-:Y:S01]  /*cfb0*/  IADD3 R57, P6, PT, R250, R43, RZ ;  /* 0x0000002bfa397210 */ /* 0x000fe20007fde0ff */
[----:B------:R-:W2:Y:S01]  /*cfc0*/  LDL.LU R78, [R1+0xb0] ;  /* 0x0000b000014e7983 */ /* 0x000ea20000300800 */
[----:B------:R-:W-:-:S02]  /*cfd0*/  LEA.HI.X.SX32 R52, R4, R5, 0x1, P3 ;  /* 0x0000000504347211 */ /* 0x000fc400018f0eff */
[----:B------:R-:W-:Y:S01]  /*cfe0*/  IADD3 R59, P5, PT, R250, R154, RZ ;  /* 0x0000009afa3b7210 */ /* 0x000fe20007fbe0ff */
[----:B------:R-:W2:Y:S01]  /*cff0*/  LDL.LU R15, [R1+0xb4] ;  /* 0x0000b400010f7983 */ /* 0x000ea20000300800 */
[-C--:B------:R-:W-:Y:S02]  /*d000*/  LEA.HI.X.SX32 R54, R153, R5.reuse, 0x1, P2 ;  /* 0x0000000599367211 */ /* 0x080fe400010f0eff */
[-C--:B------:R-:W-:Y:S01]  /*d010*/  LEA.HI.X.SX32 R56, R43, R5.reuse, 0x1, P6 ;  /* 0x000000052b387211 */ /* 0x080fe200030f0eff */
[----:B------:R-:W5:Y:S01]  /*d020*/  LDL.LU R4, [R1+0xb8] ;  /* 0x0000b80001047983 */ /* 0x000f620000300800 */
[----:B------:R-:W-:-:S03]  /*d030*/  LEA.HI.X.SX32 R58, R154, R5, 0x1, P5 ;  /* 0x000000059a3a7211 */ /* 0x000fc600028f0eff */
[----:B------:R-:W5:Y:S04]  /*d040*/  LDL.LU R153, [R1+0xbc] ;  /* 0x0000bc0001997983 */ /* 0x000f680000300800 */
[----:B------:R-:W5:Y:S04]  /*d050*/  LDL.LU R43, [R1+0xc0] ;  /* 0x0000c000012b7983 */ /* 0x000f680000300800 */
[----:B------:R-:W5:Y:S01]  /*d060*/  LDL.LU R154, [R1+0xc4] ;  /* 0x0000c400019a7983 */ /* 0x000f620000300800 */
[C---:B------:R-:W-:Y:S02]  /*d070*/  IADD3 R61, P3, PT, R250.reuse, R152, RZ ;  /* 0x00000098fa3d7210 */ /* 0x040fe40007f7e0ff */
[----:B------:R-:W-:-:S02]  /*d080*/  IADD3 R65, P6, PT, R250, R73, RZ ;  /* 0x00000049fa417210 */ /* 0x000fc40007fde0ff */
[-C--:B------:R-:W-:Y:S02]  /*d090*/  LEA.HI.X.SX32 R60, R152, R5.reuse, 0x1, P3 ;  /* 0x00000005983c7211 */ /* 0x080fe400018f0eff */
[----:B------:R-:W5:Y:S01]  /*d0a0*/  LDL.LU R152, [R1+0xc8] ;  /* 0x0000c80001987983 */ /* 0x000f620000300800 */
[----:B------:R-:W-:Y:S02]  /*d0b0*/  LEA.HI.X.SX32 R64, R73, R5, 0x1, P6 ;  /* 0x0000000549407211 */ /* 0x000fe400030f0eff */
[C---:B------:R-:W-:Y:S01]  /*d0c0*/  IADD3 R63, P2, PT, R250.reuse, R11, RZ ;  /* 0x0000000bfa3f7210 */ /* 0x040fe20007f5e0ff */
[----:B------:R-:W5:Y:S03]  /*d0d0*/  LDL.LU R25, [R1+0xe8] ;  /* 0x0000e80001197983 */ /* 0x000f660000300800 */
[----:B------:R-:W-:Y:S01]  /*d0e0*/  LEA.HI.X.SX32 R62, R11, R5, 0x1, P2 ;  /* 0x000000050b3e7211 */ /* 0x000fe200010f0eff */
[----:B------:R-:W5:Y:S01]  /*d0f0*/  LDL.LU R22, [R1+0xec] ;  /* 0x0000ec0001167983 */ /* 0x000f620000300800 */
[C---:B------:R-:W-:Y:S01]  /*d100*/  IADD3 R67, P5, PT, R250.reuse, R75, RZ ;  /* 0x0000004bfa437210 */ /* 0x040fe20007fbe0ff */
[----:B------:R-:W1:Y:S02]  /*d110*/  LDC.64 R10, c[0x0][0x380] ;  /* 0x0000e000ff0a7b82 */ /* 0x000e640000000a00 */
        /* <DEDUP_REMOVED lines=8> */
[----:B----4-:R-:W-:-:S02]  /*d1a0*/  IADD3 R73, P6, PT, R250, R72, RZ ;  /* 0x00000048fa497210 */ /* 0x010fc40007fde0ff */
[----:B---3--:R-:W-:Y:S02]  /*d1b0*/  IADD3 R71, P2, PT, R250, R79, RZ ;  /* 0x0000004ffa477210 */ /* 0x008fe40007f5e0ff */
[-C--:B------:R-:W-:Y:S02]  /*d1c0*/  LEA.HI.X.SX32 R72, R72, R5.reuse, 0x1, P6 ;  /* 0x0000000548487211 */ /* 0x080fe400030f0eff */
[----:B------:R-:W-:Y:S02]  /*d1d0*/  LEA.HI.X.SX32 R70, R79, R5, 0x1, P2 ;  /* 0x000000054f467211 */ /* 0x000fe400010f0eff */
[C---:B--2---:R-:W-:Y:S02]  /*d1e0*/  IADD3 R81, P6, PT, R250.reuse, R15, RZ ;  /* 0x0000000ffa517210 */ /* 0x044fe40007fde0ff */
[----:B------:R-:W-:Y:S02]  /*d1f0*/  IADD3 R79, P2, PT, R250, R78, RZ ;  /* 0x0000004efa4f7210 */ /* 0x000fe40007f5e0ff */
[----:B------:R-:W-:-:S02]  /*d200*/  LEA.HI.X.SX32 R80, R15, R5, 0x1, P6 ;  /* 0x000000050f507211 */ /* 0x000fc400030f0eff */
[----:B------:R-:W-:Y:S01]  /*d210*/  LEA.HI.X.SX32 R78, R78, R5, 0x1, P2 ;  /* 0x000000054e4e7211 */ /* 0x000fe200010f0eff */
[----:B------:R-:W2:Y:S01]  /*d220*/  LDL.LU R15, [R1+0x110] ;  /* 0x00011000010f7983 */ /* 0x000ea20000300800 */
[C---:B-----5:R-:W-:Y:S02]  /*d230*/  IADD3 R89, P6, PT, R250.reuse, R154, RZ ;  /* 0x0000009afa597210 */ /* 0x060fe40007fde0ff */
[----:B------:R-:W-:Y:S02]  /*d240*/  IADD3 R87, P2, PT, R250, R43, RZ ;  /* 0x0000002bfa577210 */ /* 0x000fe40007f5e0ff */
[-C--:B------:R-:W-:Y:S02]  /*d250*/  LEA.HI.X.SX32 R88, R154, R5.reuse, 0x1, P6 ;  /* 0x000000059a587211 */ /* 0x080fe400030f0eff */
[----:B------:R-:W-:Y:S02]  /*d260*/  SHF.R.S32.HI R154, RZ, 0x1f, R47 ;  /* 0x0000001fff9a7819 */ /* 0x000fe4000001142f */
[----:B------:R-:W-:-:S03]  /*d270*/  LEA.HI.X.SX32 R86, R43, R5, 0x1, P2 ;  /* 0x000000052b567211 */ /* 0x000fc600010f0eff */
[----:B------:R-:W-:Y:S02]  /*d280*/  IMAD R43, R154, 0x18, RZ ;  /* 0x000000189a2b7824 */ /* 0x000fe400078e02ff */
[----:B------:R-:W3:Y:S01]  /*d290*/  LDL.LU R154, [R1+0xe4] ;  /* 0x0000e400019a7983 */ /* 0x000ee20000300800 */
[C---:B------:R-:W-:Y:S02]  /*d2a0*/  IADD3 R69, P3, PT, R250.reuse, R77, RZ ;  /* 0x0000004dfa457210 */ /* 0x040fe40007f7e0ff */
[-C--:B------:R-:W-:Y:S01]  /*d2b0*/  LEA.HI.X.SX32 R66, R75, R5.reuse, 0x1, P5 ;  /* 0x000000054b427211 */ /* 0x080fe200028f0eff */
[----:B------:R-:W4:Y:S01]  /*d2c0*/  LDL.LU R31, [R1+0x114] ;  /* 0x00011400011f7983 */ /* 0x000f220000300800 */
[C---:B------:R-:W-:Y:S02]  /*d2d0*/  IADD3 R75, P5, PT, R250.reuse, R74, RZ ;  /* 0x0000004afa4b7210 */ /* 0x040fe40007fbe0ff */
[----:B------:R-:W-:Y:S01]  /*d2e0*/  LEA.HI.X.SX32 R68, R77, R5, 0x1, P3 ;  /* 0x000000054d447211 */ /* 0x000fe200018f0eff */
[----:B------:R-:W5:Y:S01]  /*d2f0*/  LDL.LU R28, [R1+0x118] ;  /* 0x00011800011c7983 */ /* 0x000f620000300800 */
[----:B------:R-:W-:-:S02]  /*d300*/  IADD3 R77, P3, PT, R250, R76, RZ ;  /* 0x0000004cfa4d7210 */ /* 0x000fc40007f7e0ff */
[-C--:B------:R-:W-:Y:S01]  /*d310*/  LEA.HI.X.SX32 R74, R74, R5.reuse, 0x1, P5 ;  /* 0x000000054a4a7211 */ /* 0x080fe200028f0eff */
[----:B------:R-:W5:Y:S01]  /*d320*/  LDL.LU R29, [R1+0x11c] ;  /* 0x00011c00011d7983 */ /* 0x000f620000300800 */
[----:B------:R-:W-:Y:S02]  /*d330*/  IADD3 R83, P5, PT, R250, R4, RZ ;  /* 0x00000004fa537210 */ /* 0x000fe40007fbe0ff */
[----:B------:R-:W-:Y:S01]  /*d340*/  LEA.HI.X.SX32 R76, R76, R5, 0x1, P3 ;  /* 0x000000054c4c7211 */ /* 0x000fe200018f0eff */
[----:B------:R-:W5:Y:S01]  /*d350*/  LDL.LU R26, [R1+0x120] ;  /* 0x00012000011a7983 */ /* 0x000f620000300800 */
[----:B------:R-:W-:Y:S02]  /*d360*/  IADD3 R85, P3, PT, R250, R153, RZ ;  /* 0x00000099fa557210 */ /* 0x000fe40007f7e0ff */
[----:B------:R-:W-:Y:S01]  /*d370*/  LEA.HI.X.SX32 R82, R4, R5, 0x1, P5 ;  /* 0x0000000504527211 */ /* 0x000fe200028f0eff */
[----:B------:R-:W5:Y:S01]  /*d380*/  LDL.LU R27, [R1+0x124] ;  /* 0x00012400011b7983 */ /* 0x000f620000300800 */
[----:B------:R-:W-:-:S02]  /*d390*/  IADD3 R91, P5, PT, R250, R152, RZ ;  /* 0x00000098fa5b7210 */ /* 0x000fc40007fbe0ff */
[-C--:B------:R-:W-:Y:S01]  /*d3a0*/  LEA.HI.X.SX32 R84, R153, R5.reuse, 0x1, P3 ;  /* 0x0000000599547211 */ /* 0x080fe200018f0eff */
[----:B------:R-:W5:Y:S01]  /*d3b0*/  LDL.LU R24, [R1+0x128] ;  /* 0x0001280001187983 */ /* 0x000f620000300800 */
[----:B------:R-:W-:Y:S02]  /*d3c0*/  SHF.R.S32.HI R4, RZ, 0x1f, R249 ;  /* 0x0000001fff047819 */ /* 0x000fe400000114f9 */
[C---:B------:R-:W-:Y:S02]  /*d3d0*/  IADD3 R153, P3, PT, R249.reuse, R46, RZ ;  /* 0x0000002ef9997210 */ /* 0x040fe40007f7e0ff */
[----:B------:R-:W-:Y:S02]  /*d3e0*/  LEA.HI.X.SX32 R90, R152, R5, 0x1, P5 ;  /* 0x00000005985a7211 */ /* 0x000fe400028f0eff */
[----:B------:R-:W-:Y:S02]  /*d3f0*/  LEA.HI.X.SX32 R152, R46, R4, 0x1, P3 ;  /* 0x000000042e987211 */ /* 0x000fe400018f0eff */
[----:B------:R-:W-:-:S02]  /*d400*/  IADD3 R93, P3, PT, R249, R25, RZ ;  /* 0x00000019f95d7210 */ /* 0x000fc40007f7e0ff */
[C---:B------:R-:W-:Y:S02]  /*d410*/  IADD3 R95, P5, PT, R249.reuse, R22, RZ ;  /* 0x00000016f95f7210 */ /* 0x040fe40007fbe0ff */
[----:B------:R-:W-:Y:S02]  /*d420*/  IADD3 R97, P2, PT, R249, R23, RZ ;  /* 0x00000017f9617210 */ /* 0x000fe40007f5e0ff */
[----:B------:R-:W-:Y:S02]  /*d430*/  LEA.HI.X.SX32 R92, R25, R4, 0x1, P3 ;  /* 0x00000004195c7211 */ /* 0x000fe400018f0eff */
[C---:B------:R-:W-:Y:S01]  /*d440*/  IADD3 R99, P6, PT, R249.reuse, R20, RZ ;  /* 0x00000014f9637210 */ /* 0x040fe20007fde0ff */
[----:B------:R-:W5:Y:S01]  /*d450*/  LDL.LU R25, [R1+0x12c] ;  /* 0x00012c0001197983 */ /* 0x000f620000300800 */
[-C--:B------:R-:W-:Y:S02]  /*d460*/  LEA.HI.X.SX32 R94, R22, R4.reuse, 0x1, P5 ;  /* 0x00000004165e7211 */ /* 0x080fe400028f0eff */
[----:B------:R-:W-:Y:S01]  /*d470*/  IADD3 R101, P3, PT, R249, R21, RZ ;  /* 0x00000015f9657210 */ /* 0x000fe20007f7e0ff */
[----:B------:R-:W5:Y:S01]  /*d480*/  LDL.LU R22, [R1+0xf0] ;  /* 0x0000f00001167983 */ /* 0x000f620000300800 */
[----:B------:R-:W-:-:S02]  /*d490*/  LEA.HI.X.SX32 R96, R23, R4, 0x1, P2 ;  /* 0x0000000417607211 */ /* 0x000fc400010f0eff */
[C---:B------:R-:W-:Y:S01]  /*d4a0*/  IADD3 R103, P5, PT, R249.reuse, R18, RZ ;  /* 0x00000012f9677210 */ /* 0x040fe20007fbe0ff */
[----:B------:R-:W5:Y:S01]  /*d4b0*/  LDL.LU R23, [R1+0x130] ;  /* 0x0001300001177983 */ /* 0x000f620000300800 */
[-C--:B------:R-:W-:Y:S02]  /*d4c0*/  LEA.HI.X.SX32 R98, R20, R4.reuse, 0x1, P6 ;  /* 0x0000000414627211 */ /* 0x080fe400030f0eff */
[----:B------:R-:W-:Y:S01]  /*d4d0*/  IADD3 R105, P2, PT, R249, R19, RZ ;  /* 0x00000013f9697210 */ /* 0x000fe20007f5e0ff */
[----:B------:R-:W5:Y:S01]  /*d4e0*/  LDL.LU R20, [R1+0x134] ;  /* 0x0001340001147983 */ /* 0x000f620000300800 */
[----:B------:R-:W-:Y:S02]  /*d4f0*/  LEA.HI.X.SX32 R100, R21, R4, 0x1, P3 ;  /* 0x0000000415647211 */ /* 0x000fe400018f0eff */
[----:B------:R-:W-:Y:S01]  /*d500*/  IADD3 R107, P6, PT, R249, R16, RZ ;  /* 0x00000010f96b7210 */ /* 0x000fe20007fde0ff */
[----:B------:R-:W5:Y:S01]  /*d510*/  LDL.LU R21, [R1+0x138] ;  /* 0x0001380001157983 */ /* 0x000f620000300800 */
[----:B------:R-:W-:-:S02]  /*d520*/  LEA.HI.X.SX32 R102, R18, R4, 0x1, P5 ;  /* 0x0000000412667211 */ /* 0x000fc400028f0eff */
[----:B------:R-:W-:Y:S01]  /*d530*/  IADD3 R109, P3, PT, R249, R17, RZ ;  /* 0x00000011f96d7210 */ /* 0x000fe20007f7e0ff */
[----:B------:R-:W5:Y:S01]  /*d540*/  LDL.LU R18, [R1+0x13c] ;  /* 0x00013c0001127983 */ /* 0x000f620000300800 */
[----:B------:R-:W-:Y:S02]  /*d550*/  LEA.HI.X.SX32 R104, R19, R4, 0x1, P2 ;  /* 0x0000000413687211 */ /* 0x000fe400010f0eff */
[----:B------:R-:W-:Y:S01]  /*d560*/  IADD3 R111, P5, PT, R249, R14, RZ ;  /* 0x0000000ef96f7210 */ /* 0x000fe20007fbe0ff */
[----:B------:R-:W5:Y:S01]  /*d570*/  LDL.LU R19, [R1+0x140] ;  /* 0x0001400001137983 */ /* 0x000f620000300800 */
[-C--:B------:R-:W-:Y:S02]  /*d580*/  LEA.HI.X.SX32 R106, R16, R4.reuse, 0x1, P6 ;  /* 0x00000004106a7211 */ /* 0x080fe400030f0eff */
[-C--:B------:R-:W-:Y:S01]  /*d590*/  LEA.HI.X.SX32 R108, R17, R4.reuse, 0x1, P3 ;  /* 0x00000004116c7211 */ /* 0x080fe200018f0eff */
[----:B------:R-:W5:Y:S01]  /*d5a0*/  LDL.LU R16, [R1+0x144] ;  /* 0x0001440001107983 */ /* 0x000f620000300800 */
[----:B------:R-:W-:-:S03]  /*d5b0*/  LEA.HI.X.SX32 R110, R14, R4, 0x1, P5 ;  /* 0x000000040e6e7211 */ /* 0x000fc600028f0eff */
[----:B------:R-:W5:Y:S04]  /*d5c0*/  LDL.LU R17, [R1+0x148] ;  /* 0x0001480001117983 */ /* 0x000f680000300800 */
[----:B------:R-:W5:Y:S01]  /*d5d0*/  LDL.LU R14, [R1+0xfc] ;  /* 0x0000fc00010e7983 */ /* 0x000f620000300800 */
[----:B--2---:R-:W-:-:S04]  /*d5e0*/  IADD3 R113, P2, PT, R249, R15, RZ ;  /* 0x0000000ff9717210 */ /* 0x004fc80007f5e0ff */
[----:B------:R-:W-:Y:S02]  /*d5f0*/  LEA.HI.X.SX32 R112, R15, R4, 0x1, P2 ;  /* 0x000000040f707211 */ /* 0x000fe400010f0eff */
[----:B------:R-:W2:Y:S01]  /*d600*/  LDL.LU R15, [R1+0x14c] ;  /* 0x00014c00010f7983 */ /* 0x000ea20000300800 */
[----:B---3--:R-:W-:-:S04]  /*d610*/  IADD3 R115, P6, PT, R249, R154, RZ ;  /* 0x0000009af9737210 */ /* 0x008fc80007fde0ff */
[----:B------:R-:W-:Y:S02]  /*d620*/  LEA.HI.X.SX32 R114, R154, R4, 0x1, P6 ;  /* 0x000000049a727211 */ /* 0x000fe400030f0eff */
[----:B------:R-:W3:Y:S01]  /*d630*/  LDL.LU R154, [R1+0x150] ;  /* 0x00015000019a7983 */ /* 0x000ee20000300800 */
[C---:B----4-:R-:W-:Y:S02]  /*d640*/  IADD3 R117, P3, PT, R249.reuse, R31, RZ ;  /* 0x0000001ff9757210 */ /* 0x050fe40007f7e0ff */
[C---:B-----5:R-:W-:Y:S02]  /*d650*/  IADD3 R119, P5, PT, R249.reuse, R28, RZ ;  /* 0x0000001cf9777210 */ /* 0x060fe40007fbe0ff */
[----:B------:R-:W-:Y:S02]  /*d660*/  IADD3 R121, P2, PT, R249, R29, RZ ;  /* 0x0000001df9797210 */ /* 0x000fe40007f5e0ff */
[-C--:B------:R-:W-:Y:S02]  /*d670*/  LEA.HI.X.SX32 R116, R31, R4.reuse, 0x1, P3 ;  /* 0x000000041f747211 */ /* 0x080fe400018f0eff */
[----:B------:R-:W-:-:S02]  /*d680*/  LEA.HI.X.SX32 R118, R28, R4, 0x1, P5 ;  /* 0x000000041c767211 */ /* 0x000fc400028f0eff */
[----:B------:R-:W-:Y:S02]  /*d690*/  LEA.HI.X.SX32 R120, R29, R4, 0x1, P2 ;  /* 0x000000041d787211 */ /* 0x000fe400010f0eff */
[C---:B------:R-:W-:Y:S02]  /*d6a0*/  IADD3 R123, P3, PT, R249.reuse, R26, RZ ;  /* 0x0000001af97b7210 */ /* 0x040fe40007f7e0ff */
[C---:B------:R-:W-:Y:S02]  /*d6b0*/  IADD3 R125, P5, PT, R249.reuse, R27, RZ ;  /* 0x0000001bf97d7210 */ /* 0x040fe40007fbe0ff */
[----:B------:R-:W-:Y:S02]  /*d6c0*/  IADD3 R127, P2, PT, R249, R24, RZ ;  /* 0x00000018f97f7210 */ /* 0x000fe40007f5e0ff */
[-C--:B------:R-:W-:Y:S02]  /*d6d0*/  LEA.HI.X.SX32 R122, R26, R4.reuse, 0x1, P3 ;  /* 0x000000041a7a7211 */ /* 0x080fe400018f0eff */
[----:B------:R-:W-:-:S02]  /*d6e0*/  LEA.HI.X.SX32 R124, R27, R4, 0x1, P5 ;  /* 0x000000041b7c7211 */ /* 0x000fc400028f0eff */
[----:B------:R-:W-:Y:S02]  /*d6f0*/  LEA.HI.X.SX32 R126, R24, R4, 0x1, P2 ;  /* 0x00000004187e7211 */ /* 0x000fe400010f0eff */
[----:B------:R-:W-:Y:S02]  /*d700*/  SHF.R.S32.HI R5, RZ, 0x1f, R9 ;  /* 0x0000001fff057819 */ /* 0x000fe40000011409 */
[C---:B------:R-:W-:Y:S02]  /*d710*/  IADD3 R129, P3, PT, R249.reuse, R25, RZ ;  /* 0x00000019f9817210 */ /* 0x040fe40007f7e0ff */
[C---:B------:R-:W-:Y:S02]  /*d720*/  IADD3 R131, P5, PT, R249.reuse, R22, RZ ;  /* 0x00000016f9837210 */ /* 0x040fe40007fbe0ff */
[----:B------:R-:W-:Y:S02]  /*d730*/  IADD3 R133, P2, PT, R249, R23, RZ ;  /* 0x00000017f9857210 */ /* 0x000fe40007f5e0ff */
[----:B------:R-:W-:-:S02]  /*d740*/  LEA.HI.X.SX32 R128, R25, R4, 0x1, P3 ;  /* 0x0000000419807211 */ /* 0x000fc400018f0eff */
[-C--:B------:R-:W-:Y:S02]  /*d750*/  LEA.HI.X.SX32 R130, R22, R4.reuse, 0x1, P5 ;  /* 0x0000000416827211 */ /* 0x080fe400028f0eff */
[----:B------:R-:W-:Y:S02]  /*d760*/  LEA.HI.X.SX32 R132, R23, R4, 0x1, P2 ;  /* 0x0000000417847211 */ /* 0x000fe400010f0eff */
        /* <DEDUP_REMOVED lines=9> */
[----:B------:R-:W-:-:S02]  /*d800*/  LEA.HI R5, R5, R9, RZ, 0x5 ;  /* 0x0000000905057211 */ /* 0x000fc400078f28ff */
[-C--:B------:R-:W-:Y:S02]  /*d810*/  LEA.HI.X.SX32 R140, R19, R4.reuse, 0x1, P3 ;  /* 0x00000004138c7211 */ /* 0x080fe400018f0eff */
[-C--:B------:R-:W-:Y:S02]  /*d820*/  LEA.HI.X.SX32 R142, R16, R4.reuse, 0x1, P5 ;  /* 0x00000004108e7211 */ /* 0x080fe400028f0eff */
[----:B------:R-:W-:Y:S02]  /*d830*/  LEA.HI.X.SX32 R144, R17, R4, 0x1, P2 ;  /* 0x0000000411907211 */ /* 0x000fe400010f0eff */
[----:B------:R-:W-:Y:S02]  /*d840*/  IADD3 R147, P3, PT, R249, R14, RZ ;  /* 0x0000000ef9937210 */ /* 0x000fe40007f7e0ff */
[----:B------:R-:W-:Y:S01]  /*d850*/  SHF.R.S32.HI R5, RZ, 0x5, R5 ;  /* 0x00000005ff057819 */ /* 0x000fe20000011405 */
[----:B-1----:R-:W-:Y:S01]  /*d860*/  IMAD.WIDE.U32 R12, R47, 0x18, R12 ;  /* 0x000000182f0c7825 */ /* 0x002fe200078e000c */
[----:B------:R-:W-:-:S02]  /*d870*/  LEA.HI.X.SX32 R146, R14, R4, 0x1, P3 ;  /* 0x000000040e927211 */ /* 0x000fc400018f0eff */
[----:B------:R-:W-:Y:S01]  /*d880*/  VIMNMX R238, PT, PT, R5, 0x2, !PT ;  /* 0x0000000205ee7848 */ /* 0x000fe20007fe0100 */
[----:B------:R-:W-:Y:S01]  /*d890*/  IMAD.WIDE.U32 R10, R40, 0x18, R10 ;  /* 0x00000018280a7825 */ /* 0x000fe200078e000a */
[----:B------:R-:W-:-:S03]  /*d8a0*/  SHF.L.U64.HI R40, R249, 0x2, R4 ;  /* 0x00000002f9287819 */ /* 0x000fc60000010204 */
[----:B------:R-:W-:Y:S02]  /*d8b0*/  IMAD R41, R8, 0x18, RZ ;  /* 0x0000001808297824 */ /* 0x000fe400078e02ff */
[----:B------:R-:W-:Y:S01]  /*d8c0*/  VIADD R184, R184, 0xffffff40 ;  /* 0xffffff40b8b87836 */ /* 0x000fe20000000000 */
[----:B------:R-:W-:Y:S01]  /*d8d0*/  SHF.L.U64.HI R237, R236, 0x2, R237 ;  /* 0x00000002eced7819 */ /* 0x000fe200000102ed */
[----:B------:R-:W-:Y:S01]  /*d8e0*/  IMAD.IADD R43, R13, 0x1, R43 ;  /* 0x000000010d2b7824 */ /* 0x000fe200078e022b */
[----:B------:R-:W-:Y:S01]  /*d8f0*/  SHF.L.U64.HI R235, R234, 0x2, R235 ;  /* 0x00000002eaeb7819 */ /* 0x000fe200000102eb */
[----:B------:R-:W-:Y:S01]  /*d900*/  IMAD.MOV.U32 R45, RZ, RZ, R12 ;  /* 0x000000ffff2d7224 */ /* 0x000fe200078e000c */
[----:B------:R-:W-:Y:S01]  /*d910*/  SHF.L.U64.HI R233, R232, 0x2, R233 ;  /* 0x00000002e8e97819 */ /* 0x000fe200000102e9 */
[----:B------:R-:W-:Y:S01]  /*d920*/  IMAD.IADD R41, R11, 0x1, R41 ;  /* 0x000000010b297824 */ /* 0x000fe200078e0229 */
[----:B------:R-:W-:Y:S01]  /*d930*/  SHF.L.U64.HI R231, R230, 0x2, R231 ;  /* 0x00000002e6e77819 */ /* 0x000fe200000102e7 */
[----:B------:R-:W-:Y:S01]  /*d940*/  IMAD.MOV.U32 R42, RZ, RZ, R10 ;  /* 0x000000ffff2a7224 */ /* 0x000fe200078e000a */
[----:B------:R-:W-:Y:S01]  /*d950*/  SHF.L.U64.HI R229, R228, 0x2, R229 ;  /* 0x00000002e4e57819 */ /* 0x000fe200000102e5 */
[----:B------:R-:W-:Y:S01]  /*d960*/  IMAD.MOV.U32 R44, RZ, RZ, R184 ;  /* 0x000000ffff2c7224 */ /* 0x000fe200078e00b8 */
[----:B------:R-:W-:Y:S01]  /*d970*/  SHF.L.U64.HI R227, R226, 0x2, R227 ;  /* 0x00000002e2e37819 */ /* 0x000fe200000102e3 */
[----:B------:R-:W-:Y:S01]  /*d980*/  IMAD.SHL.U32 R236, R236, 0x4, RZ ;  /* 0x00000004ecec7824 */ /* 0x000fe200078e00ff */
        /* <DEDUP_REMOVED lines=166> */
[----:B------:R-:W-:-:S02]  /*e3f0*/  SHF.L.U64.HI R144, R145, 0x2, R144 ;  /* 0x0000000291907819 */ /* 0x000fc40000010290 */
[----:B--2---:R-:W-:-:S04]  /*e400*/  IADD3 R149, P5, PT, R249, R15, RZ ;  /* 0x0000000ff9957210 */ /* 0x004fc80007fbe0ff */
[----:B------:R-:W-:Y:S01]  /*e410*/  LEA.HI.X.SX32 R148, R15, R4, 0x1, P5 ;  /* 0x000000040f947211 */ /* 0x000fe200028f0eff */
        /* <DEDUP_REMOVED lines=9> */
[----:B---3--:R-:W-:-:S04]  /*e4b0*/  IADD3 R151, P2, PT, R249, R154, RZ ;  /* 0x0000009af9977210 */ /* 0x008fc80007f5e0ff */
[----:B------:R-:W-:Y:S01]  /*e4c0*/  LEA.HI.X.SX32 R150, R154, R4, 0x1, P2 ;  /* 0x000000049a967211 */ /* 0x000fe200010f0eff */
[----:B------:R-:W-:Y:S02]  /*e4d0*/  IMAD.MOV.U32 R4, RZ, RZ, RZ ;  /* 0x000000ffff047224 */ /* 0x000fe400078e00ff */
[----:B------:R-:W-:Y:S01]  /*e4e0*/  IMAD.MOV.U32 R154, RZ, RZ, RZ ;  /* 0x000000ffff9a7224 */ /* 0x000fe200078e00ff */
[----:B------:R-:W-:Y:S01]  /*e4f0*/  SHF.L.U64.HI R150, R151, 0x2, R150 ;  /* 0x0000000297967819 */ /* 0x000fe20000010296 */
[----:B------:R-:W-:Y:S02]  /*e500*/  IMAD.SHL.U32 R143, R143, 0x4, RZ ;  /* 0x000000048f8f7824 */ /* 0x000fe400078e00ff */
[----:B------:R-:W-:Y:S02]  /*e510*/  IMAD.SHL.U32 R145, R145, 0x4, RZ ;  /* 0x0000000491917824 */ /* 0x000fe400078e00ff */
[----:B------:R-:W-:Y:S02]  /*e520*/  IMAD.SHL.U32 R147, R147, 0x4, RZ ;  /* 0x0000000493937824 */ /* 0x000fe400078e00ff */
[----:B------:R-:W-:-:S02]  /*e530*/  IMAD.SHL.U32 R149, R149, 0x4, RZ ;  /* 0x0000000495957824 */ /* 0x000fc400078e00ff */
[----:B------:R-:W-:Y:S02]  /*e540*/  IMAD.SHL.U32 R151, R151, 0x4, RZ ;  /* 0x0000000497977824 */ /* 0x000fe400078e00ff */
[----:B------:R-:W-:Y:S02]  /*e550*/  IMAD.SHL.U32 R153, R153, 0x4, RZ ;  /* 0x0000000499997824 */ /* 0x000fe400078e00ff */
[----:B------:R-:W-:Y:S02]  /*e560*/  VIADD R239, R5, 0xfffffffa ;  /* 0xfffffffa05ef7836 */ /* 0x000fe40000000000 */
[----:B------:R-:W-:Y:S01]  /*e570*/  VIADD R238, R238, 0xffffffff ;  /* 0xffffffffeeee7836 */ /* 0x000fe20000000000 */
[----:B------:R-:W-:Y:S01]  /*e580*/  UMOV UR14, 0x1 ;  /* 0x00000001000e7882 */ /* 0x000fe20000000000 */
[----:B------:R-:W-:Y:S01]  /*e590*/  UMOV UR15, 0x5 ;  /* 0x00000005000f7882 */ /* 0x000fe20000000000 */
[----:B------:R-:W-:Y:S01]  /*e5a0*/  UMOV UR5, URZ ;  /* 0x000000ff00057c82 */ /* 0x000fe20008000000 */
[----:B------:R-:W-:Y:S01]  /*e5b0*/  UMOV UR6, URZ ;  /* 0x000000ff00067c82 */ /* 0x000fe20008000000 */
[----:B------:R-:W-:-:S05]  /*e5c0*/  UMOV UR7, URZ ;  /* 0x000000ff00077c82 */ /* 0x000fca0008000000 */
.L_x_11:
[----:B------:R-:W-:Y:S01]  /*e5d0*/  IMAD.U32 R4, R4, -0x80000000, RZ ;  /* 0x8000000004047824 */ /* 0x000fe200078e00ff */
[----:B------:R-:W-:-:S03]  /*e5e0*/  UIADD3 UR6, UPT, UPT, UR6, 0x1, URZ ;  /* 0x0000000106067890 */ /* 0x000fc6000fffe0ff */
[----:B------:R-:W1:Y:S01]  /*e5f0*/  SYNCS.PHASECHK.TRANS64.TRYWAIT P2, [UR8], R4 ;  /* 0x00000004ff0075a7 */ /* 0x000e620008041108 */
[----:B------:R-:W-:-:S04]  /*e600*/  UISETP.GT.AND UP1, UPT, UR6, 0x4, UPT ;  /* 0x000000040600788c */ /* 0x000fc8000bf24270 */
[----:B------:R-:W-:-:S04]  /*e610*/  USEL UR6, UR6, URZ, !UP1 ;  /* 0x000000ff06067287 */ /* 0x000fc8000c800000 */
[----:B------:R-:W-:Y:S01]  /*e620*/  ULEA UR4, UR6, UR10, 0xe ;  /* 0x0000000a06047291 */ /* 0x000fe2000f8e70ff */
[----:B-1----:R-:W-:Y:S11]  /*e630*/  @!P2 BRA `(.L_x_9) ;  /* 0x000000a0000ca947 */ /* 0x002ff60003800000 */
.L_x_17:
[----:B------:R-:W-:-:S04]  /*e640*/  DEPBAR.LE SB0, 0x8 ;  /* 0x000082000000791a */ /* 0x000fc80000000000 */
[----:B------:R-:W-:Y:S01]  /*e650*/  LEA R184, R0, UR4, 0x7 ;  /* 0x0000000400b87c11 */ /* 0x000fe2000f8e38ff */
[----:B------:R-:W-:Y:S01]  /*e660*/  BAR.SYNC.DEFER_BLOCKING 0x0 ;  /* 0x0000000000007b1d */ /* 0x000fe20000010000 */
[----:B------:R-:W-:Y:S02]  /*e670*/  UIADD3 UR5, UPT, UPT, UR5, 0x1, URZ ;  /* 0x0000000105057890 */ /* 0x000fe4000fffe0ff */
[----:B------:R-:W-:Y:S02]  /*e680*/  ULEA UR8, UR14, UR10, 0x3 ;  /* 0x0000000a0e087291 */ /* 0x000fe4000f8e18ff */
[----:B------:R-:W-:Y:S02]  /*e690*/  UISETP.GT.AND UP1, UPT, UR5, 0x5, UPT ;  /* 0x000000050500788c */ /* 0x000fe4000bf24270 */
[----:B------:R-:W-:Y:S02]  /*e6a0*/  UIADD3 UR8, UPT, UPT, UR8, 0x44000, URZ ;  /* 0x0004400008087890 */ /* 0x000fe4000fffe0ff */
[----:B------:R-:W-:Y:S01]  /*e6b0*/  USEL UR5, UR5, URZ, !UP1 ;  /* 0x000000ff05057287 */ /* 0x000fe2000c800000 */
[----:B------:R-:W-:Y:S01]  /*e6c0*/  UMOV UR4, UR7 ;  /* 0x0000000700047c82 */ /* 0x000fe20008000000 */
[----:B------:R-:W-:Y:S04]  /*e6d0*/  LDS.128 R4, [R184+0x30000] ;  /* 0x03000000b8047984 */ /* 0x000fe80000000c00 */
[----:B------:R-:W-:Y:S04]  /*e6e0*/  LDS.128 R8, [R184+0x30010] ;  /* 0x03001000b8087984 */ /* 0x000fe80000000c00 */
[----:B------:R-:W-:Y:S04]  /*e6f0*/  LDS.128 R12, [R184+0x30020] ;  /* 0x03002000b80c7984 */ /* 0x000fe80000000c00 */
[----:B------:R-:W-:Y:S04]  /*e700*/  LDS.128 R16, [R184+0x30030] ;  /* 0x03003000b8107984 */ /* 0x000fe80000000c00 */
[----:B------:R-:W-:Y:S04]  /*e710*/  LDS.128 R20, [R184+0x30040] ;  /* 0x03004000b8147984 */ /* 0x000fe80000000c00 */
[----:B------:R-:W-:Y:S04]  /*e720*/  LDS.128 R24, [R184+0x30050] ;  /* 0x03005000b8187984 */ /* 0x000fe80000000c00 */
[----:B------:R-:W-:Y:S04]  /*e730*/  LDS.128 R28, [R184+0x30060] ;  /* 0x03006000b81c7984 */ /* 0x000fe80000000c00 */
[----:B------:R-:W1:Y:S02]  /*e740*/  LDS.128 R32, [R184+0x30070] ;  /* 0x03007000b8207984 */ /* 0x000e640000000c00 */
[----:B-1----:R1:W-:Y:S01]  /*e750*/  STTM.x32 tmem[UR11+0x100], R4 ;  /* 0x00010004000079ed */ /* 0x0023e200082c000b */
[----:B------:R-:W2:Y:S02]  /*e760*/  FENCE.VIEW.ASYNC.T ;  /* 0x00000000000073c6 */ /* 0x000ea40000000200 */
[----:B--2---:R-:W-:Y:S06]  /*e770*/  BAR.SYNC.DEFER_BLOCKING 0x0 ;  /* 0x0000000000007b1d */ /* 0x004fec0000010000 */
[----:B------:R-:W-:Y:S05]  /*e780*/  @P0 BRA `(.L_x_10) ;  /* 0x0000000000780947 */ /* 0x000fea0003800000 */
[----:B------:R-:W-:Y:S02]  /*e790*/  ULEA UR7, UR5, UR10, 0xf ;  /* 0x0000000a05077291 */ /* 0x000fe4000f8e78ff */
[----:B------:R-:W-:Y:S02]  /*e7a0*/  UIADD3 UR28, UPT, UPT, UR18, 0x108, URZ ;  /* 0x00000108121c7890 */ /* 0x000fe4000fffe0ff */
[----:B------:R-:W-:Y:S02]  /*e7b0*/  USHF.R.U32.HI UR7, URZ, 0x4, UR7 ;  /* 0x00000004ff077899 */ /* 0x000fe40008011607 */
[----:B------:R-:W-:Y:S02]  /*e7c0*/  UIADD3 UR29, UPT, UPT, UR18, 0x110, URZ ;  /* 0x00000110121d7890 */ /* 0x000fe4000fffe0ff */
[----:B------:R-:W-:Y:S02]  /*e7d0*/  USGXT.U32 UR12, UR7, 0xe ;  /* 0x0000000e070c789a */ /* 0x000fe40008000000 */
[----:B------:R-:W-:-:S02]  /*e7e0*/  UIADD3 UR34, UPT, UPT, UR18, 0x118, URZ ;  /* 0x0000011812227890 */ /* 0x000fc4000fffe0ff */
[----:B------:R-:W-:Y:S01]  /*e7f0*/  UIADD3 UR20, UP1, UPT, UR12, 0x2, URZ ;  /* 0x000000020c147890 */ /* 0x000fe2000ff3e0ff */
[----:B------:R-:W-:Y:S01]  /*e800*/  UMOV UR7, URZ ;  /* 0x000000ff00077c82 */ /* 0x000fe20008000000 */
[----:B------:R-:W-:Y:S02]  /*e810*/  UMOV UR26, 0x0 ;  /* 0x00000000001a7882 */ /* 0x000fe40000000000 */
[----:B------:R-:W-:Y:S02]  /*e820*/  UIADD3.X UR21, UPT, UPT, UR7, 0x40004040, URZ, UP1, !UPT ;  /* 0x4000404007157890 */ /* 0x000fe40008ffe4ff */
[----:B------:R-:W-:Y:S02]  /*e830*/  UIADD3 UR22, UP1, UPT, UR20, 0x2, URZ ;  /* 0x0000000214167890 */ /* 0x000fe4000ff3e0ff */
[----:B------:R-:W-:Y:S02]  /*e840*/  UIADD3 UR24, UP2, UPT, UR20, 0x4, URZ ;  /* 0x0000000414187890 */ /* 0x000fe4000ff5e0ff */
[----:B------:R-:W-:-:S02]  /*e850*/  UIADD3.X UR23, UPT, UPT, UR21, URZ, URZ, UP1, !UPT ;  /* 0x000000ff15177290 */ /* 0x000fc40008ffe4ff */
[----:B------:R-:W-:Y:S01]  /*e860*/  UIADD3.X UR25, UPT, UPT, UR21, URZ, URZ, UP2, !UPT ;  /* 0x000000ff15197290 */ /* 0x000fe200097fe4ff */
[----:B------:R-:W-:Y:S01]  /*e870*/  UMOV UR27, 0x8400910 ;  /* 0x08400910001b7882 */ /* 0x000fe20000000000 */
[----:B------:R-:W-:Y:S01]  /*e880*/  UMOV UR13, 0x40004040 ;  /* 0x40004040000d7882 */ /* 0x000fe20000000000 */
[----:B------:R-:W-:Y:S01]  /*e890*/  UMOV UR30, 0x0 ;  /* 0x00000000001e7882 */ /* 0x000fe20000000000 */
[----:B------:R-:W-:Y:S01]  /*e8a0*/  UMOV UR31, 0x8400910 ;  /* 0x08400910001f7882 */ /* 0x000fe20000000000 */
[----:B------:R-:W-:Y:S01]  /*e8b0*/  UMOV UR32, 0x0 ;  /* 0x0000000000207882 */ /* 0x000fe20000000000 */
[----:B------:R-:W-:Y:S01]  /*e8c0*/  UMOV UR33, 0x8400910 ;  /* 0x0840091000217882 */ /* 0x000fe20000000000 */
[----:B------:R-:W-:Y:S01]  /*e8d0*/  UMOV UR9, URZ ;  /* 0x000000ff00097c82 */ /* 0x000fe20008000000 */
[----:B------:R2:W-:Y:S01]  /*e8e0*/  UTCHMMA tmem[UR19], gdesc[UR12], tmem[UR18], tmem[UR26], idesc[UR27], UPT ;  /* 0x00ff1a0c130079ea */ /* 0x0005e2000b800012 */
        /* <DEDUP_REMOVED lines=8> */
.L_x_10:
[----:B------:R-:W-:Y:S01]  /*e970*/  BAR.SYNC.DEFER_BLOCKING 0x0 ;  /* 0x0000000000007b1d */ /* 0x000fe20000010000 */
[----:B------:R-:W-:Y:S01]  /*e980*/  ISETP.GT.AND P3, PT, R44, RZ, PT ;  /* 0x000000ff2c00720c */ /* 0x000fe20003f64270 */
[----:B------:R-:W-:Y:S01]  /*e990*/  UIADD3 UR15, UPT, UPT, UR15, 0x1, URZ ;  /* 0x000000010f0f7890 */ /* 0x000fe2000fffe0ff */
[C---:B------:R-:W-:Y:S01]  /*e9a0*/  ISETP.GE.AND P2, PT, R154.reuse, R239, PT ;  /* 0x000000ef9a00720c */ /* 0x040fe20003f46270 */
[----:B------:R-:W-:Y:S01]  /*e9b0*/  VIADD R154, R154, 0x1 ;  /* 0x000000019a9a7836 */ /* 0x000fe20000000000 */
[----:B-1----:R-:W-:Y:S01]  /*e9c0*/  SEL R4, RZ, 0x4, !P3 ;  /* 0x00000004ff047807 */ /* 0x002fe20005800000 */
[----:B------:R-:W-:Y:S01]  /*e9d0*/  UISETP.GT.AND UP1, UPT, UR15, 0x5, UPT ;  /* 0x000000050f00788c */ /* 0x000fe2000bf24270 */
[----:B------:R-:W-:Y:S01]  /*e9e0*/  ISETP.GT.AND P3, PT, R44, 0x1, PT ;  /* 0x000000012c00780c */ /* 0x000fe20003f64270 */
[----:B------:R-:W1:Y:S01]  /*e9f0*/  S2R R10, SR_TID.X ;  /* 0x00000000000a7919 */ /* 0x000e620000002100 */
[----:B------:R-:W-:Y:S01]  /*ea00*/  SEL R4, R4, RZ, !P2 ;  /* 0x000000ff04047207 */ /* 0x000fe20005000000 */
[----:B------:R-:W-:Y:S01]  /*ea10*/  USEL UR15, UR15, URZ, !UP1 ;  /* 0x000000ff0f0f7287 */ /* 0x000fe2000c800000 */
[----:B------:R-:W-:Y:S01]  /*ea20*/  SEL R5, RZ, 0x4, !P3 ;  /* 0x00000004ff057807 */ /* 0x000fe20005800000 */
[----:B------:R-:W-:Y:S01]  /*ea30*/  UIADD3 UR14, UPT, UPT, UR14, 0x1, URZ ;  /* 0x000000010e0e7890 */ /* 0x000fe2000fffe0ff */
[----:B------:R-:W-:Y:S01]  /*ea40*/  ISETP.NE.U32.AND P5, PT, R4, RZ, PT ;  /* 0x000000ff0400720c */ /* 0x000fe20003fa5070 */
[----:B--2---:R-:W-:Y:S01]  /*ea50*/  ULEA UR7, UR15, UR10, 0xf ;  /* 0x0000000a0f077291 */ /* 0x004fe2000f8e78ff */
[----:B------:R-:W-:Y:S01]  /*ea60*/  IADD3 R4, P3, PT, R42, R240, RZ ;  /* 0x000000f02a047210 */ /* 0x000fe20007f7e0ff */
[----:B------:R-:W-:Y:S01]  /*ea70*/  UISETP.GT.AND UP1, UPT, UR14, 0x1, UPT ;  /* 0x000000010e00788c */ /* 0x000fe2000bf24270 */
[----:B------:R-:W-:-:S02]  /*ea80*/  SEL R6, R5, RZ, !P2 ;  /* 0x000000ff05067207 */ /* 0x000fc40005000000 */
[----:B------:R-:W-:Y:S01]  /*ea90*/  ISETP.GT.AND P6, PT, R44, 0x2, PT ;  /* 0x000000022c00780c */ /* 0x000fe20003fc4270 */
[----:B------:R-:W-:Y:S01]  /*eaa0*/  IMAD.X R5, R41, 0x1, R40, P3 ;  /* 0x0000000129057824 */ /* 0x000fe200018e0628 */
[----:B------:R-:W-:Y:S01]  /*eab0*/  ISETP.NE.U32.AND P3, PT, R6, RZ, PT ;  /* 0x000000ff0600720c */ /* 0x000fe20003f65070 */
[----:B------:R-:W-:Y:S01]  /*eac0*/  VIADD R12, R241, UR7 ;  /* 0x00000007f10c7c36 */ /* 0x000fe20008000000 */
[----:B------:R-:W-:Y:S01]  /*ead0*/  SEL R6, RZ, 0x4, !P6 ;  /* 0x00000004ff067807 */ /* 0x000fe20007000000 */
[----:B------:R-:W-:Y:S01]  /*eae0*/  USEL UR14, UR14, URZ, !UP1 ;  /* 0x000000ff0e0e7287 */ /* 0x000fe2000c800000 */
[----:B------:R-:W-:Y:S01]  /*eaf0*/  ISETP.GT.AND P6, PT, R44, 0x3, PT ;  /* 0x000000032c00780c */ /* 0x000fe20003fc4270 */
[----:B------:R-:W-:Y:S01]  /*eb00*/  @!PT LDS RZ, [RZ] ;  /* 0x00000000fffff984 */ /* 0x000fe20000000800 */
[----:B------:R-:W-:Y:S01]  /*eb10*/  @!PT LDS RZ, [RZ] ;  /* 0x00000000fffff984 */ /* 0x000fe20000000800 */
[----:B------:R-:W-:Y:S01]  /*eb20*/  @!PT LDS RZ, [RZ] ;  /* 0x00000000fffff984 */ /* 0x000fe20000000800 */
[----:B------:R2:W-:Y:S01]  /*eb30*/  LDGSTS.E [R184+0x30000], desc[UR16][R4.64], P5 ;  /* 0x3000000004b87fae */ /* 0x0005e2000a9a1010 */
[----:B------:R-:W-:Y:S02]  /*eb40*/  SEL R6, R6, RZ, !P2 ;  /* 0x000000ff06067207 */ /* 0x000fe40005000000 */
[----:B--2---:R-:W-:-:S02]  /*eb50*/  IADD3 R4, P5, PT, R42, R153, RZ ;  /* 0x000000992a047210 */ /* 0x004fc40007fbe0ff */
[----:B-1----:R-:W-:-:S03]  /*eb60*/  LOP3.LUT R10, R10, 0x1f, RZ, 0xc0, !PT ;  /* 0x0000001f0a0a7812 */ /* 0x002fc600078ec0ff */
[----:B------:R-:W-:Y:S01]  /*eb70*/  IMAD.X R5, R41, 0x1, R152, P5 ;  /* 0x0000000129057824 */ /* 0x000fe200028e0698 */
[----:B------:R-:W-:Y:S02]  /*eb80*/  ISETP.NE.U32.AND P5, PT, R6, RZ, PT ;  /* 0x000000ff0600720c */ /* 0x000fe40003fa5070 */
[----:B------:R-:W-:Y:S02]  /*eb90*/  SEL R6, RZ, 0x4, !P6 ;  /* 0x00000004ff067807 */ /* 0x000fe40007000000 */
[----:B------:R1:W-:Y:S01]  /*eba0*/  LDGSTS.E [R184+0x30004], desc[UR16][R4.64], P3 ;  /* 0x3000400004b87fae */ /* 0x0003e200099a1010 */
[----:B------:R-:W-:Y:S02]  /*ebb0*/  ISETP.GT.AND P6, PT, R44, 0x4, PT ;  /* 0x000000042c00780c */ /* 0x000fe40003fc4270 */
[----:B------:R-:W-:Y:S02]  /*ebc0*/  SEL R6, R6, RZ, !P2 ;  /* 0x000000ff06067207 */ /* 0x000fe40005000000 */
[----:B-1----:R-:W-:-:S05]  /*ebd0*/  IADD3 R4, P3, PT, R42, R151, RZ ;  /* 0x000000972a047210 */ /* 0x002fca0007f7e0ff */
        /* <DEDUP_REMOVED lines=167> */
[----:B------:R-:W-:-:S04]  /*f650*/  SEL R7, RZ, 0x4, !P3 ;  /* 0x00000004ff077807 */ /* 0x000fc80005800000 */
[----:B------:R-:W-:Y:S02]  /*f660*/  SEL R8, R7, RZ, !P2 ;  /* 0x000000ff07087207 */ /* 0x000fe40005000000 */
[----:B-1----:R-:W-:-:S05]  /*f670*/  IADD3 R4, P6, PT, R42, R103, RZ ;  /* 0x000000672a047210 */ /* 0x002fca0007fde0ff */
[C---:B------:R-:W-:Y:S01]  /*f680*/  IMAD.X R5, R41.reuse, 0x1, R102, P6 ;  /* 0x0000000129057824 */ /* 0x040fe200030e0666 */
[----:B------:R-:W-:Y:S02]  /*f690*/  ISETP.NE.U32.AND P6, PT, R6, RZ, PT ;  /* 0x000000ff0600720c */ /* 0x000fe40003fc5070 */
[----:B------:R-:W-:Y:S02]  /*f6a0*/  IADD3 R6, P3, PT, R42, R101, RZ ;  /* 0x000000652a067210 */ /* 0x000fe40007f7e0ff */
[----:B------:R1:W-:Y:S03]  /*f6b0*/  LDGSTS.E [R184+0x30068], desc[UR16][R4.64], P5 ;  /* 0x3006800004b87fae */ /* 0x0003e6000a9a1010 */
[----:B------:R-:W-:Y:S01]  /*f6c0*/  IMAD.X R7, R41, 0x1, R100, P3 ;  /* 0x0000000129077824 */ /* 0x000fe200018e0664 */
[----:B------:R-:W-:-:S05]  /*f6d0*/  ISETP.NE.U32.AND P3, PT, R8, RZ, PT ;  /* 0x000000ff0800720c */ /* 0x000fca0003f65070 */
[----:B------:R2:W-:Y:S01]  /*f6e0*/  LDGSTS.E [R184+0x3006c], desc[UR16][R6.64], P6 ;  /* 0x3006c00006b87fae */ /* 0x0005e2000b1a1010 */
[----:B------:R-:W-:Y:S02]  /*f6f0*/  ISETP.GT.AND P6, PT, R44, 0x1d, PT ;  /* 0x0000001d2c00780c */ /* 0x000fe40003fc4270 */
[----:B-1----:R-:W-:Y:S02]  /*f700*/  IADD3 R4, P5, PT, R42, R99, RZ ;  /* 0x000000632a047210 */ /* 0x002fe40007fbe0ff */
[----:B------:R-:W-:-:S03]  /*f710*/  SEL R8, RZ, 0x4, !P6 ;  /* 0x00000004ff087807 */ /* 0x000fc60007000000 */
[C---:B------:R-:W-:Y:S01]  /*f720*/  IMAD.X R5, R41.reuse, 0x1, R98, P5 ;  /* 0x0000000129057824 */ /* 0x040fe200028e0662 */
[----:B------:R-:W-:Y:S02]  /*f730*/  SEL R8, R8, RZ, !P2 ;  /* 0x000000ff08087207 */ /* 0x000fe40005000000 */
[----:B--2---:R-:W-:Y:S02]  /*f740*/  IADD3 R6, P5, PT, R42, R97, RZ ;  /* 0x000000612a067210 */ /* 0x004fe40007fbe0ff */
[----:B------:R1:W-:Y:S01]  /*f750*/  LDGSTS.E [R184+0x30070], desc[UR16][R4.64], P3 ;  /* 0x3007000004b87fae */ /* 0x0003e200099a1010 */
[----:B------:R-:W-:Y:S02]  /*f760*/  ISETP.GT.AND P3, PT, R44, 0x1e, PT ;  /* 0x0000001e2c00780c */ /* 0x000fe40003f64270 */
[----:B------:R-:W-:Y:S01]  /*f770*/  ISETP.NE.U32.AND P6, PT, R8, RZ, PT ;  /* 0x000000ff0800720c */ /* 0x000fe20003fc5070 */
[----:B------:R-:W-:Y:S01]  /*f780*/  IMAD.X R7, R41, 0x1, R96, P5 ;  /* 0x0000000129077824 */ /* 0x000fe200028e0660 */
[----:B------:R-:W-:-:S02]  /*f790*/  SEL R9, RZ, 0x4, !P3 ;  /* 0x00000004ff097807 */ /* 0x000fc40005800000 */
[----:B------:R-:W-:Y:S02]  /*f7a0*/  ISETP.GT.AND P3, PT, R44, 0x1f, PT ;  /* 0x0000001f2c00780c */ /* 0x000fe40003f64270 */
[----:B------:R-:W-:Y:S02]  /*f7b0*/  SEL R9, R9, RZ, !P2 ;  /* 0x000000ff09097207 */ /* 0x000fe40005000000 */
[----:B------:R-:W-:Y:S02]  /*f7c0*/  SEL R8, RZ, 0x4, !P3 ;  /* 0x00000004ff087807 */ /* 0x000fe40005800000 */
[----:B-1----:R-:W-:Y:S02]  /*f7d0*/  IADD3 R4, P5, PT, R42, R95, RZ ;  /* 0x0000005f2a047210 */ /* 0x002fe40007fbe0ff */
[----:B------:R-:W-:Y:S01]  /*f7e0*/  ISETP.GE.AND P3, PT, R10, R44, PT ;  /* 0x0000002c0a00720c */ /* 0x000fe20003f66270 */
[----:B------:R1:W-:Y:S01]  /*f7f0*/  LDGSTS.E [R184+0x30074], desc[UR16][R6.64], P6 ;  /* 0x3007400006b87fae */ /* 0x0003e2000b1a1010 */
[----:B------:R-:W-:Y:S01]  /*f800*/  SEL R8, R8, RZ, !P2 ;  /* 0x000000ff08087207 */ /* 0x000fe20005000000 */
[----:B------:R-:W-:Y:S01]  /*f810*/  IMAD.X R5, R41, 0x1, R94, P5 ;  /* 0x0000000129057824 */ /* 0x000fe200028e065e */
[----:B------:R-:W-:Y:S01]  /*f820*/  ISETP.NE.U32.AND P5, PT, R9, RZ, PT ;  /* 0x000000ff0900720c */ /* 0x000fe20003fa5070 */
[----:B------:R-:W-:Y:S01]  /*f830*/  VIADD R10, R2, UR7 ;  /* 0x00000007020a7c36 */ /* 0x000fe20008000000 */
[----:B------:R-:W-:Y:S01]  /*f840*/  SEL R9, RZ, 0x4, P3 ;  /* 0x00000004ff097807 */ /* 0x000fe20001800000 */
[----:B------:R-:W-:Y:S01]  /*f850*/  USEL UR7, URZ, 0x1, !UP1 ;  /* 0x00000001ff077887 */ /* 0x000fe2000c800000 */
[----:B------:R-:W-:Y:S01]  /*f860*/  ISETP.NE.U32.AND P3, PT, R8, RZ, PT ;  /* 0x000000ff0800720c */ /* 0x000fe20003f65070 */
[----:B------:R-:W-:Y:S01]  /*f870*/  VIADD R44, R44, 0xffffffe0 ;  /* 0xffffffe02c2c7836 */ /* 0x000fe20000000000 */
[----:B------:R-:W-:Y:S01]  /*f880*/  SEL R9, R9, RZ, !P2 ;  /* 0x000000ff09097207 */ /* 0x000fe20005000000 */
[----:B------:R-:W-:Y:S01]  /*f890*/  ULOP3.LUT UR7, UR4, UR7, URZ, 0x3c, !UPT ;  /* 0x0000000704077292 */ /* 0x000fe2000f8e3cff */
[----:B------:R-:W-:-:S02]  /*f8a0*/  IADD3 R8, P6, PT, R42, R93, RZ ;  /* 0x0000005d2a087210 */ /* 0x000fc40007fde0ff */
[----:B------:R-:W-:-:S03]  /*f8b0*/  ISETP.NE.U32.AND P2, PT, R9, RZ, PT ;  /* 0x000000ff0900720c */ /* 0x000fc60003f45070 */
[----:B------:R2:W-:Y:S01]  /*f8c0*/  LDGSTS.E [R184+0x30078], desc[UR16][R4.64], P5 ;  /* 0x3007800004b87fae */ /* 0x0005e2000a9a1010 */
[----:B------:R-:W-:Y:S01]  /*f8d0*/  IMAD.X R9, R41, 0x1, R92, P6 ;  /* 0x0000000129097824 */ /* 0x000fe200030e065c */
[----:B-1----:R-:W-:-:S04]  /*f8e0*/  IADD3 R6, P6, PT, R45, R87, RZ ;  /* 0x000000572d067210 */ /* 0x002fc80007fde0ff */
[----:B------:R1:W-:Y:S01]  /*f8f0*/  LDGSTS.E [R184+0x3007c], desc[UR16][R8.64], P3 ;  /* 0x3007c00008b87fae */ /* 0x0003e200099a1010 */
[----:B------:R-:W-:-:S03]  /*f900*/  IMAD.X R7, R43, 0x1, R86, P6 ;  /* 0x000000012b077824 */ /* 0x000fc600030e0656 */
[----:B------:R-:W0:Y:S01]  /*f910*/  LDGDEPBAR ;  /* 0x00000000000079af */ /* 0x000e220000000000 */
[----:B--2---:R-:W-:-:S05]  /*f920*/  IADD3 R4, P5, PT, R45, R91, RZ ;  /* 0x0000005b2d047210 */ /* 0x004fca0007fbe0ff */
[----:B------:R-:W-:Y:S01]  /*f930*/  IMAD.X R5, R43, 0x1, R90, P5 ;  /* 0x000000012b057824 */ /* 0x000fe200028e065a */
[----:B-1----:R-:W-:-:S04]  /*f940*/  IADD3 R8, P3, PT, R45, R83, RZ ;  /* 0x000000532d087210 */ /* 0x002fc80007f7e0ff */
[----:B------:R1:W-:Y:S01]  /*f950*/  LDGSTS.E [R10], desc[UR16][R4.64], P2 ;  /* 0x00000000040a7fae */ /* 0x0003e200091a1010 */
[----:B------:R-:W-:-:S03]  /*f960*/  IMAD.X R9, R43, 0x1, R82, P3 ;  /* 0x000000012b097824 */ /* 0x000fc600018e0652 */
[----:B------:R2:W-:Y:S04]  /*f970*/  LDGSTS.E [R10+0x400], desc[UR16][R6.64], P2 ;  /* 0x00400000060a7fae */ /* 0x0005e800091a1010 */
[----:B------:R3:W-:Y:S01]  /*f980*/  LDGSTS.E [R10+0x800], desc[UR16][R8.64], P2 ;  /* 0x00800000080a7fae */ /* 0x0007e200091a1010 */
[C---:B-1----:R-:W-:Y:S02]  /*f990*/  IADD3 R4, P5, PT, R45.reuse, R79, RZ ;  /* 0x0000004f2d047210 */ /* 0x042fe40007fbe0ff */
[----:B--2---:R-:W-:-:S03]  /*f9a0*/  IADD3 R6, P3, PT, R45, R75, RZ ;  /* 0x0000004b2d067210 */ /* 0x004fc60007f7e0ff */
[----:B------:R-:W-:Y:S01]  /*f9b0*/  IMAD.X R5, R43, 0x1, R78, P5 ;  /* 0x000000012b057824 */ /* 0x000fe200028e064e */
[----:B---3--:R-:W-:Y:S01]  /*f9c0*/  IADD3 R8, P5, PT, R45, R71, RZ ;  /* 0x000000472d087210 */ /* 0x008fe20007fbe0ff */
[----:B------:R-:W-:-:S03]  /*f9d0*/  IMAD.X R7, R43, 0x1, R74, P3 ;  /* 0x000000012b077824 */ /* 0x000fc600018e064a */
[----:B------:R1:W-:Y:S01]  /*f9e0*/  LDGSTS.E [R10+0xc00], desc[UR16][R4.64], P2 ;  /* 0x00c00000040a7fae */ /* 0x0003e200091a1010 */
        /* <DEDUP_REMOVED lines=168> */
[C---:B------:R-:W-:Y:S02]  /*10470*/  IADD3 R10, P6, PT, R45.reuse, R236, RZ ;  /* 0x000000ec2d0a7210 */ /* 0x040fe40007fde0ff */
[----:B---3--:R-:W-:Y:S01]  /*10480*/  IADD3 R8, P5, PT, R45, R232, RZ ;  /* 0x000000e82d087210 */ /* 0x008fe20007fbe0ff */
[C---:B------:R-:W-:Y:S01]  /*10490*/  IMAD.X R7, R43.reuse, 0x1, R229, P3 ;  /* 0x000000012b077824 */ /* 0x040fe200018e06e5 */
[----:B------:R1:W-:Y:S01]  /*104a0*/  LDGSTS.E [R12+0x7200], desc[UR16][R4.64], P2 ;  /* 0x07200000040c7fae */ /* 0x0003e200091a1010 */
[----:B------:R-:W-:Y:S01]  /*104b0*/  IMAD.X R11, R43, 0x1, R237, P6 ;  /* 0x000000012b0b7824 */ /* 0x000fe200030e06ed */
[----:B------:R-:W-:Y:S01]  /*104c0*/  IADD3 R45, P3, PT, R45, R38, RZ ;  /* 0x000000262d2d7210 */ /* 0x000fe20007f7e0ff */
[----:B------:R-:W-:Y:S01]  /*104d0*/  IMAD.X R9, R43, 0x1, R233, P5 ;  /* 0x000000012b097824 */ /* 0x000fe200028e06e9 */
[----:B------:R2:W-:Y:S01]  /*104e0*/  LDGSTS.E [R12+0x7600], desc[UR16][R6.64], P2 ;  /* 0x07600000060c7fae */ /* 0x0005e200091a1010 */
[----:B------:R-:W-:-:S02]  /*104f0*/  IADD3 R42, P5, PT, R42, R36, RZ ;  /* 0x000000242a2a7210 */ /* 0x000fc40007fbe0ff */
[----:B------:R-:W-:Y:S01]  /*10500*/  IMAD.X R43, R43, 0x1, R39, P3 ;  /* 0x000000012b2b7824 */ /* 0x000fe200018e0627 */
[----:B------:R2:W-:Y:S02]  /*10510*/  LDGSTS.E [R12+0x7a00], desc[UR16][R8.64], P2 ;  /* 0x07a00000080c7fae */ /* 0x0005e400091a1010 */
[----:B------:R-:W-:Y:S02]  /*10520*/  IMAD.X R41, R41, 0x1, R37, P5 ;  /* 0x0000000129297824 */ /* 0x000fe400028e0625 */
[----:B------:R2:W-:Y:S01]  /*10530*/  LDGSTS.E [R12+0x7e00], desc[UR16][R10.64], P2 ;  /* 0x07e000000a0c7fae */ /* 0x0005e200091a1010 */
[----:B------:R-:W-:Y:S01]  /*10540*/  ISETP.NE.U32.AND P2, PT, R238, R154, PT ;  /* 0x0000009aee00720c */ /* 0x000fe20003f45070 */
[----:B-1----:R-:W-:Y:S02]  /*10550*/  IMAD.U32 R4, RZ, RZ, UR4 ;  /* 0x00000004ff047e24 */ /* 0x002fe4000f8e00ff */
[----:B------:R-:W0:Y:S10]  /*10560*/  LDGDEPBAR ;  /* 0x00000000000079af */ /* 0x000e340000000000 */
[----:B--2---:R-:W-:Y:S05]  /*10570*/  @P2 BRA `(.L_x_11) ;  /* 0xffffffe000142947 */ /* 0x004fea000383ffff */
.L_x_8:
[----:B------:R-:W2:Y:S01]  /*10580*/  LDL.LU R8, [R1+0xcc] ;  /* 0x0000cc0001087983 */ /* 0x000ea20000300800 */
[----:B------:R-:W1:Y:S01]  /*10590*/  LDCU UR5, c[0x0][0x3b8] ;  /* 0x00007700ff0577ac */ /* 0x000e620008000800 */
[C---:B------:R-:W-:Y:S02]  /*105a0*/  VIADD R2, R3.reuse, 0x3 ;  /* 0x0000000303027836 */ /* 0x040fe40000000000 */
[C---:B------:R-:W-:Y:S01]  /*105b0*/  VIADD R6, R3.reuse, 0x1 ;  /* 0x0000000103067836 */ /* 0x040fe20000000000 */
[----:B------:R-:W3:Y:S01]  /*105c0*/  LDCU UR6, c[0x0][0x3b4] ;  /* 0x00007680ff0677ac */ /* 0x000ee20008000800 */
[C---:B------:R-:W-:Y:S01]  /*105d0*/  VIADD R4, R3.reuse, 0x2 ;  /* 0x0000000203047836 */ /* 0x040fe20000000000 */
[----:B------:R-:W2:Y:S01]  /*105e0*/  LDCU.128 UR12, c[0x0][0x390] ;  /* 0x00007200ff0c77ac */ /* 0x000ea20008000c00 */
[----:B------:R-:W4:Y:S01]  /*105f0*/  LDCU UR19, c[0x0][0x39c] ;  /* 0x00007380ff1377ac */ /* 0x000f220008000800 */
[----:B------:R-:W5:Y:S01]  /*10600*/  LDCU UR7, c[0x0][0x39c] ;  /* 0x00007380ff0777ac */ /* 0x000f620008000800 */
[----:B-1----:R-:W-:Y:S01]  /*10610*/  IMAD R5, R3, UR5, RZ ;  /* 0x0000000503057c24 */ /* 0x002fe2000f8e02ff */
[----:B------:R-:W1:Y:S03]  /*10620*/  LDCU UR9, c[0x0][0x39c] ;  /* 0x00007380ff0977ac */ /* 0x000e660008000800 */
[----:B------:R-:W-:Y:S01]  /*10630*/  VIADD R7, R5, UR5 ;  /* 0x0000000505077c36 */ /* 0x000fe20008000000 */
[----:B------:R-:W1:Y:S03]  /*10640*/  LDCU UR20, c[0x0][0x39c] ;  /* 0x00007380ff1477ac */ /* 0x000e660008000800 */
[----:B------:R-:W-:Y:S01]  /*10650*/  VIADD R9, R7, UR5 ;  /* 0x0000000507097c36 */ /* 0x000fe20008000000 */
[----:B------:R-:W1:Y:S03]  /*10660*/  LDCU UR21, c[0x0][0x39c] ;  /* 0x00007380ff1577ac */ /* 0x000e660008000800 */
[----:B------:R-:W-:-:S04]  /*10670*/  VIADD R11, R9, UR5 ;  /* 0x00000005090b7c36 */ /* 0x000fc80008000000 */
        /* <DEDUP_REMOVED lines=13> */
[----:B------:R-:W-:Y:S01]  /*10750*/  VIADD R39, R37, UR5 ;  /* 0x0000000525277c36 */ /* 0x000fe20008000000 */
[C---:B--2---:R-:W-:Y:S01]  /*10760*/  ISETP.GE.AND P0, PT, R8.reuse, UR14, PT ;  /* 0x0000000e08007c0c */ /* 0x044fe2000bf06270 */
[----:B---3--:R-:W-:-:S03]  /*10770*/  IMAD R0, R8, UR6, RZ ;  /* 0x0000000608007c24 */ /* 0x008fc6000f8e02ff */
[----:B----4-:R-:W-:Y:S02]  /*10780*/  ISETP.LT.AND P2, PT, R2, UR19, !P0 ;  /* 0x0000001302007c0c */ /* 0x010fe4000c741270 */
[----:B-----5:R-:W-:Y:S02]  /*10790*/  ISETP.LT.AND P3, PT, R6, UR7, !P0 ;  /* 0x0000000706007c0c */ /* 0x020fe4000c761270 */
[----:B-1----:R-:W-:Y:S02]  /*107a0*/  ISETP.LT.AND P6, PT, R4, UR9, !P0 ;  /* 0x0000000904007c0c */ /* 0x002fe4000c7c1270 */
[----:B------:R-:W-:Y:S01]  /*107b0*/  LEA R2, P5, R0, UR12, 0x2 ;  /* 0x0000000c00027c11 */ /* 0x000fe2000f8a10ff */
[----:B------:R-:W-:-:S12]  /*107c0*/  @!P4 BRA `(.L_x_12) ;  /* 0x000000000010c947 */ /* 0x000fd80003800000 */
[----:B------:R-:W-:-:S06]  /*107d0*/  USHF.L.U32 UR4, UR4, 0x1f, URZ ;  /* 0x0000001f04047899 */ /* 0x000fcc00080006ff */
[----:B------:R-:W-:-:S04]  /*107e0*/  IMAD.U32 R4, RZ, RZ, UR4 ;  /* 0x00000004ff047e24 */ /* 0x000fc8000f8e00ff */
[----:B------:R-:W1:Y:S02]  /*107f0*/  SYNCS.PHASECHK.TRANS64.TRYWAIT P4, [UR8], R4 ;  /* 0x00000004ff0075a7 */ /* 0x000e640008081108 */
[----:B-1----:R-:W-:Y:S05]  /*10800*/  @!P4 BRA `(.L_x_13) ;  /* 0x0000007c00a4c947 */ /* 0x002fea0003800000 */
.L_x_12:
[----:B------:R-:W-:-:S04]  /*10810*/  DEPBAR.LE SB0, 0x0 ;  /* 0x000080000000791a */ /* 0x000fc80000000000 */
[----:B------:R-:W-:Y:S01]  /*10820*/  BAR.SYNC.DEFER_BLOCKING 0x0 ;  /* 0x0000000000007b1d */ /* 0x000fe20000010000 */
[----:B------:R-:W-:Y:S01]  /*10830*/  LEA.HI.X.SX32 R0, R0, UR13, 0x2, P5 ;  /* 0x0000000d00007c11 */ /* 0x000fe2000a8f16ff */
[----:B------:R-:W-:Y:S01]  /*10840*/  VIADD R41, R39, UR5 ;  /* 0x0000000527297c36 */ /* 0x000fe20008000000 */
[----:B------:R-:W-:Y:S01]  /*10850*/  LEA R48, P5, R5, R2, 0x2 ;  /* 0x0000000205307211 */ /* 0x000fe200078a10ff */
[C---:B------:R-:W-:Y:S01]  /*10860*/  VIADD R4, R3.reuse, 0x4 ;  /* 0x0000000403047836 */ /* 0x040fe20000000000 */
[----:B------:R-:W-:Y:S01]  /*10870*/  ISETP.LT.AND P4, PT, R3, UR15, !P0 ;  /* 0x0000000f03007c0c */ /* 0x000fe2000c781270 */
[----:B------:R-:W-:Y:S01]  /*10880*/  VIADD R43, R41, UR5 ;  /* 0x00000005292b7c36 */ /* 0x000fe20008000000 */
[----:B------:R-:W-:Y:S01]  /*10890*/  LEA.HI.X.SX32 R49, R5, R0, 0x2, P5 ;  /* 0x0000000005317211 */ /* 0x000fe200028f16ff */
[----:B------:R-:W1:Y:S01]  /*108a0*/  LDCU UR4, c[0x0][0x39c] ;  /* 0x00007380ff0477ac */ /* 0x000e620008000800 */
[----:B------:R-:W-:Y:S01]  /*108b0*/  LEA R52, P5, R7, R2, 0x2 ;  /* 0x0000000207347211 */ /* 0x000fe200078a10ff */
[----:B------:R-:W-:Y:S01]  /*108c0*/  VIADD R5, R43, UR5 ;  /* 0x000000052b057c36 */ /* 0x000fe20008000000 */
[----:B------:R-:W2:Y:S02]  /*108d0*/  LDCU UR6, c[0x0][0x39c] ;  /* 0x00007380ff0677ac */ /* 0x000ea40008000800 */
[----:B------:R-:W-:Y:S01]  /*108e0*/  LEA.HI.X.SX32 R53, R7, R0, 0x2, P5 ;  /* 0x0000000007357211 */ /* 0x000fe200028f16ff */
[----:B------:R-:W-:Y:S01]  /*108f0*/  VIADD R45, R5, UR5 ;  /* 0x00000005052d7c36 */ /* 0x000fe20008000000 */
[----:B------:R-:W-:Y:S01]  /*10900*/  LEA R56, P5, R9, R2, 0x2 ;  /* 0x0000000209387211 */ /* 0x000fe200078a10ff */
[----:B------:R-:W3:Y:S02]  /*10910*/  LDCU UR7, c[0x0][0x39c] ;  /* 0x00007380ff0777ac */ /* 0x000ee40008000800 */
[----:B------:R-:W-:Y:S01]  /*10920*/  VIADD R7, R45, UR5 ;  /* 0x000000052d077c36 */ /* 0x000fe20008000000 */
[----:B------:R-:W-:Y:S01]  /*10930*/  LEA.HI.X.SX32 R57, R9, R0, 0x2, P5 ;  /* 0x0000000009397211 */ /* 0x000fe200028f16ff */
[----:B------:R-:W4:Y:S01]  /*10940*/  LDCU UR8, c[0x0][0x39c] ;  /* 0x00007380ff0877ac */ /* 0x000f220008000800 */
[----:B------:R-:W-:Y:S01]  /*10950*/  LEA R60, P5, R13, R2, 0x2 ;  /* 0x000000020d3c7211 */ /* 0x000fe200078a10ff */
[----:B------:R-:W-:Y:S01]  /*10960*/  VIADD R9, R7, UR5 ;  /* 0x0000000507097c36 */ /* 0x000fe20008000000 */
[----:B------:R-:W5:Y:S02]  /*10970*/  @!P1 SYNCS.CCTL.IV [UR10+0x44000] ;  /* 0x04400000ff0099b1 */ /* 0x000f64000800000a */
[----:B-----5:R-:W-:Y:S01]  /*10980*/  BAR.SYNC.DEFER_BLOCKING 0x0 ;  /* 0x0000000000007b1d */ /* 0x020fe20000010000 */
[----:B------:R-:W-:Y:S01]  /*10990*/  LEA.HI.X.SX32 R61, R13, R0, 0x2, P5 ;  /* 0x000000000d3d7211 */ /* 0x000fe200028f16ff */
[----:B------:R-:W-:Y:S01]  /*109a0*/  VIADD R47, R9, UR5 ;  /* 0x00000005092f7c36 */ /* 0x000fe20008000000 */
[----:B------:R-:W-:-:S04]  /*109b0*/  LEA R50, P5, R17, R2, 0x2 ;  /* 0x0000000211327211 */ /* 0x000fc800078a10ff */
[----:B------:R-:W-:Y:S01]  /*109c0*/  LEA.HI.X.SX32 R51, R17, R0, 0x2, P5 ;  /* 0x0000000011337211 */ /* 0x000fe200028f16ff */
[----:B------:R-:W5:Y:S01]  /*109d0*/  LDTM.x64 R64, tmem[UR11] ;  /* 0x0000000b004079ee */ /* 0x000f620008340000 */
[----:B------:R-:W1:Y:S01]  /*109e0*/  LDTM.x64 R132, tmem[UR11+0x40] ;  /* 0x0000400b008479ee */ /* 0x000e620008340000 */
[----:B------:R-:W1:Y:S01]  /*109f0*/  @!P1 SYNCS.CCTL.IV [UR10+0x44008] ;  /* 0x04400800ff0099b1 */ /* 0x000e62000800000a */
[----:B------:R-:W-:-:S04]  /*10a00*/  LEA R58, P1, R11, R2, 0x2 ;  /* 0x000000020b3a7211 */ /* 0x000fc800078210ff */
[----:B------:R-:W-:Y:S01]  /*10a10*/  LEA.HI.X.SX32 R59, R11, R0, 0x2, P1 ;  /* 0x000000000b3b7211 */ /* 0x000fe200008f16ff */
[----:B------:R-:W-:Y:S01]  /*10a20*/  VIADD R11, R47, UR5 ;  /* 0x000000052f0b7c36 */ /* 0x000fe20008000000 */
[-C--:B------:R-:W-:Y:S01]  /*10a30*/  LEA R62, P1, R15, R2.reuse, 0x2 ;  /* 0x000000020f3e7211 */ /* 0x080fe200078210ff */
[----:B-----5:R-:W-:Y:S01]  /*10a40*/  STL.64 [R1+0x20], R72 ;  /* 0x0000204801007387 */ /* 0x020fe20000100a00 */
[----:B------:R-:W-:Y:S01]  /*10a50*/  IMAD.MOV.U32 R10, RZ, RZ, R66 ;  /* 0x000000ffff0a7224 */ /* 0x000fe200078e0042 */
[----:B------:R-:W-:Y:S01]  /*10a60*/  LEA R66, P5, R21, R2, 0x2 ;  /* 0x0000000215427211 */ /* 0x000fe200078a10ff */
[----:B------:R-:W-:Y:S01]  /*10a70*/  IMAD.MOV.U32 R16, RZ, RZ, R67 ;  /* 0x000000ffff107224 */ /* 0x000fe200078e0043 */
[----:B------:R-:W-:Y:S01]  /*10a80*/  STL.64 [R1+0x28], R74 ;  /* 0x0000284a01007387 */ /* 0x000fe20000100a00 */
[----:B------:R-:W-:Y:S01]  /*10a90*/  LEA.HI.X.SX32 R63, R15, R0, 0x2, P1 ;  /* 0x000000000f3f7211 */ /* 0x000fe200008f16ff */
[----:B------:R-:W-:Y:S01]  /*10aa0*/  IMAD.MOV.U32 R6, RZ, RZ, R64 ;  /* 0x000000ffff067224 */ /* 0x000fe200078e0040 */
[----:B------:R-:W-:Y:S01]  /*10ab0*/  LEA R54, P1, R19, R2, 0x2 ;  /* 0x0000000213367211 */ /* 0x000fe200078210ff */
[----:B------:R-:W-:Y:S01]  /*10ac0*/  STL.64 [R1+0x30], R76 ;  /* 0x0000304c01007387 */ /* 0x000fe20000100a00 */
[-C--:B------:R-:W-:Y:S01]  /*10ad0*/  LEA.HI.X.SX32 R67, R21, R0.reuse, 0x2, P5 ;  /* 0x0000000015437211 */ /* 0x080fe200028f16ff */
[----:B------:R-:W-:Y:S01]  /*10ae0*/  IMAD.MOV.U32 R14, RZ, RZ, R65 ;  /* 0x000000ffff0e7224 */ /* 0x000fe200078e0041 */
[----:B------:R-:W-:Y:S01]  /*10af0*/  LEA.HI.X.SX32 R55, R19, R0, 0x2, P1 ;  /* 0x0000000013377211 */ /* 0x000fe200008f16ff */
[----:B------:R-:W-:Y:S01]  /*10b00*/  STL.64 [R1+0x38], R78 ;  /* 0x0000384e01007387 */ /* 0x000fe20000100a00 */
[----:B------:R-:W-:Y:S01]  /*10b10*/  LEA R64, P1, R23, R2, 0x2 ;  /* 0x0000000217407211 */ /* 0x000fe200078210ff */
[----:B------:R-:W-:-:S02]  /*10b20*/  VIADD R13, R11, UR5 ;  /* 0x000000050b0d7c36 */ /* 0x000fc40008000000 */
[----:B------:R-:W-:Y:S01]  /*10b30*/  STL.64 [R1+0x40], R80 ;  /* 0x0000405001007387 */ /* 0x000fe20000100a00 */
[----:B------:R-:W-:Y:S01]  /*10b40*/  LEA.HI.X.SX32 R65, R23, R0, 0x2, P1 ;  /* 0x0000000017417211 */ /* 0x000fe200008f16ff */
[----:B------:R-:W-:Y:S02]  /*10b50*/  VIADD R15, R13, UR5 ;  /* 0x000000050d0f7c36 */ /* 0x000fe40008000000 */
[----:B------:R-:W-:Y:S01]  /*10b60*/  STL.64 [R1+0x48], R82 ;  /* 0x0000485201007387 */ /* 0x000fe20000100a00 */
[----:B------:R-:W-:Y:S02]  /*10b70*/  IMAD.MOV.U32 R20, RZ, RZ, R69 ;  /* 0x000000ffff147224 */ /* 0x000fe400078e0045 */
[----:B------:R-:W-:Y:S01]  /*10b80*/  VIADD R17, R15, UR5 ;  /* 0x000000050f117c36 */ /* 0x000fe20008000000 */
[----:B------:R-:W-:Y:S01]  /*10b90*/  STL.64 [R1+0x50], R84 ;  /* 0x0000505401007387 */ /* 0x000fe20000100a00 */
[----:B------:R-:W-:Y:S02]  /*10ba0*/  IMAD.MOV.U32 R18, RZ, RZ, R68 ;  /* 0x000000ffff127224 */ /* 0x000fe400078e0044 */
[----:B------:R-:W-:Y:S01]  /*10bb0*/  VIADD R19, R17, UR5 ;  /* 0x0000000511137c36 */ /* 0x000fe20008000000 */
[----:B------:R-:W-:Y:S01]  /*10bc0*/  STL.64 [R1+0x58], R86 ;  /* 0x0000585601007387 */ /* 0x000fe20000100a00 */
[----:B------:R-:W-:-:S02]  /*10bd0*/  IMAD.MOV.U32 R12, RZ, RZ, R71 ;  /* 0x000000ffff0c7224 */ /* 0x000fc400078e0047 */
[----:B------:R-:W-:Y:S01]  /*10be0*/  VIADD R21, R19, UR5 ;  /* 0x0000000513157c36 */ /* 0x000fe20008000000 */
[----:B------:R-:W-:Y:S01]  /*10bf0*/  STL.64 [R1+0x60], R88 ;  /* 0x0000605801007387 */ /* 0x000fe20000100a00 */
[----:B------:R-:W-:-:S03]  /*10c00*/  IMAD.MOV.U32 R8, RZ, RZ, R70 ;  /* 0x000000ffff087224 */ /* 0x000fc600078e0046 */
[----:B------:R-:W-:Y:S04]  /*10c10*/  STL.64 [R1+0x68], R90 ;  /* 0x0000685a01007387 */ /* 0x000fe80000100a00 */
        /* <DEDUP_REMOVED lines=17> */
[----:B------:R5:W-:Y:S04]  /*10d30*/  STL.64 [R1+0xf8], R126 ;  /* 0x0000f87e01007387 */ /* 0x000be80000100a00 */
[----:B------:R1:W-:Y:S04]  /*10d40*/  STL.64 [R1+0x1d0], R66 ;  /* 0x0001d04201007387 */ /* 0x0003e80000100a00 */
[----:B------:R2:W-:Y:S01]  /*10d50*/  STL.64 [R1+0x1c8], R64 ;  /* 0x0001c84001007387 */ /* 0x0005e20000100a00 */
[----:B-----5:R-:W5:Y:S01]  /*10d60*/  LDTM.x64 R68, tmem[UR11+0x80] ;  /* 0x0000800b004479ee */ /* 0x020f620008340000 */
[----:B-1----:R-:W-:-:S04]  /*10d70*/  LEA R66, P5, R25, R2, 0x2 ;  /* 0x0000000219427211 */ /* 0x002fc800078a10ff */
[----:B------:R-:W-:Y:S02]  /*10d80*/  LEA.HI.X.SX32 R67, R25, R0, 0x2, P5 ;  /* 0x0000000019437211 */ /* 0x000fe400028f16ff */
[-C--:B------:R-:W-:Y:S02]  /*10d90*/  LEA R22, P5, R29, R2.reuse, 0x2 ;  /* 0x000000021d167211 */ /* 0x080fe400078a10ff */
[----:B--2---:R-:W-:Y:S01]  /*10da0*/  LEA R64, P1, R27, R2, 0x2 ;  /* 0x000000021b407211 */ /* 0x004fe200078210ff */
[----:B------:R-:W-:Y:S01]  /*10db0*/  STL.64 [R1+0x1c0], R66 ;  /* 0x0001c04201007387 */ /* 0x000fe20000100a00 */
[-C--:B------:R-:W-:Y:S02]  /*10dc0*/  LEA.HI.X.SX32 R23, R29, R0.reuse, 0x2, P5 ;  /* 0x000000001d177211 */ /* 0x080fe400028f16ff */
[----:B------:R-:W-:Y:S02]  /*10dd0*/  LEA.HI.X.SX32 R65, R27, R0, 0x2, P1 ;  /* 0x000000001b417211 */ /* 0x000fe400008f16ff */
[C---:B------:R-:W-:Y:S01]  /*10de0*/  LEA R24, P1, R31.reuse, R2, 0x2 ;  /* 0x000000021f187211 */ /* 0x040fe200078210ff */
[----:B------:R1:W-:Y:S03]  /*10df0*/  STL.64 [R1+0x1b0], R22 ;  /* 0x0001b01601007387 */ /* 0x0003e60000100a00 */
[----:B------:R-:W-:Y:S01]  /*10e00*/  LEA.HI.X.SX32 R25, R31, R0, 0x2, P1 ;  /* 0x000000001f197211 */ /* 0x000fe200008f16ff */
[----:B------:R2:W-:Y:S01]  /*10e10*/  STL.64 [R1+0x1b8], R64 ;  /* 0x0001b84001007387 */ /* 0x0005e20000100a00 */
[----:B------:R-:W-:-:S03]  /*10e20*/  LEA R26, P1, R35, R2, 0x2 ;  /* 0x00000002231a7211 */ /* 0x000fc600078210ff */
[----:B------:R3:W-:Y:S01]  /*10e30*/  STL.64 [R1+0x1a8], R24 ;  /* 0x0001a81801007387 */ /* 0x0007e20000100a00 */
[----:B------:R-:W-:Y:S02]  /*10e40*/  LEA.HI.X.SX32 R27, R35, R0, 0x2, P1 ;  /* 0x00000000231b7211 */ /* 0x000fe400008f16ff */
[-C--:B------:R-:W-:Y:S01]  /*10e50*/  LEA R32, P1, R39, R2.reuse, 0x2 ;  /* 0x0000000227207211 */ /* 0x080fe200078210ff */
[----:B-1----:R-:W-:Y:S02]  /*10e60*/  VIADD R23, R21, UR5 ;  /* 0x0000000515177c36 */ /* 0x002fe40008000000 */
[----:B------:R1:W-:Y:S01]  /*10e70*/  STL.64 [R1+0x198], R26 ;  /* 0x0001981a01007387 */ /* 0x0003e20000100a00 */
[----:B--2---:R-:W-:-:S04]  /*10e80*/  LEA R64, P5, R33, R2, 0x2 ;  /* 0x0000000221407211 */ /* 0x004fc800078a10ff */
[----:B------:R-:W-:Y:S01]  /*10e90*/  LEA.HI.X.SX32 R65, R33, R0, 0x2, P5 ;  /* 0x0000000021417211 */ /* 0x000fe200028f16ff */
[----:B---3--:R-:W-:Y:S01]  /*10ea0*/  VIADD R25, R23, UR5 ;  /* 0x0000000517197c36 */ /* 0x008fe20008000000 */
[----:B------:R-:W-:Y:S02]  /*10eb0*/  LEA R28, P5, R37, R2, 0x2 ;  /* 0x00000002251c7211 */ /* 0x000fe400078a10ff */
[-C--:B------:R-:W-:Y:S01]  /*10ec0*/  LEA.HI.X.SX32 R33, R39, R0.reuse, 0x2, P1 ;  /* 0x0000000027217211 */ /* 0x080fe200008f16ff */
[----:B------:R-:W-:Y:S01]  /*10ed0*/  STL.64 [R1+0x1a0], R64 ;  /* 0x0001a04001007387 */ /* 0x000fe20000100a00 */
[----:B------:R-:W-:Y:S01]  /*10ee0*/  LEA.HI.X.SX32 R29, R37, R0, 0x2, P5 ;  /* 0x00000000251d7211 */ /* 0x000fe200028f16ff */
[----:B-1----:R-:W-:Y:S01]  /*10ef0*/  VIADD R27, R25, UR5 ;  /* 0x00000005191b7c36 */ /* 0x002fe20008000000 */
[----:B------:R-:W-:-:S03]  /*10f00*/  LEA R30, P5, R41, R2, 0x2 ;  /* 0x00000002291e7211 */ /* 0x000fc600078a10ff */
[----:B------:R1:W-:Y:S01]  /*10f10*/  STL.64 [R1+0x190], R28 ;  /* 0x0001901c01007387 */ /* 0x0003e20000100a00 */
[----:B------:R-:W-:Y:S02]  /*10f20*/  LEA.HI.X.SX32 R31, R41, R0, 0x2, P5 ;  /* 0x00000000291f7211 */ /* 0x000fe400028f16ff */
[C---:B------:R-:W-:Y:S01]  /*10f30*/  LEA R36, P5, R5.reuse, R2, 0x2 ;  /* 0x0000000205247211 */ /* 0x040fe200078a10ff */
[----:B------:R2:W-:Y:S03]  /*10f40*/  STL.64 [R1+0x188], R32 ;  /* 0x0001882001007387 */ /* 0x0005e60000100a00 */
[----:B------:R-:W-:Y:S01]  /*10f50*/  LEA.HI.X.SX32 R37, R5, R0, 0x2, P5 ;  /* 0x0000000005257211 */ /* 0x000fe200028f16ff */
[----:B------:R3:W-:Y:S01]  /*10f60*/  STL.64 [R1+0x180], R30 ;  /* 0x0001801e01007387 */ /* 0x0007e20000100a00 */
[----:B-1----:R-:W-:Y:S01]  /*10f70*/  VIADD R29, R27, UR5 ;  /* 0x000000051b1d7c36 */ /* 0x002fe20008000000 */
[----:B--2---:R-:W-:-:S04]  /*10f80*/  LEA R32, P1, R43, R2, 0x2 ;  /* 0x000000022b207211 */ /* 0x004fc800078210ff */
[----:B------:R-:W-:Y:S01]  /*10f90*/  LEA.HI.X.SX32 R33, R43, R0, 0x2, P1 ;  /* 0x000000002b217211 */ /* 0x000fe200008f16ff */
[----:B---3--:R-:W-:Y:S01]  /*10fa0*/  VIADD R31, R29, UR5 ;  /* 0x000000051d1f7c36 */ /* 0x008fe20008000000 */
[----:B------:R-:W-:-:S03]  /*10fb0*/  LEA R34, P1, R45, R2, 0x2 ;  /* 0x000000022d227211 */ /* 0x000fc600078210ff */
[----:B------:R1:W-:Y:S01]  /*10fc0*/  STL.64 [R1+0x178], R32 ;  /* 0x0001782001007387 */ /* 0x0003e20000100a00 */
[----:B------:R-:W-:-:S03]  /*10fd0*/  LEA.HI.X.SX32 R35, R45, R0, 0x2, P1 ;  /* 0x000000002d237211 */ /* 0x000fc600008f16ff */
[----:B------:R2:W-:Y:S04]  /*10fe0*/  STL.64 [R1+0x170], R36 ;  /* 0x0001702401007387 */ /* 0x0005e80000100a00 */
[----:B------:R3:W-:Y:S01]  /*10ff0*/  STL.64 [R1+0x168], R34 ;  /* 0x0001682201007387 */ /* 0x0007e20000100a00 */
[----:B-1----:R-:W-:Y:S01]  /*11000*/  VIADD R33, R31, UR5 ;  /* 0x000000051f217c36 */ /* 0x002fe20008000000 */
[----:B--2---:R-:W-:-:S03]  /*11010*/  LEA R36, P5, R7, R2, 0x2 ;  /* 0x0000000207247211 */ /* 0x004fc600078a10ff */
[----:B------:R-:W-:Y:S01]  /*11020*/  VIADD R5, R33, UR5 ;  /* 0x0000000521057c36 */ /* 0x000fe20008000000 */
[----:B---3--:R-:W-:Y:S02]  /*11030*/  LEA R34, P1, R9, R2, 0x2 ;  /* 0x0000000209227211 */ /* 0x008fe400078210ff */
[-C--:B------:R-:W-:Y:S01]  /*11040*/  LEA.HI.X.SX32 R37, R7, R0.reuse, 0x2, P5 ;  /* 0x0000000007257211 */ /* 0x080fe200028f16ff */
[----:B------:R-:W-:Y:S01]  /*11050*/  VIADD R7, R5, UR5 ;  /* 0x0000000505077c36 */ /* 0x000fe20008000000 */
[----:B------:R-:W-:-:S03]  /*11060*/  LEA.HI.X.SX32 R35, R9, R0, 0x2, P1 ;  /* 0x0000000009237211 */ /* 0x000fc600008f16ff */
[----:B------:R1:W-:Y:S01]  /*11070*/  STL.64 [R1+0x160], R36 ;  /* 0x0001602401007387 */ /* 0x0003e20000100a00 */
[----:B------:R-:W-:-:S03]  /*11080*/  VIADD R9, R7, UR5 ;  /* 0x0000000507097c36 */ /* 0x000fc60008000000 */
[----:B------:R2:W-:Y:S01]  /*11090*/  STL.64 [R1+0x158], R34 ;  /* 0x0001582201007387 */ /* 0x0005e20000100a00 */
[-C--:B-1----:R-:W-:Y:S02]  /*110a0*/  LEA R36, P5, R47, R2.reuse, 0x2 ;  /* 0x000000022f247211 */ /* 0x082fe400078a10ff */
[----:B--2---:R-:W-:Y:S02]  /*110b0*/  LEA R34, P1, R11, R2, 0x2 ;  /* 0x000000020b227211 */ /* 0x004fe400078210ff */
[-C--:B------:R-:W-:Y:S02]  /*110c0*/  LEA.HI.X.SX32 R37, R47, R0.reuse, 0x2, P5 ;  /* 0x000000002f257211 */ /* 0x080fe400028f16ff */
[----:B------:R-:W-:Y:S01]  /*110d0*/  LEA.HI.X.SX32 R35, R11, R0, 0x2, P1 ;  /* 0x000000000b237211 */ /* 0x000fe200008f16ff */
[----:B------:R-:W-:Y:S02]  /*110e0*/  VIADD R11, R9, UR5 ;  /* 0x00000005090b7c36 */ /* 0x000fe40008000000 */
[----:B------:R1:W-:Y:S04]  /*110f0*/  STL.64 [R1+0x150], R36 ;  /* 0x0001502401007387 */ /* 0x0003e80000100a00 */
[----:B------:R2:W-:Y:S01]  /*11100*/  STL.64 [R1+0x148], R34 ;  /* 0x0001482201007387 */ /* 0x0005e20000100a00 */
[----:B-1----:R-:W-:-:S02]  /*11110*/  LEA R36, P5, R13, R2, 0x2 ;  /* 0x000000020d247211 */ /* 0x002fc400078a10ff */
[----:B--2---:R-:W-:Y:S02]  /*11120*/  LEA R34, P1, R15, R2, 0x2 ;  /* 0x000000020f227211 */ /* 0x004fe400078210ff */
        /* <DEDUP_REMOVED lines=19> */
[----:B------:R1:W-:Y:S04]  /*11260*/  STL.64 [R1+0x120], R36 ;  /* 0x0001202401007387 */ /* 0x0003e80000100a00 */
[----:B------:R2:W-:Y:S01]  /*11270*/  STL.64 [R1+0x118], R34 ;  /* 0x0001182201007387 */ /* 0x0005e20000100a00 */
[-C--:B-1----:R-:W-:Y:S02]  /*11280*/  LEA R36, P5, R25, R2.reuse, 0x2 ;  /* 0x0000000219247211 */ /* 0x082fe400078a10ff */
[----:B--2---:R-:W-:Y:S02]  /*11290*/  LEA R34, P1, R27, R2, 0x2 ;  /* 0x000000021b227211 */ /* 0x004fe400078210ff */
[----:B------:R-:W-:Y:S02]  /*112a0*/  LEA.HI.X.SX32 R37, R25, R0, 0x2, P5 ;  /* 0x0000000019257211 */ /* 0x000fe400028f16ff */
[----:B------:R-:W-:-:S02]  /*112b0*/  LEA R22, P5, R29, R2, 0x2 ;  /* 0x000000021d167211 */ /* 0x000fc400078a10ff */
[-C--:B------:R-:W-:Y:S01]  /*112c0*/  LEA.HI.X.SX32 R35, R27, R0.reuse, 0x2, P1 ;  /* 0x000000001b237211 */ /* 0x080fe200008f16ff */
[----:B------:R-:W-:Y:S01]  /*112d0*/  STL.64 [R1+0x110], R36 ;  /* 0x0001102401007387 */ /* 0x000fe20000100a00 */
[----:B------:R-:W-:Y:S02]  /*112e0*/  LEA.HI.X.SX32 R23, R29, R0, 0x2, P5 ;  /* 0x000000001d177211 */ /* 0x000fe400028f16ff */
[-C--:B------:R-:W-:Y:S01]  /*112f0*/  LEA R250, P1, R31, R2.reuse, 0x2 ;  /* 0x000000021ffa7211 */ /* 0x080fe200078210ff */
[----:B------:R-:W-:Y:S01]  /*11300*/  STL.64 [R1+0x108], R34 ;  /* 0x0001082201007387 */ /* 0x000fe20000100a00 */
[----:B------:R-:W-:Y:S02]  /*11310*/  LEA R248, P5, R33, R2, 0x2 ;  /* 0x0000000221f87211 */ /* 0x000fe400078a10ff */
[----:B------:R-:W-:Y:S01]  /*11320*/  LEA.HI.X.SX32 R251, R31, R0, 0x2, P1 ;  /* 0x000000001ffb7211 */ /* 0x000fe200008f16ff */
[----:B------:R1:W-:Y:S01]  /*11330*/  STL.64 [R1+0x100], R22 ;  /* 0x0001001601007387 */ /* 0x0003e20000100a00 */
[----:B------:R-:W-:-:S02]  /*11340*/  LEA R246, P1, R5, R2, 0x2 ;  /* 0x0000000205f67211 */ /* 0x000fc400078210ff */
[----:B------:R-:W-:Y:S01]  /*11350*/  LEA.HI.X.SX32 R249, R33, R0, 0x2, P5 ;  /* 0x0000000021f97211 */ /* 0x000fe200028f16ff */
[----:B------:R2:W-:Y:S01]  /*11360*/  STL.64 [R1+0x1f8], R250 ;  /* 0x0001f8fa01007387 */ /* 0x0005e20000100a00 */
[----:B------:R-:W-:Y:S02]  /*11370*/  LEA R244, P5, R7, R2, 0x2 ;  /* 0x0000000207f47211 */ /* 0x000fe400078a10ff */
[----:B------:R-:W-:Y:S01]  /*11380*/  LEA.HI.X.SX32 R247, R5, R0, 0x2, P1 ;  /* 0x0000000005f77211 */ /* 0x000fe200008f16ff */
[----:B------:R-:W-:Y:S01]  /*11390*/  STL.64 [R1+0x200], R248 ;  /* 0x000200f801007387 */ /* 0x000fe20000100a00 */
[----:B------:R-:W-:Y:S02]  /*113a0*/  LEA R242, P1, R9, R2, 0x2 ;  /* 0x0000000209f27211 */ /* 0x000fe400078210ff */
[----:B------:R-:W-:Y:S01]  /*113b0*/  LEA.HI.X.SX32 R245, R7, R0, 0x2, P5 ;  /* 0x0000000007f57211 */ /* 0x000fe200028f16ff */
[----:B-1----:R-:W-:Y:S01]  /*113c0*/  VIADD R23, R21, UR5 ;  /* 0x0000000515177c36 */ /* 0x002fe20008000000 */
[----:B------:R-:W-:Y:S01]  /*113d0*/  LEA R240, P5, R11, R2, 0x2 ;  /* 0x000000020bf07211 */ /* 0x000fe200078a10ff */
[----:B------:R-:W-:Y:S01]  /*113e0*/  STL [R1+0x220], R246 ;  /* 0x000220f601007387 */ /* 0x000fe20000100800 */
[----:B------:R-:W-:Y:S01]  /*113f0*/  LEA.HI.X.SX32 R243, R9, R0, 0x2, P1 ;  /* 0x0000000009f37211 */ /* 0x000fe200008f16ff */
[----:B------:R-:W-:Y:S01]  /*11400*/  VIADD R25, R23, UR5 ;  /* 0x0000000517197c36 */ /* 0x000fe20008000000 */
        /* <DEDUP_REMOVED lines=13> */
[----:B------:R1:W-:Y:S01]  /*114e0*/  STL [R1+0x1e8], R241 ;  /* 0x0001e8f101007387 */ /* 0x0003e20000100800 */
[----:B------:R-:W-:Y:S01]  /*114f0*/  LEA.HI.X.SX32 R235, R17, R0, 0x2, P1 ;  /* 0x0000000011eb7211 */ /* 0x000fe200008f16ff */
[----:B------:R-:W-:Y:S01]  /*11500*/  VIADD R11, R9, UR5 ;  /* 0x00000005090b7c36 */ /* 0x000fe20008000000 */
[----:B------:R-:W-:Y:S01]  /*11510*/  LEA R230, P1, R21, R2, 0x2 ;  /* 0x0000000215e67211 */ /* 0x000fe200078210ff */
[----:B------:R3:W-:Y:S01]  /*11520*/  STL [R1+0x238], R240 ;  /* 0x000238f001007387 */ /* 0x0007e20000100800 */
[----:B------:R-:W-:Y:S01]  /*11530*/  LEA.HI.X.SX32 R233, R19, R0, 0x2, P5 ;  /* 0x0000000013e97211 */ /* 0x000fe200028f16ff */
[----:B------:R-:W-:Y:S01]  /*11540*/  VIADD R13, R11, UR5 ;  /* 0x000000050b0d7c36 */ /* 0x000fe20008000000 */
[----:B------:R-:W-:Y:S01]  /*11550*/  LEA R228, P5, R23, R2, 0x2 ;  /* 0x0000000217e47211 */ /* 0x000fe200078a10ff */
[----:B--2---:R-:W-:Y:S01]  /*11560*/  IMAD.MOV.U32 R251, RZ, RZ, R20 ;  /* 0x000000fffffb7224 */ /* 0x004fe200078e0014 */
[----:B------:R-:W-:Y:S01]  /*11570*/  LEA.HI.X.SX32 R231, R21, R0, 0x2, P1 ;  /* 0x0000000015e77211 */ /* 0x000fe200008f16ff */
[----:B------:R-:W-:Y:S01]  /*11580*/  VIADD R15, R13, UR5 ;  /* 0x000000050d0f7c36 */ /* 0x000fe20008000000 */
[----:B------:R-:W-:Y:S01]  /*11590*/  LEA R226, P1, R25, R2, 0x2 ;  /* 0x0000000219e27211 */ /* 0x000fe200078210ff */
[----:B-1----:R-:W-:Y:S01]  /*115a0*/  IMAD.MOV.U32 R241, RZ, RZ, R63 ;  /* 0x000000fffff17224 */ /* 0x002fe200078e003f */
[----:B------:R-:W-:Y:S01]  /*115b0*/  LEA.HI.X.SX32 R229, R23, R0, 0x2, P5 ;  /* 0x0000000017e57211 */ /* 0x000fe200028f16ff */
[----:B------:R-:W-:Y:S01]  /*115c0*/  VIADD R17, R15, UR5 ;  /* 0x000000050f117c36 */ /* 0x000fe20008000000 */
[----:B------:R-:W-:Y:S01]  /*115d0*/  LEA R224, P5, R5, R2, 0x2 ;  /* 0x0000000205e07211 */ /* 0x000fe200078a10ff */
[----:B---3--:R-:W-:Y:S01]  /*115e0*/  IMAD.MOV.U32 R240, RZ, RZ, R62 ;  /* 0x000000fffff07224 */ /* 0x008fe200078e003e */
[----:B------:R-:W-:Y:S01]  /*115f0*/  LEA.HI.X.SX32 R227, R25, R0, 0x2, P1 ;  /* 0x0000000019e37211 */ /* 0x000fe200008f16ff */
[----:B------:R-:W-:Y:S01]  /*11600*/  IMAD.MOV.U32 R245, RZ, RZ, R18 ;  /* 0x000000fffff57224 */ /* 0x000fe200078e0012 */
[----:B------:R-:W-:Y:S01]  /*11610*/  LEA R222, P1, R7, R2, 0x2 ;  /* 0x0000000207de7211 */ /* 0x000fe200078210ff */
[----:B------:R-:W-:Y:S01]  /*11620*/  IMAD.MOV.U32 R243, RZ, RZ, R16 ;  /* 0x000000fffff37224 */ /* 0x000fe200078e0010 */
[----:B------:R-:W-:Y:S01]  /*11630*/  LEA.HI.X.SX32 R225, R5, R0, 0x2, P5 ;  /* 0x0000000005e17211 */ /* 0x000fe200028f16ff */
[----:B------:R-:W-:Y:S01]  /*11640*/  VIADD R5, R17, UR5 ;  /* 0x0000000511057c36 */ /* 0x000fe20008000000 */
[----:B------:R-:W-:Y:S01]  /*11650*/  LEA R220, P5, R9, R2, 0x2 ;  /* 0x0000000209dc7211 */ /* 0x000fe200078a10ff */
[----:B------:R-:W-:Y:S01]  /*11660*/  STL.64 [R1+0x240], R240 ;  /* 0x000240f001007387 */ /* 0x000fe20000100a00 */
        /* <DEDUP_REMOVED lines=17> */
[----:B-1----:R-:W-:Y:S01]  /*11780*/  IMAD.MOV.U32 R237, RZ, RZ, R6 ;  /* 0x000000ffffed7224 */ /* 0x002fe200078e0006 */
[----:B------:R-:W-:Y:S01]  /*11790*/  LEA R210, P1, R5, R2, 0x2 ;  /* 0x0000000205d27211 */ /* 0x000fe200078210ff */
[----:B------:R-:W-:Y:S01]  /*117a0*/  STL [R1+0x1d8], R233 ;  /* 0x0001d8e901007387 */ /* 0x000fe20000100800 */
[----:B------:R-:W-:Y:S01]  /*117b0*/  LEA.HI.X.SX32 R213, R17, R0, 0x2, P5 ;  /* 0x0000000011d57211 */ /* 0x000fe200028f16ff */
[----:B------:R-:W-:Y:S01]  /*117c0*/  IMAD.MOV.U32 R240, RZ, RZ, R48 ;  /* 0x000000fffff07224 */ /* 0x000fe200078e0030 */
[----:B------:R-:W-:Y:S01]  /*117d0*/  LEA R208, P5, R7, R2, 0x2 ;  /* 0x0000000207d07211 */ /* 0x000fe200078a10ff */
[----:B------:R-:W-:Y:S01]  /*117e0*/  STL.64 [R1+0x210], R230 ;  /* 0x000210e601007387 */ /* 0x000fe20000100a00 */
[-C--:B------:R-:W-:Y:S01]  /*117f0*/  LEA.HI.X.SX32 R211, R5, R0.reuse, 0x2, P1 ;  /* 0x0000000005d37211 */ /* 0x080fe200008f16ff */
[----:B------:R-:W-:Y:S01]  /*11800*/  VIADD R5, R13, UR5 ;  /* 0x000000050d057c36 */ /* 0x000fe20008000000 */
[----:B------:R-:W-:Y:S01]  /*11810*/  LEA.HI.X.SX32 R209, R7, R0, 0x2, P5 ;  /* 0x0000000007d17211 */ /* 0x000fe200028f16ff */
[----:B------:R1:W-:Y:S01]  /*11820*/  STL.64 [R1+0x218], R228 ;  /* 0x000218e401007387 */ /* 0x0003e20000100a00 */
[-C--:B------:R-:W-:Y:S01]  /*11830*/  LEA R206, P1, R9, R2.reuse, 0x2 ;  /* 0x0000000209ce7211 */ /* 0x080fe200078210ff */
[----:B------:R-:W-:Y:S01]  /*11840*/  VIADD R7, R5, UR5 ;  /* 0x0000000505077c36 */ /* 0x000fe20008000000 */
[----:B------:R-:W-:Y:S01]  /*11850*/  LEA R204, P5, R11, R2, 0x2 ;  /* 0x000000020bcc7211 */ /* 0x000fe200078a10ff */
[----:B------:R2:W-:Y:S01]  /*11860*/  STL.64 [R1+0x228], R226 ;  /* 0x000228e201007387 */ /* 0x0005e20000100a00 */
[-C--:B------:R-:W-:Y:S01]  /*11870*/  LEA.HI.X.SX32 R207, R9, R0.reuse, 0x2, P1 ;  /* 0x0000000009cf7211 */ /* 0x080fe200008f16ff */
[----:B------:R-:W-:Y:S01]  /*11880*/  VIADD R252, R7, UR5 ;  /* 0x0000000507fc7c36 */ /* 0x000fe20008000000 */
[----:B------:R-:W-:Y:S01]  /*11890*/  LEA.HI.X.SX32 R205, R11, R0, 0x2, P5 ;  /* 0x000000000bcd7211 */ /* 0x000fe200028f16ff */
[----:B------:R-:W-:Y:S01]  /*118a0*/  IMAD.MOV.U32 R241, RZ, RZ, R49 ;  /* 0x000000fffff17224 */ /* 0x000fe200078e0031 */
[-C--:B------:R-:W-:Y:S01]  /*118b0*/  LEA R202, P1, R13, R2.reuse, 0x2 ;  /* 0x000000020dca7211 */ /* 0x080fe200078210ff */
[----:B------:R3:W-:Y:S01]  /*118c0*/  STL.64 [R1+0x230], R224 ;  /* 0x000230e001007387 */ /* 0x0007e20000100a00 */
[----:B------:R-:W-:Y:S01]  /*118d0*/  LEA R200, P5, R5, R2, 0x2 ;  /* 0x0000000205c87211 */ /* 0x000fe200078a10ff */
[----:B-1----:R-:W-:Y:S01]  /*118e0*/  IMAD.MOV.U32 R228, RZ, RZ, R60 ;  /* 0x000000ffffe47224 */ /* 0x002fe200078e003c */
[-C--:B------:R-:W-:Y:S01]  /*118f0*/  LEA.HI.X.SX32 R203, R13, R0.reuse, 0x2, P1 ;  /* 0x000000000dcb7211 */ /* 0x080fe200008f16ff */
[----:B------:R-:W-:Y:S01]  /*11900*/  IMAD.MOV.U32 R229, RZ, RZ, R61 ;  /* 0x000000ffffe57224 */ /* 0x000fe200078e003d */
[----:B------:R-:W-:Y:S01]  /*11910*/  LEA.HI.X.SX32 R201, R5, R0, 0x2, P5 ;  /* 0x0000000005c97211 */ /* 0x000fe200028f16ff */
[----:B------:R-:W-:Y:S01]  /*11920*/  VIADD R5, R3, 0x5 ;  /* 0x0000000503057836 */ /* 0x000fe20000000000 */
[CC--:B------:R-:W-:Y:S01]  /*11930*/  LEA R198, P1, R7.reuse, R2.reuse, 0x2 ;  /* 0x0000000207c67211 */ /* 0x0c0fe200078210ff */
[----:B--2---:R-:W-:Y:S01]  /*11940*/  IMAD.MOV.U32 R226, RZ, RZ, R58 ;  /* 0x000000ffffe27224 */ /* 0x004fe200078e003a */
[C---:B------:R-:W-:Y:S01]  /*11950*/  LEA R196, P5, R252.reuse, R2, 0x2 ;  /* 0x00000002fcc47211 */ /* 0x040fe200078a10ff */
[----:B------:R-:W-:Y:S01]  /*11960*/  IMAD.MOV.U32 R227, RZ, RZ, R59 ;  /* 0x000000ffffe37224 */ /* 0x000fe200078e003b */
[-C--:B------:R-:W-:Y:S01]  /*11970*/  LEA.HI.X.SX32 R199, R7, R0.reuse, 0x2, P1 ;  /* 0x0000000007c77211 */ /* 0x080fe200008f16ff */
[----:B------:R-:W-:Y:S01]  /*11980*/  IMAD.MOV.U32 R248, RZ, RZ, R56 ;  /* 0x000000fffff87224 */ /* 0x000fe200078e0038 */
[----:B------:R-:W-:Y:S01]  /*11990*/  LEA.HI.X.SX32 R197, R252, R0, 0x2, P5 ;  /* 0x00000000fcc57211 */ /* 0x000fe200028f16ff */
[----:B------:R-:W-:Y:S01]  /*119a0*/  IMAD.MOV.U32 R249, RZ, RZ, R57 ;  /* 0x000000fffff97224 */ /* 0x000fe200078e0039 */
[----:B------:R-:W-:Y:S01]  /*119b0*/  ISETP.LT.AND P1, PT, R4, UR20, !P0 ;  /* 0x0000001404007c0c */ /* 0x000fe2000c721270 */
[----:B------:R-:W-:Y:S01]  /*119c0*/  IMAD.MOV.U32 R234, RZ, RZ, R54 ;  /* 0x000000ffffea7224 */ /* 0x000fe200078e0036 */
[----:B------:R-:W-:Y:S01]  /*119d0*/  ISETP.LT.AND P5, PT, R5, UR21, !P0 ;  /* 0x0000001505007c0c */ /* 0x000fe2000c7a1270 */
[----:B------:R-:W-:-:S02]  /*119e0*/  IMAD.MOV.U32 R235, RZ, RZ, R55 ;  /* 0x000000ffffeb7224 */ /* 0x000fc400078e0037 */
[----:B------:R-:W-:Y:S02]  /*119f0*/  IMAD.MOV.U32 R239, RZ, RZ, R14 ;  /* 0x000000ffffef7224 */ /* 0x000fe400078e000e */
[----:B------:R-:W-:Y:S02]  /*11a00*/  IMAD.MOV.U32 R246, RZ, RZ, R12 ;  /* 0x000000fffff67224 */ /* 0x000fe400078e000c */
[----:B------:R-:W-:Y:S02]  /*11a10*/  IMAD.MOV.U32 R250, RZ, RZ, R10 ;  /* 0x000000fffffa7224 */ /* 0x000fe400078e000a */
[----:B---3--:R-:W-:Y:S02]  /*11a20*/  IMAD.MOV.U32 R224, RZ, RZ, R52 ;  /* 0x000000ffffe07224 */ /* 0x008fe400078e0034 */
[----:B------:R-:W-:Y:S02]  /*11a30*/  IMAD.MOV.U32 R225, RZ, RZ, R53 ;  /* 0x000000ffffe17224 */ /* 0x000fe400078e0035 */
[----:B------:R-:W-:-:S02]  /*11a40*/  IMAD.MOV.U32 R230, RZ, RZ, R50 ;  /* 0x000000ffffe67224 */ /* 0x000fc400078e0032 */
[----:B------:R-:W-:Y:S02]  /*11a50*/  IMAD.MOV.U32 R231, RZ, RZ, R51 ;  /* 0x000000ffffe77224 */ /* 0x000fe400078e0033 */
[----:B------:R-:W-:Y:S02]  /*11a60*/  IMAD.MOV.U32 R247, RZ, RZ, R8 ;  /* 0x000000fffff77224 */ /* 0x000fe400078e0008 */
[----:B------:R-:W1:Y:S01]  /*11a70*/  LDTM.x64 R4, tmem[UR11+0xc0] ;  /* 0x0000c00b000479ee */ /* 0x000e620008340000 */
[----:B------:R-:W-:Y:S01]  /*11a80*/  NOP ;  /* 0x0000000000007918 */ /* 0x000fe20000000000 */
[----:B------:R2:W-:Y:S04]  /*11a90*/  @P4 STG.E desc[UR16][R240.64], R237 ;  /* 0x000000edf0004986 */ /* 0x0005e8000c101910 */
[----:B--2---:R-:W2:Y:S01]  /*11aa0*/  LDL.LU.64 R240, [R1+0x240] ;  /* 0x0002400001f07983 */ /* 0x004ea20000300a00 */
[----:B------:R-:W-:-:S03]  /*11ab0*/  VIADD R233, R3, 0x6 ;  /* 0x0000000603e97836 */ /* 0x000fc60000000000 */
[----:B------:R3:W-:Y:S02]  /*11ac0*/  @P3 STG.E desc[UR16][R224.64], R239 ;  /* 0x000000efe0003986 */ /* 0x0007e4000c101910 */
[----:B------:R-:W-:Y:S01]  /*11ad0*/  ISETP.LT.AND P4, PT, R233, UR4, !P0 ;  /* 0x00000004e9007c0c */ /* 0x000fe2000c781270 */
[----:B------:R-:W1:Y:S01]  /*11ae0*/  LDCU UR4, c[0x0][0x39c] ;  /* 0x00007380ff0477ac */ /* 0x000e620008000800 */
[----:B------:R4:W-:Y:S04]  /*11af0*/  @P6 STG.E desc[UR16][R248.64], R250 ;  /* 0x000000faf8006986 */ /* 0x0009e8000c101910 */
[----:B------:R1:W-:Y:S04]  /*11b00*/  @P2 STG.E desc[UR16][R226.64], R243 ;  /* 0x000000f3e2002986 */ /* 0x0003e8000c101910 */
[----:B------:R-:W-:Y:S01]  /*11b10*/  @P1 STG.E desc[UR16][R228.64], R245 ;  /* 0x000000f5e4001986 */ /* 0x000fe2000c101910 */
[----:B---3--:R-:W-:-:S03]  /*11b20*/  VIADD R224, R3, 0x7 ;  /* 0x0000000703e07836 */ /* 0x008fc60000000000 */
[----:B----4-:R-:W3:Y:S04]  /*11b30*/  LDL.LU.64 R248, [R1+0x1d0] ;  /* 0x0001d00001f87983 */ /* 0x010ee80000300a00 */
[----:B------:R-:W3:Y:S01]  /*11b40*/  LDL.LU R250, [R1+0x20] ;  /* 0x0000200001fa7983 */ /* 0x000ee20000300800 */
[----:B-1----:R-:W-:Y:S01]  /*11b50*/  ISETP.LT.AND P3, PT, R224, UR4, !P0 ;  /* 0x00000004e0007c0c */ /* 0x002fe2000c761270 */
[----:B------:R-:W1:Y:S02]  /*11b60*/  LDCU UR4, c[0x0][0x39c] ;  /* 0x00007380ff0477ac */ /* 0x000e640008000800 */
[----:B------:R-:W4:Y:S04]  /*11b70*/  LDL.LU.64 R226, [R1+0x1c8] ;  /* 0x0001c80001e27983 */ /* 0x000f280000300a00 */
[----:B------:R-:W4:Y:S01]  /*11b80*/  LDL.LU R243, [R1+0x24] ;  /* 0x0000240001f37983 */ /* 0x000f220000300800 */
[----:B------:R-:W-:-:S05]  /*11b90*/  VIADD R224, R3, 0x8 ;  /* 0x0000000803e07836 */ /* 0x000fca0000000000 */
[----:B-1----:R-:W-:Y:S01]  /*11ba0*/  ISETP.LT.AND P6, PT, R224, UR4, !P0 ;  /* 0x00000004e0007c0c */ /* 0x002fe2000c7c1270 */
[----:B------:R-:W1:Y:S01]  /*11bb0*/  LDCU UR4, c[0x0][0x39c] ;  /* 0x00007380ff0477ac */ /* 0x000e620008000800 */
[----:B--2---:R2:W-:Y:S04]  /*11bc0*/  @P5 STG.E desc[UR16][R240.64], R251 ;  /* 0x000000fbf0005986 */ /* 0x0045e8000c101910 */
[----:B--2---:R-:W2:Y:S04]  /*11bd0*/  LDL.LU.64 R240, [R1+0x1c0] ;  /* 0x0001c00001f07983 */ /* 0x004ea80000300a00 */
[----:B------:R-:W2:Y:S04]  /*11be0*/  LDL.LU R251, [R1+0x28] ;  /* 0x0000280001fb7983 */ /* 0x000ea80000300800 */
[----:B------:R1:W-:Y:S04]  /*11bf0*/  @P4 STG.E desc[UR16][R230.64], R247 ;  /* 0x000000f7e6004986 */ /* 0x0003e8000c101910 */
[----:B------:R-:W5:Y:S01]  /*11c00*/  LDL.LU.64 R228, [R1+0x1b8] ;  /* 0x0001b80001e47983 */ /* 0x000f620000300a00 */
[----:B------:R-:W-:-:S03]  /*11c10*/  VIADD R224, R3, 0x9 ;  /* 0x0000000903e07836 */ /* 0x000fc60000000000 */
[----:B-1----:R-:W5:Y:S02]  /*11c20*/  LDL.LU R247, [R1+0x2c] ;  /* 0x00002c0001f77983 */ /* 0x002f640000300800 */
[----:B------:R-:W-:Y:S01]  /*11c30*/  ISETP.LT.AND P2, PT, R224, UR4, !P0 ;  /* 0x00000004e0007c0c */ /* 0x000fe2000c741270 */
[----:B------:R-:W1:Y:S01]  /*11c40*/  LDCU UR4, c[0x0][0x39c] ;  /* 0x00007380ff0477ac */ /* 0x000e620008000800 */
[----:B------:R3:W-:Y:S04]  /*11c50*/  @P3 STG.E desc[UR16][R234.64], R246 ;  /* 0x000000f6ea003986 */ /* 0x0007e8000c101910 */
[----:B------:R-:W5:Y:S01]  /*11c60*/  LDL.LU.64 R230, [R1+0x1b0] ;  /* 0x0001b00001e67983 */ /* 0x000f620000300a00 */
[----:B------:R-:W-:-:S03]  /*11c70*/  VIADD R224, R3, 0xa ;  /* 0x0000000a03e07836 */ /* 0x000fc60000000000 */
[----:B---3--:R-:W3:Y:S02]  /*11c80*/  LDL.LU R246, [R1+0x30] ;  /* 0x0000300001f67983 */ /* 0x008ee40000300800 */
[----:B-1----:R-:W-:Y:S02]  /*11c90*/  ISETP.LT.AND P1, PT, R224, UR4, !P0 ;  /* 0x00000004e0007c0c */ /* 0x002fe4000c721270 */
[----:B------:R-:W3:Y:S01]  /*11ca0*/  LDL.LU.64 R234, [R1+0x1a8] ;  /* 0x0001a80001ea7983 */ /* 0x000ee20000300a00 */
[----:B------:R-:W1:Y:S03]  /*11cb0*/  LDCU UR4, c[0x0][0x39c] ;  /* 0x00007380ff0477ac */ /* 0x000e660008000800 */
[----:B------:R-:W3:Y:S04]  /*11cc0*/  LDL.LU R245, [R1+0x34] ;  /* 0x0000340001f57983 */ /* 0x000ee80000300800 */
[----:B------:R1:W-:Y:S04]  /*11cd0*/  @P6 STG.E desc[UR16][R248.64], R250 ;  /* 0x000000faf8006986 */ /* 0x0003e8000c101910 */
[----:B----4-:R4:W-:Y:S04]  /*11ce0*/  @P2 STG.E desc[UR16][R226.64], R243 ;  /* 0x000000f3e2002986 */ /* 0x0109e8000c101910 */
[----:B-1----:R-:W3:Y:S04]  /*11cf0*/  LDL.LU.64 R248, [R1+0x1a0] ;  /* 0x0001a00001f87983 */ /* 0x002ee80000300a00 */
[----:B------:R-:W3:Y:S04]  /*11d00*/  LDL.LU R250, [R1+0x38] ;  /* 0x0000380001fa7983 */ /* 0x000ee80000300800 */
[----:B----4-:R-:W4:Y:S04]  /*11d10*/  LDL.LU.64 R226, [R1+0x198] ;  /* 0x0001980001e27983 */ /* 0x010f280000300a00 */
[----:B------:R-:W4:Y:S01]  /*11d20*/  LDL.LU R243, [R1+0x3c] ;  /* 0x00003c0001f37983 */ /* 0x000f220000300800 */
[----:B------:R-:W-:-:S05]  /*11d30*/  VIADD R224, R3, 0xb ;  /* 0x0000000b03e07836 */ /* 0x000fca0000000000 */
[----:B------:R-:W-:Y:S01]  /*11d40*/  ISETP.LT.AND P5, PT, R224, UR4, !P0 ;  /* 0x00000004e0007c0c */ /* 0x000fe2000c7a1270 */
[----:B------:R-:W1:Y:S01]  /*11d50*/  LDCU UR4, c[0x0][0x39c] ;  /* 0x00007380ff0477ac */ /* 0x000e620008000800 */
[C---:B------:R-:W-:Y:S01]  /*11d60*/  VIADD R224, R3.reuse, 0xc ;  /* 0x0000000c03e07836 */ /* 0x040fe20000000000 */
[----:B--2---:R2:W-:Y:S04]  /*11d70*/  @P1 STG.E desc[UR16][R240.64], R251 ;  /* 0x000000fbf0001986 */ /* 0x0045e8000c101910 */
[----:B--2---:R-:W2:Y:S04]  /*11d80*/  LDL.LU.64 R240, [R1+0x190] ;  /* 0x0001900001f07983 */ /* 0x004ea80000300a00 */
[----:B------:R-:W2:Y:S01]  /*11d90*/  LDL.LU R251, [R1+0x40] ;  /* 0x0000400001fb7983 */ /* 0x000ea20000300800 */
[----:B-1----:R-:W-:Y:S01]  /*11da0*/  ISETP.LT.AND P4, PT, R224, UR4, !P0 ;  /* 0x00000004e0007c0c */ /* 0x002fe2000c781270 */
[----:B------:R-:W1:Y:S01]  /*11db0*/  LDCU UR4, c[0x0][0x39c] ;  /* 0x00007380ff0477ac */ /* 0x000e620008000800 */
[----:B------:R-:W-:-:S05]  /*11dc0*/  VIADD R224, R3, 0xd ;  /* 0x0000000d03e07836 */ /* 0x000fca0000000000 */
[----:B-1----:R-:W-:Y:S01]  /*11dd0*/  ISETP.LT.AND P3, PT, R224, UR4, !P0 ;  /* 0x00000004e0007c0c */ /* 0x002fe2000c761270 */
[----:B------:R-:W1:Y:S01]  /*11de0*/  LDCU UR4, c[0x0][0x39c] ;  /* 0x00007380ff0477ac */ /* 0x000e620008000800 */
[C---:B------:R-:W-:Y:S01]  /*11df0*/  VIADD R224, R3.reuse, 0xe ;  /* 0x0000000e03e07836 */ /* 0x040fe20000000000 */
[----:B-----5:R5:W-:Y:S04]  /*11e00*/  @P5 STG.E desc[UR16][R228.64], R247 ;  /* 0x000000f7e4005986 */ /* 0x020be8000c101910 */
[----:B-----5:R-:W5:Y:S01]  /*11e10*/  LDL.LU.64 R228, [R1+0x188] ;  /* 0x0001880001e47983 */ /* 0x020f620000300a00 */
[----:B-1----:R-:W-:Y:S01]  /*11e20*/  ISETP.LT.AND P6, PT, R224, UR4, !P0 ;  /* 0x00000004e0007c0c */ /* 0x002fe2000c7c1270 */
[----:B------:R-:W1:Y:S02]  /*11e30*/  LDCU UR4, c[0x0][0x39c] ;  /* 0x00007380ff0477ac */ /* 0x000e640008000800 */
[----:B------:R-:W5:Y:S01]  /*11e40*/  LDL.LU R247, [R1+0x44] ;  /* 0x0000440001f77983 */ /* 0x000f620000300800 */
[----:B------:R-:W-:-:S03]  /*11e50*/  VIADD R224, R3, 0xf ;  /* 0x0000000f03e07836 */ /* 0x000fc60000000000 */
[----:B---3--:R3:W-:Y:S04]  /*11e60*/  @P4 STG.E desc[UR16][R230.64], R246 ;  /* 0x000000f6e6004986 */ /* 0x0087e8000c101910 */
[----:B---3--:R-:W3:Y:S01]  /*11e70*/  LDL.LU.64 R230, [R1+0x180] ;  /* 0x0001800001e67983 */ /* 0x008ee20000300a00 */
[----:B-1----:R-:W-:Y:S01]  /*11e80*/  ISETP.LT.AND P2, PT, R224, UR4, !P0 ;  /* 0x00000004e0007c0c */ /* 0x002fe2000c741270 */
[----:B------:R-:W1:Y:S02]  /*11e90*/  LDCU UR4, c[0x0][0x39c] ;  /* 0x00007380ff0477ac */ /* 0x000e640008000800 */
[----:B------:R-:W3:Y:S01]  /*11ea0*/  LDL.LU R246, [R1+0x48] ;  /* 0x0000480001f67983 */ /* 0x000ee20000300800 */
[----:B------:R-:W-:-:S03]  /*11eb0*/  VIADD R224, R3, 0x10 ;  /* 0x0000001003e07836 */ /* 0x000fc60000000000 */
[----:B------:R1:W-:Y:S02]  /*11ec0*/  @P3 STG.E desc[UR16][R234.64], R245 ;  /* 0x000000f5ea003986 */ /* 0x0003e4000c101910 */
        /* <DEDUP_REMOVED lines=10> */
[----:B------:R-:W-:-:S03]  /*11f70*/  VIADD R224, R3, 0x11 ;  /* 0x0000001103e07836 */ /* 0x000fc60000000000 */
[----:B--2---:R1:W-:Y:S04]  /*11f80*/  @P1 STG.E desc[UR16][R240.64], R251 ;  /* 0x000000fbf0001986 */ /* 0x0043e8000c101910 */
[----:B-1----:R-:W2:Y:S04]  /*11f90*/  LDL.LU.64 R240, [R1+0x160] ;  /* 0x0001600001f07983 */ /* 0x002ea80000300a00 */
[----:B------:R-:W2:Y:S01]  /*11fa0*/  LDL.LU R251, [R1+0x58] ;  /* 0x0000580001fb7983 */ /* 0x000ea20000300800 */
[----:B------:R-:W-:Y:S01]  /*11fb0*/  ISETP.LT.AND P5, PT, R224, UR4, !P0 ;  /* 0x00000004e0007c0c */ /* 0x000fe2000c7a1270 */
[----:B------:R-:W1:Y:S01]  /*11fc0*/  LDCU UR4, c[0x0][0x39c] ;  /* 0x00007380ff0477ac */ /* 0x000e620008000800 */
[----:B------:R-:W-:-:S05]  /*11fd0*/  VIADD R224, R3, 0x12 ;  /* 0x0000001203e07836 */ /* 0x000fca0000000000 */
        /* <DEDUP_REMOVED lines=24> */
[----:B----4-:R-:W-:Y:S04]  /*12160*/  @P2 STG.E desc[UR16][R226.64], R243 ;  /* 0x000000f3e2002986 */ /* 0x010fe8000c101910 */
[----:B-1----:R-:W4:Y:S04]  /*12170*/  LDL.LU.64 R248, [R1+0x140] ;  /* 0x0001400001f87983 */ /* 0x002f280000300a00 */
        /* <DEDUP_REMOVED lines=24> */
[----:B-1----:R-:W-:Y:S01]  /*12300*/  ISETP.LT.AND P5, PT, R224, UR4, !P0 ;  /* 0x00000004e0007c0c */ /* 0x002fe2000c7a1270 */
[----:B------:R-:W1:Y:S01]  /*12310*/  LDCU UR4, c[0x0][0x39c] ;  /* 0x00007380ff0477ac */ /* 0x000e620008000800 */
[C---:B-----5:R-:W-:Y:S01]  /*12320*/  VIADD R228, R3.reuse, 0x1e ;  /* 0x0000001e03e47836 */ /* 0x060fe20000000000 */
[----:B---3--:R3:W-:Y:S04]  /*12330*/  @P4 STG.E desc[UR16][R230.64], R246 ;  /* 0x000000f6e6004986 */ /* 0x0087e8000c101910 */
[----:B------:R-:W5:Y:S04]  /*12340*/  LDL.LU.64 R224, [R1+0x130] ;  /* 0x0001300001e07983 */ /* 0x000f680000300a00 */
[----:B------:R-:W5:Y:S01]  /*12350*/  LDL.LU R239, [R1+0x70] ;  /* 0x0000700001ef7983 */ /* 0x000f620000300800 */
[----:B---3--:R-:W-:-:S03]  /*12360*/  VIADD R230, R3, 0x1f ;  /* 0x0000001f03e67836 */ /* 0x008fc60000000000 */
[----:B------:R-:W3:Y:S01]  /*12370*/  LDL.LU.64 R226, [R1+0x128] ;  /* 0x0001280001e27983 */ /* 0x000ee20000300a00 */
[----:B-1----:R-:W-:Y:S01]  /*12380*/  ISETP.LT.AND P4, PT, R228, UR4, !P0 ;  /* 0x00000004e4007c0c */ /* 0x002fe2000c781270 */
[----:B------:R-:W1:Y:S02]  /*12390*/  LDCU UR4, c[0x0][0x39c] ;  /* 0x00007380ff0477ac */ /* 0x000e640008000800 */
[----:B------:R-:W3:Y:S04]  /*123a0*/  LDL.LU R246, [R1+0x74] ;  /* 0x0000740001f67983 */ /* 0x000ee80000300800 */
[----:B------:R-:W3:Y:S04]  /*123b0*/  LDL.LU.64 R228, [R1+0x120] ;  /* 0x0001200001e47983 */ /* 0x000ee80000300a00 */
[----:B------:R4:W-:Y:S04]  /*123c0*/  @P3 STG.E desc[UR16][R234.64], R245 ;  /* 0x000000f5ea003986 */ /* 0x0009e8000c101910 */
[----:B------:R-:W3:Y:S01]  /*123d0*/  LDL.LU R247, [R1+0x78] ;  /* 0x0000780001f77983 */ /* 0x000ee20000300800 */
[----:B-1----:R-:W-:-:S03]  /*123e0*/  ISETP.LT.AND P3, PT, R230, UR4, !P0 ;  /* 0x00000004e6007c0c */ /* 0x002fc6000c761270 */
[----:B----4-:R1:W-:Y:S01]  /*123f0*/  @P6 STG.E desc[UR16][R248.64], R250 ;  /* 0x000000faf8006986 */ /* 0x0103e2000c101910 */
[----:B------:R-:W4:Y:S03]  /*12400*/  LDCU UR4, c[0x0][0x39c] ;  /* 0x00007380ff0477ac */ /* 0x000f260008000800 */
[----:B------:R-:W3:Y:S04]  /*12410*/  LDL.LU.64 R230, [R1+0x118] ;  /* 0x0001180001e67983 */ /* 0x000ee80000300a00 */
[----:B------:R-:W3:Y:S04]  /*12420*/  LDL.LU R245, [R1+0x7c] ;  /* 0x00007c0001f57983 */ /* 0x000ee80000300800 */
[----:B------:R-:W3:Y:S04]  /*12430*/  LDL.LU.64 R234, [R1+0x110] ;  /* 0x0001100001ea7983 */ /* 0x000ee80000300a00 */
[----:B------:R-:W3:Y:S04]  /*12440*/  LDL.LU R243, [R1+0x80] ;  /* 0x0000800001f37983 */ /* 0x000ee80000300800 */
[----:B-1----:R-:W3:Y:S04]  /*12450*/  LDL.LU.64 R248, [R1+0x108] ;  /* 0x0001080001f87983 */ /* 0x002ee80000300a00 */
[----:B------:R-:W3:Y:S04]  /*12460*/  LDL.LU R237, [R1+0x84] ;  /* 0x0000840001ed7983 */ /* 0x000ee80000300800 */
[----:B--2---:R1:W-:Y:S04]  /*12470*/  @P2 STG.E desc[UR16][R240.64], R251 ;  /* 0x000000fbf0002986 */ /* 0x0043e8000c101910 */
[----:B-1----:R-:W2:Y:S04]  /*12480*/  LDL.LU R240, [R1+0x238] ;  /* 0x0002380001f07983 */ /* 0x002ea80000300800 */
[----:B------:R-:W2:Y:S04]  /*12490*/  LDL.LU.64 R250, [R1+0x100] ;  /* 0x0001000001fa7983 */ /* 0x000ea80000300a00 */
[----:B------:R-:W2:Y:S01]  /*124a0*/  LDL.LU R241, [R1+0x88] ;  /* 0x0000880001f17983 */ /* 0x000ea20000300800 */
[----:B------:R-:W-:-:S05]  /*124b0*/  VIADD R233, R3, 0x20 ;  /* 0x0000002003e97836 */ /* 0x000fca0000000000 */
[----:B----4-:R-:W-:Y:S01]  /*124c0*/  ISETP.LT.AND P6, PT, R233, UR4, !P0 ;  /* 0x00000004e9007c0c */ /* 0x010fe2000c7c1270 */
[----:B------:R-:W1:Y:S01]  /*124d0*/  LDCU UR4, c[0x0][0x39c] ;  /* 0x00007380ff0477ac */ /* 0x000e620008000800 */
[----:B------:R-:W-:-:S05]  /*124e0*/  VIADD R233, R3, 0x21 ;  /* 0x0000002103e97836 */ /* 0x000fca0000000000 */
[----:B-1----:R-:W-:Y:S01]  /*124f0*/  ISETP.LT.AND P2, PT, R233, UR4, !P0 ;  /* 0x00000004e9007c0c */ /* 0x002fe2000c741270 */
[----:B------:R-:W1:Y:S01]  /*12500*/  LDCU UR4, c[0x0][0x39c] ;  /* 0x00007380ff0477ac */ /* 0x000e620008000800 */
[----:B------:R-:W-:Y:S01]  /*12510*/  VIADD R233, R3, 0x22 ;  /* 0x0000002203e97836 */ /* 0x000fe20000000000 */
[----:B-----5:R4:W-:Y:S04]  /*12520*/  @P1 STG.E desc[UR16][R224.64], R239 ;  /* 0x000000efe0001986 */ /* 0x0209e8000c101910 */
[----:B-1----:R-:W-:Y:S01]  /*12530*/  ISETP.LT.AND P1, PT, R233, UR4, !P0 ;  /* 0x00000004e9007c0c */ /* 0x002fe2000c721270 */
[----:B------:R-:W1:Y:S01]  /*12540*/  LDCU UR4, c[0x0][0x39c] ;  /* 0x00007380ff0477ac */ /* 0x000e620008000800 */
[----:B---3--:R3:W-:Y:S04]  /*12550*/  @P5 STG.E desc[UR16][R226.64], R246 ;  /* 0x000000f6e2005986 */ /* 0x0087e8000c101910 */
[----:B----4-:R-:W4:Y:S04]  /*12560*/  LDL.LU.64 R224, [R1+0x230] ;  /* 0x0002300001e07983 */ /* 0x010f280000300a00 */
[----:B------:R-:W5:Y:S04]  /*12570*/  LDL.LU R239, [R1+0x8c] ;  /* 0x00008c0001ef7983 */ /* 0x000f680000300800 */
[----:B---3--:R-:W3:Y:S04]  /*12580*/  LDL.LU.64 R226, [R1+0x228] ;  /* 0x0002280001e27983 */ /* 0x008ee80000300a00 */
[----:B------:R-:W3:Y:S04]  /*12590*/  LDL.LU R246, [R1+0x220] ;  /* 0x0002200001f67983 */ /* 0x000ee80000300800 */
[----:B------:R1:W-:Y:S04]  /*125a0*/  @P4 STG.E desc[UR16][R228.64], R247 ;  /* 0x000000f7e4004986 */ /* 0x0003e8000c101910 */
[----:B------:R1:W-:Y:S04]  /*125b0*/  @P3 STG.E desc[UR16][R230.64], R245 ;  /* 0x000000f5e6003986 */ /* 0x0003e8000c101910 */
[----:B-1----:R-:W3:Y:S04]  /*125c0*/  LDL.LU.64 R228, [R1+0x218] ;  /* 0x0002180001e47983 */ /* 0x002ee80000300a00 */
[----:B------:R-:W3:Y:S04]  /*125d0*/  LDL.LU R247, [R1+0x90] ;  /* 0x0000900001f77983 */ /* 0x000ee80000300800 */
[----:B------:R-:W3:Y:S04]  /*125e0*/  LDL.LU.64 R230, [R1+0x210] ;  /* 0x0002100001e67983 */ /* 0x000ee80000300a00 */
[----:B------:R-:W3:Y:S04]  /*125f0*/  LDL.LU R245, [R1+0x94] ;  /* 0x0000940001f57983 */ /* 0x000ee80000300800 */
[----:B------:R1:W-:Y:S04]  /*12600*/  @P6 STG.E desc[UR16][R234.64], R243 ;  /* 0x000000f3ea006986 */ /* 0x0003e8000c101910 */
[----:B------:R1:W-:Y:S04]  /*12610*/  @P2 STG.E desc[UR16][R248.64], R237 ;  /* 0x000000edf8002986 */ /* 0x0003e8000c101910 */
[----:B-1----:R-:W3:Y:S04]  /*12620*/  LDL.LU R234, [R1+0x208] ;  /* 0x0002080001ea7983 */ /* 0x002ee80000300800 */
[----:B------:R-:W3:Y:S04]  /*12630*/  LDL.LU R243, [R1+0x98] ;  /* 0x0000980001f37983 */ /* 0x000ee80000300800 */
[----:B------:R-:W3:Y:S04]  /*12640*/  LDL.LU.64 R248, [R1+0x200] ;  /* 0x0002000001f87983 */ /* 0x000ee80000300a00 */
[----:B--2---:R1:W-:Y:S04]  /*12650*/  @P1 STG.E desc[UR16][R250.64], R241 ;  /* 0x000000f1fa001986 */ /* 0x0043e8000c101910 */
[----:B-1----:R-:W5:Y:S01]  /*12660*/  LDL.LU.64 R250, [R1+0x1f8] ;  /* 0x0001f80001fa7983 */ /* 0x002f620000300a00 */
[----:B------:R-:W-:-:S03]  /*12670*/  VIADD R233, R3, 0x23 ;  /* 0x0000002303e97836 */ /* 0x000fc60000000000 */
[----:B------:R-:W2:Y:S02]  /*12680*/  LDL.LU R241, [R1+0x9c] ;  /* 0x00009c0001f17983 */ /* 0x000ea40000300800 */
        /* <DEDUP_REMOVED lines=22> */
[----:B-----5:R-:W5:Y:S04]  /*127f0*/  LDL.LU R239, [R1+0xa0] ;  /* 0x0000a00001ef7983 */ /* 0x020f680000300800 */
[----:B------:R-:W2:Y:S04]  /*12800*/  LDL.LU R237, [R1+0xa4] ;  /* 0x0000a40001ed7983 */ /* 0x000ea80000300800 */
[----:B------:R-:W2:Y:S04]  /*12810*/  LDL.LU R235, [R1+0xa8] ;  /* 0x0000a80001eb7983 */ /* 0x000ea80000300800 */
[----:B------:R-:W2:Y:S04]  /*12820*/  LDL.LU R233, [R1+0xac] ;  /* 0x0000ac0001e97983 */ /* 0x000ea80000300800 */
[----:B------:R-:W2:Y:S04]  /*12830*/  LDL.LU R251, [R1+0xfc] ;  /* 0x0000fc0001fb7983 */ /* 0x000ea80000300800 */
[----:B---3--:R-:W3:Y:S01]  /*12840*/  LDL.LU R247, [R1+0x1f4] ;  /* 0x0001f40001f77983 */ /* 0x008ee20000300800 */
[----:B------:R-:W-:-:S03]  /*12850*/  VIADD R250, R3, 0x2a ;  /* 0x0000002a03fa7836 */ /* 0x000fc60000000000 */
[----:B------:R-:W2:Y:S02]  /*12860*/  LDL.LU R249, [R1+0xf8] ;  /* 0x0000f80001f97983 */ /* 0x000ea40000300800 */
[----:B-1----:R-:W-:Y:S01]  /*12870*/  ISETP.LT.AND P4, PT, R250, UR4, !P0 ;  /* 0x00000004fa007c0c */ /* 0x002fe2000c781270 */
[----:B------:R-:W1:Y:S01]  /*12880*/  LDCU UR4, c[0x0][0x39c] ;  /* 0x00007380ff0477ac */ /* 0x000e620008000800 */
[----:B------:R-:W2:Y:S04]  /*12890*/  LDL.LU R250, [R1+0xf4] ;  /* 0x0000f40001fa7983 */ /* 0x000ea80000300800 */
[----:B---3--:R3:W-:Y:S04]  /*128a0*/  @P3 STG.E desc[UR16][R246.64], R245 ;  /* 0x000000f5f6003986 */ /* 0x0087e8000c101910 */
[----:B---3--:R-:W3:Y:S01]  /*128b0*/  LDL.LU R245, [R1+0x1f0] ;  /* 0x0001f00001f57983 */ /* 0x008ee20000300800 */
[----:B------:R-:W-:-:S03]  /*128c0*/  VIADD R248, R3, 0x2b ;  /* 0x0000002b03f87836 */ /* 0x000fc60000000000 */
[----:B------:R-:W2:Y:S02]  /*128d0*/  LDL.LU R247, [R1+0xf0] ;  /* 0x0000f00001f77983 */ /* 0x000ea40000300800 */
[----:B-1----:R-:W-:Y:S01]  /*128e0*/  ISETP.LT.AND P3, PT, R248, UR4, !P0 ;  /* 0x00000004f8007c0c */ /* 0x002fe2000c761270 */
[----:B------:R-:W1:Y:S01]  /*128f0*/  LDCU UR4, c[0x0][0x39c] ;  /* 0x00007380ff0477ac */ /* 0x000e620008000800 */
[----:B------:R-:W2:Y:S04]  /*12900*/  LDL.LU R248, [R1+0xec] ;  /* 0x0000ec0001f87983 */ /* 0x000ea80000300800 */
[----:B---3--:R3:W-:Y:S04]  /*12910*/  @P6 STG.E desc[UR16][R244.64], R243 ;  /* 0x000000f3f4006986 */ /* 0x0087e8000c101910 */
[----:B---3--:R-:W2:Y:S01]  /*12920*/  LDL.LU R243, [R1+0x1ec] ;  /* 0x0001ec0001f37983 */ /* 0x008ea20000300800 */
[----:B------:R-:W-:-:S03]  /*12930*/  VIADD R246, R3, 0x2c ;  /* 0x0000002c03f67836 */ /* 0x000fc60000000000 */
[----:B------:R-:W3:Y:S02]  /*12940*/  LDL.LU R245, [R1+0xe8] ;  /* 0x0000e80001f57983 */ /* 0x000ee40000300800 */
[----:B-1----:R-:W-:Y:S01]  /*12950*/  ISETP.LT.AND P6, PT, R246, UR4, !P0 ;  /* 0x00000004f6007c0c */ /* 0x002fe2000c7c1270 */
[----:B------:R-:W1:Y:S01]  /*12960*/  LDCU UR4, c[0x0][0x39c] ;  /* 0x00007380ff0477ac */ /* 0x000e620008000800 */
[----:B------:R-:W3:Y:S04]  /*12970*/  LDL.LU R246, [R1+0xe4] ;  /* 0x0000e40001f67983 */ /* 0x000ee80000300800 */
[----:B--2---:R2:W-:Y:S04]  /*12980*/  @P2 STG.E desc[UR16][R242.64], R241 ;  /* 0x000000f1f2002986 */ /* 0x0045e8000c101910 */
[----:B--2---:R-:W5:Y:S01]  /*12990*/  LDL.LU R241, [R1+0x1e8] ;  /* 0x0001e80001f17983 */ /* 0x004f620000300800 */
[----:B------:R-:W-:-:S03]  /*129a0*/  VIADD R244, R3, 0x2d ;  /* 0x0000002d03f47836 */ /* 0x000fc60000000000 */
[----:B------:R-:W2:Y:S02]  /*129b0*/  LDL.LU R243, [R1+0xe0] ;  /* 0x0000e00001f37983 */ /* 0x000ea40000300800 */
[----:B-1----:R-:W-:Y:S01]  /*129c0*/  ISETP.LT.AND P2, PT, R244, UR4, !P0 ;  /* 0x00000004f4007c0c */ /* 0x002fe2000c741270 */
[----:B------:R-:W1:Y:S01]  /*129d0*/  LDCU UR4, c[0x0][0x39c] ;  /* 0x00007380ff0477ac */ /* 0x000e620008000800 */
[----:B------:R-:W2:Y:S04]  /*129e0*/  LDL.LU R244, [R1+0xdc] ;  /* 0x0000dc0001f47983 */ /* 0x000ea80000300800 */
[----:B-----5:R5:W-:Y:S04]  /*129f0*/  @P1 STG.E desc[UR16][R240.64], R239 ;  /* 0x000000eff0001986 */ /* 0x020be8000c101910 */
[----:B-----5:R-:W5:Y:S01]  /*12a00*/  LDL.LU R239, [R1+0x1e4] ;  /* 0x0001e40001ef7983 */ /* 0x020f620000300800 */
        /* <DEDUP_REMOVED lines=11> */
[----:B------:R-:W2:Y:S01]  /*12ac0*/  LDL.LU R240, [R1+0xcc] ;  /* 0x0000cc0001f07983 */ /* 0x000ea20000300800 */
[----:B------:R-:W-:-:S03]  /*12ad0*/  VIADD R238, R3, 0x30 ;  /* 0x0000003003ee7836 */ /* 0x000fc60000000000 */
[----:B-----5:R5:W-:Y:S04]  /*12ae0*/  @P4 STG.E desc[UR16][R236.64], R235 ;  /* 0x000000ebec004986 */ /* 0x020be8000c101910 */
[----:B-----5:R-:W5:Y:S01]  /*12af0*/  LDL.LU R235, [R1+0x1dc] ;  /* 0x0001dc0001eb7983 */ /* 0x020f620000300800 */
[----:B-1----:R-:W-:Y:S01]  /*12b00*/  ISETP.LT.AND P4, PT, R238, UR4, !P0 ;  /* 0x00000004ee007c0c */ /* 0x002fe2000c781270 */
[----:B------:R-:W1:Y:S01]  /*12b10*/  LDCU UR4, c[0x0][0x39c] ;  /* 0x00007380ff0477ac */ /* 0x000e620008000800 */
[C---:B------:R-:W-:Y:S01]  /*12b20*/  VIADD R236, R3.reuse, 0x31 ;  /* 0x0000003103ec7836 */ /* 0x040fe20000000000 */
[----:B------:R-:W2:Y:S04]  /*12b30*/  LDL.LU R237, [R1+0xc8] ;  /* 0x0000c80001ed7983 */ /* 0x000ea80000300800 */
[----:B------:R-:W2:Y:S04]  /*12b40*/  LDL.LU R238, [R1+0xc4] ;  /* 0x0000c40001ee7983 */ /* 0x000ea80000300800 */
[----:B-----5:R5:W-:Y:S01]  /*12b50*/  @P3 STG.E desc[UR16][R234.64], R233 ;  /* 0x000000e9ea003986 */ /* 0x020be2000c101910 */
[----:B-1----:R-:W-:Y:S01]  /*12b60*/  ISETP.LT.AND P3, PT, R236, UR4, !P0 ;  /* 0x00000004ec007c0c */ /* 0x002fe2000c761270 */
[----:B------:R-:W1:Y:S02]  /*12b70*/  LDCU UR4, c[0x0][0x39c] ;  /* 0x00007380ff0477ac */ /* 0x000e640008000800 */
[----:B-----5:R-:W5:Y:S04]  /*12b80*/  LDL.LU R233, [R1+0x1d8] ;  /* 0x0001d80001e97983 */ /* 0x020f680000300800 */
[----:B------:R-:W4:Y:S04]  /*12b90*/  LDL.LU R235, [R1+0xc0] ;  /* 0x0000c00001eb7983 */ /* 0x000f280000300800 */
[----:B------:R-:W5:Y:S01]  /*12ba0*/  LDL.LU R236, [R1+0xb0] ;  /* 0x0000b00001ec7983 */ /* 0x000f620000300800 */
[----:B------:R-:W-:-:S03]  /*12bb0*/  VIADD R234, R3, 0x32 ;  /* 0x0000003203ea7836 */ /* 0x000fc60000000000 */
[----:B-----5:R5:W-:Y:S02]  /*12bc0*/  @P6 STG.E desc[UR16][R232.64], R236 ;  /* 0x000000ece8006986 */ /* 0x020be4000c101910 */
[----:B-1----:R-:W-:Y:S01]  /*12bd0*/  ISETP.LT.AND P6, PT, R234, UR4, !P0 ;  /* 0x00000004ea007c0c */ /* 0x002fe2000c7c1270 */
[----:B------:R-:W1:Y:S01]  /*12be0*/  LDCU UR4, c[0x0][0x39c] ;  /* 0x00007380ff0477ac */ /* 0x000e620008000800 */
[----:B-----5:R-:W5:Y:S04]  /*12bf0*/  LDL.LU R232, [R1+0xb8] ;  /* 0x0000b80001e87983 */ /* 0x020f680000300800 */
[----:B------:R-:W2:Y:S04]  /*12c00*/  LDL.LU R233, [R1+0xbc] ;  /* 0x0000bc0001e97983 */ /* 0x000ea80000300800 */
[----:B------:R-:W2:Y:S01]  /*12c10*/  LDL.LU R234, [R1+0xb4] ;  /* 0x0000b40001ea7983 */ /* 0x000ea20000300800 */
[----:B------:R-:W-:-:S03]  /*12c20*/  VIADD R236, R3, 0x33 ;  /* 0x0000003303ec7836 */ /* 0x000fc60000000000 */
[----:B--2---:R2:W-:Y:S02]  /*12c30*/  @P2 STG.E desc[UR16][R230.64], R234 ;  /* 0x000000eae6002986 */ /* 0x0045e4000c101910 */
[----:B-1----:R-:W-:Y:S01]  /*12c40*/  ISETP.LT.AND P2, PT, R236, UR4, !P0 ;  /* 0x00000004ec007c0c */ /* 0x002fe2000c741270 */
[----:B------:R-:W1:Y:S01]  /*12c50*/  LDCU UR4, c[0x0][0x39c] ;  /* 0x00007380ff0477ac */ /* 0x000e620008000800 */
[----:B-----5:R5:W-:Y:S01]  /*12c60*/  @P1 STG.E desc[UR16][R228.64], R232 ;  /* 0x000000e8e4001986 */ /* 0x020be2000c101910 */
[----:B--2---:R-:W-:-:S05]  /*12c70*/  VIADD R234, R3, 0x34 ;  /* 0x0000003403ea7836 */ /* 0x004fca0000000000 */
[----:B-1----:R-:W-:Y:S01]  /*12c80*/  ISETP.LT.AND P1, PT, R234, UR4, !P0 ;  /* 0x00000004ea007c0c */ /* 0x002fe2000c721270 */
[----:B------:R-:W1:Y:S01]  /*12c90*/  LDCU UR4, c[0x0][0x39c] ;  /* 0x00007380ff0477ac */ /* 0x000e620008000800 */
[C---:B-----5:R-:W-:Y:S01]  /*12ca0*/  VIADD R232, R3.reuse, 0x35 ;  /* 0x0000003503e87836 */ /* 0x060fe20000000000 */
[----:B------:R2:W-:Y:S01]  /*12cb0*/  @P5 STG.E desc[UR16][R226.64], R233 ;  /* 0x000000e9e2005986 */ /* 0x0005e2000c101910 */
[----:B------:R-:W-:-:S03]  /*12cc0*/  VIADD R230, R3, 0x36 ;  /* 0x0000003603e67836 */ /* 0x000fc60000000000 */
[----:B-1----:R-:W-:Y:S01]  /*12cd0*/  ISETP.LT.AND P5, PT, R232, UR4, !P0 ;  /* 0x00000004e8007c0c */ /* 0x002fe2000c7a1270 */
[----:B------:R-:W1:Y:S01]  /*12ce0*/  LDCU UR4, c[0x0][0x39c] ;  /* 0x00007380ff0477ac */ /* 0x000e620008000800 */
[----:B----4-:R4:W-:Y:S01]  /*12cf0*/  @P4 STG.E desc[UR16][R224.64], R235 ;  /* 0x000000ebe0004986 */ /* 0x0109e2000c101910 */
[C---:B------:R-:W-:Y:S01]  /*12d00*/  VIADD R228, R3.reuse, 0x37 ;  /* 0x0000003703e47836 */ /* 0x040fe20000000000 */
[----:B-1----:R-:W-:Y:S01]  /*12d10*/  ISETP.LT.AND P4, PT, R230, UR4, !P0 ;  /* 0x00000004e6007c0c */ /* 0x002fe2000c781270 */
[----:B------:R-:W1:Y:S01]  /*12d20*/  LDCU UR4, c[0x0][0x39c] ;  /* 0x00007380ff0477ac */ /* 0x000e620008000800 */
[----:B------:R5:W-:Y:S01]  /*12d30*/  @P3 STG.E desc[UR16][R222.64], R238 ;  /* 0x000000eede003986 */ /* 0x000be2000c101910 */
[C---:B--2---:R-:W-:Y:S01]  /*12d40*/  VIADD R226, R3.reuse, 0x38 ;  /* 0x0000003803e27836 */ /* 0x044fe20000000000 */
[----:B-1----:R-:W-:Y:S01]  /*12d50*/  ISETP.LT.AND P3, PT, R228, UR4, !P0 ;  /* 0x00000004e4007c0c */ /* 0x002fe2000c761270 */
[----:B------:R-:W1:Y:S01]  /*12d60*/  LDCU UR4, c[0x0][0x39c] ;  /* 0x00007380ff0477ac */ /* 0x000e620008000800 */
[----:B------:R2:W-:Y:S01]  /*12d70*/  @P6 STG.E desc[UR16][R220.64], R237 ;  /* 0x000000eddc006986 */ /* 0x0005e2000c101910 */
[C---:B----4-:R-:W-:Y:S01]  /*12d80*/  VIADD R224, R3.reuse, 0x39 ;  /* 0x0000003903e07836 */ /* 0x050fe20000000000 */
[----:B-1----:R-:W-:Y:S01]  /*12d90*/  ISETP.LT.AND P6, PT, R226, UR4, !P0 ;  /* 0x00000004e2007c0c */ /* 0x002fe2000c7c1270 */
[----:B------:R-:W1:Y:S01]  /*12da0*/  LDCU UR4, c[0x0][0x39c] ;  /* 0x00007380ff0477ac */ /* 0x000e620008000800 */
[----:B------:R4:W-:Y:S01]  /*12db0*/  @P2 STG.E desc[UR16][R218.64], R240 ;  /* 0x000000f0da002986 */ /* 0x0009e2000c101910 */
[C---:B-----5:R-:W-:Y:S01]  /*12dc0*/  VIADD R222, R3.reuse, 0x3a ;  /* 0x0000003a03de7836 */ /* 0x060fe20000000000 */
        /* <DEDUP_REMOVED lines=18> */
[----:B------:R-:W-:Y:S01]  /*12ef0*/  @P6 STG.E desc[UR16][R208.64], R243 ;  /* 0x000000f3d0006986 */ /* 0x000fe2000c101910 */
[C---:B----4-:R-:W-:Y:S01]  /*12f00*/  VIADD R212, R3.reuse, 0x3f ;  /* 0x0000003f03d47836 */ /* 0x050fe20000000000 */
[----:B-1----:R-:W-:Y:S01]  /*12f10*/  ISETP.LT.AND P6, PT, R214, UR4, !P0 ;  /* 0x00000004d6007c0c */ /* 0x002fe2000c7c1270 */
[----:B------:R-:W1:Y:S01]  /*12f20*/  LDCU UR4, c[0x0][0x39c] ;  /* 0x00007380ff0477ac */ /* 0x000e620008000800 */
[----:B---3--:R2:W-:Y:S01]  /*12f30*/  @P2 STG.E desc[UR16][R206.64], R246 ;  /* 0x000000f6ce002986 */ /* 0x0085e2000c101910 */
[----:B-----5:R-:W-:-:S03]  /*12f40*/  VIADD R210, R3, 0x40 ;  /* 0x0000004003d27836 */ /* 0x020fc60000000000 */
[----:B------:R3:W-:Y:S02]  /*12f50*/  @P1 STG.E desc[UR16][R204.64], R245 ;  /* 0x000000f5cc001986 */ /* 0x0007e4000c101910 */
[----:B------:R-:W-:Y:S01]  /*12f60*/  ISETP.LT.AND P1, PT, R210, UR6, !P0 ;  /* 0x00000006d2007c0c */ /* 0x000fe2000c721270 */
[----:B------:R-:W4:Y:S01]  /*12f70*/  LDCU UR6, c[0x0][0x39c] ;  /* 0x00007380ff0677ac */ /* 0x000f220008000800 */
[----:B-1----:R-:W-:Y:S01]  /*12f80*/  ISETP.LT.AND P2, PT, R212, UR4, !P0 ;  /* 0x00000004d4007c0c */ /* 0x002fe2000c741270 */
[----:B------:R-:W1:Y:S01]  /*12f90*/  LDCU UR4, c[0x0][0x39c] ;  /* 0x00007380ff0477ac */ /* 0x000e620008000800 */
[----:B--2---:R-:W-:Y:S01]  /*12fa0*/  VIADD R207, R252, UR5 ;  /* 0x00000005fccf7c36 */ /* 0x004fe20008000000 */
[----:B------:R2:W-:Y:S01]  /*12fb0*/  @P5 STG.E desc[UR16][R202.64], R248 ;  /* 0x000000f8ca005986 */ /* 0x0005e2000c101910 */
[----:B------:R-:W-:-:S03]  /*12fc0*/  VIADD R206, R3, 0x43 ;  /* 0x0000004303ce7836 */ /* 0x000fc60000000000 */
[----:B------:R5:W-:Y:S01]  /*12fd0*/  @P4 STG.E desc[UR16][R200.64], R247 ;  /* 0x000000f7c8004986 */ /* 0x000be2000c101910 */
[----:B------:R-:W-:-:S03]  /*12fe0*/  VIADD R209, R3, 0x41 ;  /* 0x0000004103d17836 */ /* 0x000fc60000000000 */
[----:B------:R4:W-:Y:S01]  /*12ff0*/  @P3 STG.E desc[UR16][R198.64], R250 ;  /* 0x000000fac6003986 */ /* 0x0009e2000c101910 */
[C---:B---3--:R-:W-:Y:S01]  /*13000*/  LEA R204, P3, R207.reuse, R2, 0x2 ;  /* 0x00000002cfcc7211 */ /* 0x048fe200078610ff */
[----:B--2---:R-:W-:-:S03]  /*13010*/  VIADD R203, R207, UR5 ;  /* 0x00000005cfcb7c36 */ /* 0x004fc60008000000 */
[----:B------:R-:W-:Y:S02]  /*13020*/  LEA.HI.X.SX32 R205, R207, R0, 0x2, P3 ;  /* 0x00000000cfcd7211 */ /* 0x000fe400018f16ff */
[----:B------:R-:W-:Y:S01]  /*13030*/  ISETP.LT.AND P5, PT, R209, UR7, !P0 ;  /* 0x00000007d1007c0c */ /* 0x000fe2000c7a1270 */
[----:B------:R-:W2:Y:S01]  /*13040*/  LDCU UR7, c[0x0][0x39c] ;  /* 0x00007380ff0777ac */ /* 0x000ea20008000800 */
[----:B-1----:R-:W-:Y:S01]  /*13050*/  ISETP.LT.AND P3, PT, R206, UR4, !P0 ;  /* 0x00000004ce007c0c */ /* 0x002fe2000c761270 */
[----:B-----5:R-:W-:Y:S01]  /*13060*/  VIADD R201, R3, 0x44 ;  /* 0x0000004403c97836 */ /* 0x020fe20000000000 */
[----:B------:R-:W1:Y:S01]  /*13070*/  LDCU UR4, c[0x0][0x39c] ;  /* 0x00007380ff0477ac */ /* 0x000e620008000800 */
[----:B------:R3:W-:Y:S01]  /*13080*/  @P6 STG.E desc[UR16][R196.64], R249 ;  /* 0x000000f9c4006986 */ /* 0x0007e2000c101910 */
[----:B------:R-:W-:-:S03]  /*13090*/  LEA R200, P6, R203, R2, 0x2 ;  /* 0x00000002cbc87211 */ /* 0x000fc600078c10ff */
[----:B------:R5:W-:Y:S01]  /*130a0*/  @P2 STG.E desc[UR16][R204.64], R251 ;  /* 0x000000fbcc002986 */ /* 0x000be2000c101910 */
[----:B----4-:R-:W-:Y:S01]  /*130b0*/  ISETP.LT.AND P2, PT, R201, UR6, !P0 ;  /* 0x00000006c9007c0c */ /* 0x010fe2000c741270 */
[----:B------:R-:W-:Y:S01]  /*130c0*/  VIADD R202, R3, 0x46 ;  /* 0x0000004603ca7836 */ /* 0x000fe20000000000 */
[----:B------:R-:W-:Y:S01]  /*130d0*/  LEA.HI.X.SX32 R201, R203, R0, 0x2, P6 ;  /* 0x00000000cbc97211 */ /* 0x000fe200030f16ff */
[----:B------:R-:W-:Y:S01]  /*130e0*/  VIADD R199, R3, 0x45 ;  /* 0x0000004503c77836 */ /* 0x000fe20000000000 */
[----:B------:R-:W4:Y:S01]  /*130f0*/  LDCU UR6, c[0x0][0x39c] ;  /* 0x00007380ff0677ac */ /* 0x000f220008000800 */
[----:B---3--:R-:W-:-:S05]  /*13100*/  VIADD R197, R203, UR5 ;  /* 0x00000005cbc57c36 */ /* 0x008fca0008000000 */
[C---:B------:R-:W-:Y:S01]  /*13110*/  LEA R196, P6, R197.reuse, R2, 0x2 ;  /* 0x00000002c5c47211 */ /* 0x040fe200078c10ff */
[----:B------:R-:W-:-:S03]  /*13120*/  VIADD R203, R197, UR5 ;  /* 0x00000005c5cb7c36 */ /* 0x000fc60008000000 */
[----:B------:R-:W-:Y:S01]  /*13130*/  LEA.HI.X.SX32 R197, R197, R0, 0x2, P6 ;  /* 0x00000000c5c57211 */ /* 0x000fe200030f16ff */
[----:B------:R-:W-:Y:S01]  /*13140*/  VIADD R208, R3, 0x42 ;  /* 0x0000004203d07836 */ /* 0x000fe20000000000 */
[----:B------:R3:W-:Y:S01]  /*13150*/  @P1 STG.E desc[UR16][R200.64], R132 ;  /* 0x00000084c8001986 */ /* 0x0007e2000c101910 */
[----:B------:R-:W-:-:S03]  /*13160*/  LEA R198, P6, R203, R2, 0x2 ;  /* 0x00000002cbc67211 */ /* 0x000fc600078c10ff */
[----:B------:R3:W-:Y:S01]  /*13170*/  @P5 STG.E desc[UR16][R196.64], R133 ;  /* 0x00000085c4005986 */ /* 0x0007e2000c101910 */
[----:B-1----:R-:W-:Y:S01]  /*13180*/  ISETP.LT.AND P5, PT, R202, UR4, !P0 ;  /* 0x00000004ca007c0c */ /* 0x002fe2000c7a1270 */
[----:B------:R-:W1:Y:S01]  /*13190*/  LDCU UR4, c[0x0][0x39c] ;  /* 0x00007380ff0477ac */ /* 0x000e620008000800 */
[----:B--2---:R-:W-:Y:S02]  /*131a0*/  ISETP.LT.AND P1, PT, R199, UR7, !P0 ;  /* 0x00000007c7007c0c */ /* 0x004fe4000c721270 */
[----:B------:R-:W-:Y:S01]  /*131b0*/  ISETP.LT.AND P4, PT, R208, UR8, !P0 ;  /* 0x00000008d0007c0c */ /* 0x000fe2000c781270 */
[----:B------:R-:W2:Y:S01]  /*131c0*/  LDCU UR7, c[0x0][0x39c] ;  /* 0x00007380ff0777ac */ /* 0x000ea20008000800 */
[C---:B------:R-:W-:Y:S01]  /*131d0*/  LEA.HI.X.SX32 R199, R203.reuse, R0, 0x2, P6 ;  /* 0x00000000cbc77211 */ /* 0x040fe200030f16ff */
[----:B------:R-:W-:-:S04]  /*131e0*/  VIADD R203, R203, UR5 ;  /* 0x00000005cbcb7c36 */ /* 0x000fc80008000000 */
[C---:B-----5:R-:W-:Y:S01]  /*131f0*/  VIADD R205, R203.reuse, UR5 ;  /* 0x00000005cbcd7c36 */ /* 0x060fe20008000000 */
[----:B---3--:R-:W-:Y:S01]  /*13200*/  LEA R200, P6, R203, R2, 0x2 ;  /* 0x00000002cbc87211 */ /* 0x008fe200078c10ff */
[----:B------:R-:W-:-:S03]  /*13210*/  VIADD R202, R3, 0x47 ;  /* 0x0000004703ca7836 */ /* 0x000fc60000000000 */
[----:B------:R-:W-:Y:S01]  /*13220*/  LEA.HI.X.SX32 R201, R203, R0, 0x2, P6 ;  /* 0x00000000cbc97211 */ /* 0x000fe200030f16ff */
[C---:B------:R-:W-:Y:S01]  /*13230*/  VIADD R203, R205.reuse, UR5 ;  /* 0x00000005cdcb7c36 */ /* 0x040fe20008000000 */
[----:B------:R-:W-:Y:S01]  /*13240*/  LEA R132, P6, R205, R2, 0x2 ;  /* 0x00000002cd847211 */ /* 0x000fe200078c10ff */
[----:B------:R-:W-:Y:S01]  /*13250*/  VIADD R197, R3, 0x48 ;  /* 0x0000004803c57836 */ /* 0x000fe20000000000 */
[----:B------:R3:W-:Y:S01]  /*13260*/  @P4 STG.E desc[UR16][R198.64], R134 ;  /* 0x00000086c6004986 */ /* 0x0007e2000c101910 */
[----:B----4-:R-:W-:Y:S01]  /*13270*/  ISETP.LT.AND P4, PT, R202, UR6, !P0 ;  /* 0x00000006ca007c0c */ /* 0x010fe2000c781270 */
[----:B------:R-:W4:Y:S01]  /*13280*/  LDCU UR6, c[0x0][0x39c] ;  /* 0x00007380ff0677ac */ /* 0x000f220008000800 */
[----:B------:R-:W-:Y:S01]  /*13290*/  LEA.HI.X.SX32 R133, R205, R0, 0x2, P6 ;  /* 0x00000000cd857211 */ /* 0x000fe200030f16ff */
[----:B------:R5:W-:Y:S01]  /*132a0*/  @P3 STG.E desc[UR16][R200.64], R135 ;  /* 0x00000087c8003986 */ /* 0x000be2000c101910 */
[----:B------:R-:W-:Y:S02]  /*132b0*/  LEA R196, P6, R203, R2, 0x2 ;  /* 0x00000002cbc47211 */ /* 0x000fe400078c10ff */
[----:B-1----:R-:W-:Y:S01]  /*132c0*/  ISETP.LT.AND P3, PT, R197, UR4, !P0 ;  /* 0x00000004c5007c0c */ /* 0x002fe2000c761270 */
[----:B------:R-:W1:Y:S01]  /*132d0*/  LDCU UR4, c[0x0][0x39c] ;  /* 0x00007380ff0477ac */ /* 0x000e620008000800 */
[C---:B------:R-:W-:Y:S01]  /*132e0*/  LEA.HI.X.SX32 R197, R203.reuse, R0, 0x2, P6 ;  /* 0x00000000cbc57211 */ /* 0x040fe200030f16ff */
[----:B------:R-:W-:-:S02]  /*132f0*/  VIADD R203, R203, UR5 ;  /* 0x00000005cbcb7c36 */ /* 0x000fc40008000000 */
[----:B---3--:R-:W-:Y:S01]  /*13300*/  VIADD R134, R3, 0x49 ;  /* 0x0000004903867836 */ /* 0x008fe20000000000 */
[----:B------:R3:W-:Y:S01]  /*13310*/  @P2 STG.E desc[UR16][R132.64], R136 ;  /* 0x0000008884002986 */ /* 0x0007e2000c101910 */
[----:B------:R-:W-:-:S03]  /*13320*/  VIADD R199, R203, UR5 ;  /* 0x00000005cbc77c36 */ /* 0x000fc60008000000 */
[----:B--2---:R-:W-:Y:S01]  /*13330*/  ISETP.LT.AND P2, PT, R134, UR7, !P0 ;  /* 0x0000000786007c0c */ /* 0x004fe2000c741270 */
[----:B------:R-:W2:Y:S01]  /*13340*/  LDCU UR7, c[0x0][0x39c] ;  /* 0x00007380ff0777ac */ /* 0x000ea20008000800 */
[----:B------:R-:W-:Y:S01]  /*13350*/  LEA R134, P6, R203, R2, 0x2 ;  /* 0x00000002cb867211 */ /* 0x000fe200078c10ff */
[----:B------:R-:W-:Y:S01]  /*13360*/  VIADD R198, R3, 0x4a ;  /* 0x0000004a03c67836 */ /* 0x000fe20000000000 */
[----:B------:R1:W-:Y:S02]  /*13370*/  @P1 STG.E desc[UR16][R196.64], R137 ;  /* 0x00000089c4001986 */ /* 0x0003e4000c101910 */
[----:B-----5:R-:W-:Y:S01]  /*13380*/  LEA.HI.X.SX32 R135, R203, R0, 0x2, P6 ;  /* 0x00000000cb877211 */ /* 0x020fe200030f16ff */
[C---:B------:R-:W-:Y:S01]  /*13390*/  VIADD R201, R199.reuse, UR5 ;  /* 0x00000005c7c97c36 */ /* 0x040fe20008000000 */
[----:B---3--:R-:W-:Y:S01]  /*133a0*/  LEA R132, P6, R199, R2, 0x2 ;  /* 0x00000002c7847211 */ /* 0x008fe200078c10ff */
[----:B------:R-:W-:Y:S01]  /*133b0*/  VIADD R136, R3, 0x4b ;  /* 0x0000004b03887836 */ /* 0x000fe20000000000 */
[----:B----4-:R-:W-:Y:S01]  /*133c0*/  ISETP.LT.AND P1, PT, R198, UR6, !P0 ;  /* 0x00000006c6007c0c */ /* 0x010fe2000c721270 */
[----:B------:R-:W3:Y:S01]  /*133d0*/  LDCU UR6, c[0x0][0x39c] ;  /* 0x00007380ff0677ac */ /* 0x000ee20008000800 */
[----:B------:R4:W-:Y:S01]  /*133e0*/  @P5 STG.E desc[UR16][R134.64], R138 ;  /* 0x0000008a86005986 */ /* 0x0009e2000c101910 */
[----:B------:R-:W-:Y:S01]  /*133f0*/  LEA.HI.X.SX32 R133, R199, R0, 0x2, P6 ;  /* 0x00000000c7857211 */ /* 0x000fe200030f16ff */
[----:B------:R-:W-:Y:S01]  /*13400*/  VIADD R199, R201, UR5 ;  /* 0x00000005c9c77c36 */ /* 0x000fe20008000000 */
[----:B-1----:R-:W-:Y:S01]  /*13410*/  ISETP.LT.AND P5, PT, R136, UR4, !P0 ;  /* 0x0000000488007c0c */ /* 0x002fe2000c7a1270 */
[----:B------:R-:W-:Y:S01]  /*13420*/  VIADD R197, R3, 0x4c ;  /* 0x0000004c03c57836 */ /* 0x000fe20000000000 */
[C---:B------:R-:W-:Y:S01]  /*13430*/  LEA R136, P6, R201.reuse, R2, 0x2 ;  /* 0x00000002c9887211 */ /* 0x040fe200078c10ff */
[----:B------:R-:W1:Y:S03]  /*13440*/  LDCU UR4, c[0x0][0x39c] ;  /* 0x00007380ff0477ac */ /* 0x000e660008000800 */
[----:B------:R-:W-:-:S02]  /*13450*/  LEA.HI.X.SX32 R137, R201, R0, 0x2, P6 ;  /* 0x00000000c9897211 */ /* 0x000fc400030f16ff */
[----:B------:R-:W-:Y:S01]  /*13460*/  LEA R196, P6, R199, R2, 0x2 ;  /* 0x00000002c7c47211 */ /* 0x000fe200078c10ff */
[----:B------:R5:W-:Y:S01]  /*13470*/  @P4 STG.E desc[UR16][R132.64], R139 ;  /* 0x0000008b84004986 */ /* 0x000be2000c101910 */
[----:B--2---:R-:W-:Y:S01]  /*13480*/  ISETP.LT.AND P4, PT, R197, UR7, !P0 ;  /* 0x00000007c5007c0c */ /* 0x004fe2000c781270 */
[----:B------:R-:W-:Y:S01]  /*13490*/  VIADD R198, R3, 0x4d ;  /* 0x0000004d03c67836 */ /* 0x000fe20000000000 */
[C---:B------:R-:W-:Y:S01]  /*134a0*/  LEA.HI.X.SX32 R197, R199.reuse, R0, 0x2, P6 ;  /* 0x00000000c7c57211 */ /* 0x040fe200030f16ff */
[----:B------:R-:W2:Y:S01]  /*134b0*/  LDCU UR7, c[0x0][0x39c] ;  /* 0x00007380ff0777ac */ /* 0x000ea20008000800 */
[----:B------:R-:W-:Y:S01]  /*134c0*/  VIADD R199, R199, UR5 ;  /* 0x00000005c7c77c36 */ /* 0x000fe20008000000 */
[----:B------:R1:W-:Y:S01]  /*134d0*/  @P3 STG.E desc[UR16][R136.64], R140 ;  /* 0x0000008c88003986 */ /* 0x0003e2000c101910 */
[----:B---3--:R-:W-:Y:S01]  /*134e0*/  ISETP.LT.AND P3, PT, R198, UR6, !P0 ;  /* 0x00000006c6007c0c */ /* 0x008fe2000c761270 */
[----:B------:R-:W3:Y:S01]  /*134f0*/  LDCU UR6, c[0x0][0x39c] ;  /* 0x00007380ff0677ac */ /* 0x000ee20008000800 */
[----:B----4-:R-:W-:Y:S01]  /*13500*/  VIADD R135, R3, 0x4e ;  /* 0x0000004e03877836 */ /* 0x010fe20000000000 */
[----:B------:R4:W-:Y:S01]  /*13510*/  @P2 STG.E desc[UR16][R196.64], R141 ;  /* 0x0000008dc4002986 */ /* 0x0009e2000c101910 */
[C---:B-----5:R-:W-:Y:S01]  /*13520*/  VIADD R139, R199.reuse, UR5 ;  /* 0x00000005c78b7c36 */ /* 0x060fe20008000000 */
[----:B------:R-:W-:-:S04]  /*13530*/  LEA R132, P2, R199, R2, 0x2 ;  /* 0x00000002c7847211 */ /* 0x000fc800078410ff */
[----:B------:R-:W-:Y:S02]  /*13540*/  LEA R134, P6, R139, R2, 0x2 ;  /* 0x000000028b867211 */ /* 0x000fe400078c10ff */
[-C--:B------:R-:W-:Y:S01]  /*13550*/  LEA.HI.X.SX32 R133, R199, R0.reuse, 0x2, P2 ;  /* 0x00000000c7857211 */ /* 0x080fe200010f16ff */
[----:B-1----:R-:W-:Y:S01]  /*13560*/  VIADD R136, R3, 0x4f ;  /* 0x0000004f03887836 */ /* 0x002fe20000000000 */
[----:B------:R-:W-:Y:S01]  /*13570*/  ISETP.LT.AND P2, PT, R135, UR4, !P0 ;  /* 0x0000000487007c0c */ /* 0x000fe2000c741270 */
[----:B------:R-:W1:Y:S01]  /*13580*/  LDCU UR4, c[0x0][0x39c] ;  /* 0x00007380ff0477ac */ /* 0x000e620008000800 */
[C---:B------:R-:W-:Y:S01]  /*13590*/  LEA.HI.X.SX32 R135, R139.reuse, R0, 0x2, P6 ;  /* 0x000000008b877211 */ /* 0x040fe200030f16ff */
[----:B------:R-:W-:Y:S01]  /*135a0*/  VIADD R139, R139, UR5 ;  /* 0x000000058b8b7c36 */ /* 0x000fe20008000000 */
[----:B------:R5:W-:Y:S01]  /*135b0*/  @P1 STG.E desc[UR16][R132.64], R142 ;  /* 0x0000008e84001986 */ /* 0x000be2000c101910 */
[----:B--2---:R-:W-:Y:S01]  /*135c0*/  ISETP.LT.AND P1, PT, R136, UR7, !P0 ;  /* 0x0000000788007c0c */ /* 0x004fe2000c721270 */
[----:B------:R-:W-:Y:S01]  /*135d0*/  VIADD R138, R3, 0x50 ;  /* 0x00000050038a7836 */ /* 0x000fe20000000000 */
[----:B------:R-:W2:Y:S01]  /*135e0*/  LDCU UR7, c[0x0][0x39c] ;  /* 0x00007380ff0777ac */ /* 0x000ea20008000800 */
[----:B------:R1:W-:Y:S01]  /*135f0*/  @P5 STG.E desc[UR16][R134.64], R143 ;  /* 0x0000008f86005986 */ /* 0x0003e2000c101910 */
[C---:B------:R-:W-:Y:S01]  /*13600*/  LEA R136, P5, R139.reuse, R2, 0x2 ;  /* 0x000000028b887211 */ /* 0x040fe200078a10ff */
[----:B----4-:R-:W-:-:S03]  /*13610*/  VIADD R141, R139, UR5 ;  /* 0x000000058b8d7c36 */ /* 0x010fc60008000000 */
[----:B------:R-:W-:Y:S02]  /*13620*/  LEA.HI.X.SX32 R137, R139, R0, 0x2, P5 ;  /* 0x000000008b897211 */ /* 0x000fe400028f16ff */
[----:B---3--:R-:W-:Y:S01]  /*13630*/  ISETP.LT.AND P5, PT, R138, UR6, !P0 ;  /* 0x000000068a007c0c */ /* 0x008fe2000c7a1270 */
[----:B------:R-:W3:Y:S01]  /*13640*/  LDCU UR6, c[0x0][0x39c] ;  /* 0x00007380ff0677ac */ /* 0x000ee20008000800 */
[----:B-----5:R-:W-:Y:S01]  /*13650*/  VIADD R133, R3, 0x51 ;  /* 0x0000005103857836 */ /* 0x020fe20000000000 */
[C---:B------:R-:W-:Y:S01]  /*13660*/  LEA R132, P6, R141.reuse, R2, 0x2 ;  /* 0x000000028d847211 */ /* 0x040fe200078c10ff */
[----:B-1----:R-:W-:Y:S01]  /*13670*/  VIADD R135, R141, UR5 ;  /* 0x000000058d877c36 */ /* 0x002fe20008000000 */
[----:B------:R1:W-:Y:S02]  /*13680*/  @P4 STG.E desc[UR16][R136.64], R144 ;  /* 0x0000009088004986 */ /* 0x0003e4000c101910 */
[----:B------:R-:W-:Y:S01]  /*13690*/  ISETP.LT.AND P4, PT, R133, UR4, !P0 ;  /* 0x0000000485007c0c */ /* 0x000fe2000c781270 */
[----:B------:R-:W-:Y:S01]  /*136a0*/  VIADD R139, R3, 0x52 ;  /* 0x00000052038b7836 */ /* 0x000fe20000000000 */
[----:B------:R-:W-:Y:S01]  /*136b0*/  LEA.HI.X.SX32 R133, R141, R0, 0x2, P6 ;  /* 0x000000008d857211 */ /* 0x000fe200030f16ff */
[C---:B------:R-:W-:Y:S01]  /*136c0*/  VIADD R141, R135.reuse, UR5 ;  /* 0x00000005878d7c36 */ /* 0x040fe20008000000 */
[C---:B------:R-:W-:Y:S01]  /*136d0*/  LEA R134, P6, R135.reuse, R2, 0x2 ;  /* 0x0000000287867211 */ /* 0x040fe200078c10ff */
[----:B------:R-:W4:Y:S03]  /*136e0*/  LDCU UR4, c[0x0][0x39c] ;  /* 0x00007380ff0477ac */ /* 0x000f260008000800 */
[----:B------:R-:W-:-:S02]  /*136f0*/  LEA.HI.X.SX32 R135, R135, R0, 0x2, P6 ;  /* 0x0000000087877211 */ /* 0x000fc400030f16ff */
[----:B------:R-:W-:Y:S01]  /*13700*/  LEA R138, P6, R141, R2, 0x2 ;  /* 0x000000028d8a7211 */ /* 0x000fe200078c10ff */
[----:B-1----:R-:W-:Y:S01]  /*13710*/  VIADD R136, R3, 0x53 ;  /* 0x0000005303887836 */ /* 0x002fe20000000000 */
[----:B------:R1:W-:Y:S01]  /*13720*/  @P3 STG.E desc[UR16][R132.64], R145 ;  /* 0x0000009184003986 */ /* 0x0003e2000c101910 */
[----:B--2---:R-:W-:Y:S01]  /*13730*/  ISETP.LT.AND P3, PT, R139, UR7, !P0 ;  /* 0x000000078b007c0c */ /* 0x004fe2000c761270 */
[----:B------:R-:W2:Y:S01]  /*13740*/  LDCU UR7, c[0x0][0x39c] ;  /* 0x00007380ff0777ac */ /* 0x000ea20008000800 */
[C---:B------:R-:W-:Y:S01]  /*13750*/  LEA.HI.X.SX32 R139, R141.reuse, R0, 0x2, P6 ;  /* 0x000000008d8b7211 */ /* 0x040fe200030f16ff */
[----:B------:R5:W-:Y:S01]  /*13760*/  @P2 STG.E desc[UR16][R134.64], R146 ;  /* 0x0000009286002986 */ /* 0x000be2000c101910 */
[----:B---3--:R-:W-:Y:S01]  /*13770*/  ISETP.LT.AND P2, PT, R136, UR6, !P0 ;  /* 0x0000000688007c0c */ /* 0x008fe2000c741270 */
[----:B------:R-:W-:Y:S01]  /*13780*/  VIADD R141, R141, UR5 ;  /* 0x000000058d8d7c36 */ /* 0x000fe20008000000 */
[----:B------:R-:W3:Y:S01]  /*13790*/  LDCU UR6, c[0x0][0x39c] ;  /* 0x00007380ff0677ac */ /* 0x000ee20008000800 */
[----:B------:R-:W-:-:S02]  /*137a0*/  VIADD R136, R3, 0x54 ;  /* 0x0000005403887836 */ /* 0x000fc40000000000 */
[C---:B------:R-:W-:Y:S01]  /*137b0*/  VIADD R137, R141.reuse, UR5 ;  /* 0x000000058d897c36 */ /* 0x040fe20008000000 */
[C---:B-1----:R-:W-:Y:S01]  /*137c0*/  LEA R132, P6, R141.reuse, R2, 0x2 ;  /* 0x000000028d847211 */ /* 0x042fe200078c10ff */
[----:B------:R1:W-:Y:S03]  /*137d0*/  @P1 STG.E desc[UR16][R138.64], R147 ;  /* 0x000000938a001986 */ /* 0x0003e6000c101910 */
[----:B------:R-:W-:Y:S01]  /*137e0*/  LEA.HI.X.SX32 R133, R141, R0, 0x2, P6 ;  /* 0x000000008d857211 */ /* 0x000fe200030f16ff */
[C---:B------:R-:W-:Y:S01]  /*137f0*/  VIADD R141, R137.reuse, UR5 ;  /* 0x00000005898d7c36 */ /* 0x040fe20008000000 */
[----:B-----5:R-:W-:Y:S02]  /*13800*/  LEA R134, P6, R137, R2, 0x2 ;  /* 0x0000000289867211 */ /* 0x020fe400078c10ff */
[----:B----4-:R-:W-:Y:S01]  /*13810*/  ISETP.LT.AND P1, PT, R136, UR4, !P0 ;  /* 0x0000000488007c0c */ /* 0x010fe2000c721270 */
[----:B------:R-:W4:Y:S01]  /*13820*/  LDCU UR4, c[0x0][0x39c] ;  /* 0x00007380ff0477ac */ /* 0x000f220008000800 */
[----:B------:R-:W-:Y:S01]  /*13830*/  VIADD R140, R3, 0x55 ;  /* 0x00000055038c7836 */ /* 0x000fe20000000000 */
[----:B------:R-:W-:-:S02]  /*13840*/  LEA.HI.X.SX32 R135, R137, R0, 0x2, P6 ;  /* 0x0000000089877211 */ /* 0x000fc400030f16ff */
[----:B------:R-:W-:Y:S01]  /*13850*/  LEA R136, P6, R141, R2, 0x2 ;  /* 0x000000028d887211 */ /* 0x000fe200078c10ff */
[----:B------:R5:W-:Y:S01]  /*13860*/  @P5 STG.E desc[UR16][R132.64], R148 ;  /* 0x0000009484005986 */ /* 0x000be2000c101910 */
[----:B---3--:R-:W-:Y:S01]  /*13870*/  ISETP.LT.AND P5, PT, R140, UR6, !P0 ;  /* 0x000000068c007c0c */ /* 0x008fe2000c7a1270 */
[----:B-1----:R-:W-:Y:S01]  /*13880*/  VIADD R138, R3, 0x56 ;  /* 0x00000056038a7836 */ /* 0x002fe20000000000 */
[C---:B------:R-:W-:Y:S01]  /*13890*/  LEA.HI.X.SX32 R137, R141.reuse, R0, 0x2, P6 ;  /* 0x000000008d897211 */ /* 0x040fe200030f16ff */
[----:B------:R-:W1:Y:S01]  /*138a0*/  LDCU UR6, c[0x0][0x39c] ;  /* 0x00007380ff0677ac */ /* 0x000e620008000800 */
[----:B------:R-:W-:Y:S01]  /*138b0*/  VIADD R141, R141, UR5 ;  /* 0x000000058d8d7c36 */ /* 0x000fe20008000000 */
[----:B------:R3:W-:Y:S01]  /*138c0*/  @P4 STG.E desc[UR16][R134.64], R149 ;  /* 0x0000009586004986 */ /* 0x0007e2000c101910 */
[----:B--2---:R-:W-:Y:S01]  /*138d0*/  ISETP.LT.AND P4, PT, R138, UR7, !P0 ;  /* 0x000000078a007c0c */ /* 0x004fe2000c781270 */
[----:B------:R-:W2:Y:S01]  /*138e0*/  LDCU UR7, c[0x0][0x39c] ;  /* 0x00007380ff0777ac */ /* 0x000ea20008000800 */
[----:B------:R-:W-:-:S02]  /*138f0*/  VIADD R139, R141, UR5 ;  /* 0x000000058d8b7c36 */ /* 0x000fc40008000000 */
[----:B------:R-:W-:Y:S01]  /*13900*/  VIADD R138, R3, 0x57 ;  /* 0x00000057038a7836 */ /* 0x000fe20000000000 */
[C---:B-----5:R-:W-:Y:S01]  /*13910*/  LEA R132, P6, R141.reuse, R2, 0x2 ;  /* 0x000000028d847211 */ /* 0x060fe200078c10ff */
[----:B------:R5:W-:Y:S03]  /*13920*/  @P3 STG.E desc[UR16][R136.64], R150 ;  /* 0x0000009688003986 */ /* 0x000be6000c101910 */
[----:B------:R-:W-:Y:S01]  /*13930*/  LEA.HI.X.SX32 R133, R141, R0, 0x2, P6 ;  /* 0x000000008d857211 */ /* 0x000fe200030f16ff */
[C---:B------:R-:W-:Y:S01]  /*13940*/  VIADD R141, R139.reuse, UR5 ;  /* 0x000000058b8d7c36 */ /* 0x040fe20008000000 */
[----:B---3--:R-:W-:Y:S02]  /*13950*/  LEA R134, P6, R139, R2, 0x2 ;  /* 0x000000028b867211 */ /* 0x008fe400078c10ff */
[----:B----4-:R-:W-:Y:S01]  /*13960*/  ISETP.LT.AND P3, PT, R138, UR4, !P0 ;  /* 0x000000048a007c0c */ /* 0x010fe2000c761270 */
[----:B------:R-:W3:Y:S01]  /*13970*/  LDCU UR4, c[0x0][0x39c] ;  /* 0x00007380ff0477ac */ /* 0x000ee20008000800 */
[----:B------:R-:W-:Y:S01]  /*13980*/  VIADD R138, R3, 0x58 ;  /* 0x00000058038a7836 */ /* 0x000fe20000000000 */
[----:B------:R-:W-:Y:S01]  /*13990*/  LEA.HI.X.SX32 R135, R139, R0, 0x2, P6 ;  /* 0x000000008b877211 */ /* 0x000fe200030f16ff */
[C---:B------:R-:W-:Y:S01]  /*139a0*/  VIADD R143, R141.reuse, UR5 ;  /* 0x000000058d8f7c36 */ /* 0x040fe20008000000 */
[----:B-----5:R-:W-:Y:S01]  /*139b0*/  LEA R136, P6, R141, R2, 0x2 ;  /* 0x000000028d887211 */ /* 0x020fe200078c10ff */
[----:B------:R4:W-:Y:S01]  /*139c0*/  @P2 STG.E desc[UR16][R132.64], R151 ;  /* 0x0000009784002986 */ /* 0x0009e2000c101910 */
[----:B-1----:R-:W-:Y:S01]  /*139d0*/  ISETP.LT.AND P2, PT, R138, UR6, !P0 ;  /* 0x000000068a007c0c */ /* 0x002fe2000c741270 */
[----:B------:R-:W-:Y:S01]  /*139e0*/  VIADD R139, R3, 0x59 ;  /* 0x00000059038b7836 */ /* 0x000fe20000000000 */
[----:B------:R-:W-:Y:S01]  /*139f0*/  LEA.HI.X.SX32 R137, R141, R0, 0x2, P6 ;  /* 0x000000008d897211 */ /* 0x000fe200030f16ff */
[----:B------:R-:W1:Y:S01]  /*13a00*/  LDCU UR6, c[0x0][0x39c] ;  /* 0x00007380ff0677ac */ /* 0x000e620008000800 */
        /* <DEDUP_REMOVED lines=10> */
[C---:B------:R-:W-:Y:S01]  /*13ab0*/  VIADD R141, R143.reuse, UR5 ;  /* 0x000000058f8d7c36 */ /* 0x040fe20008000000 */
[----:B------:R2:W-:Y:S01]  /*13ac0*/  @P4 STG.E desc[UR16][R138.64], R154 ;  /* 0x0000009a8a004986 */ /* 0x0005e2000c101910 */
[----:B----4-:R-:W-:Y:S01]  /*13ad0*/  LEA R132, P4, R143, R2, 0x2 ;  /* 0x000000028f847211 */ /* 0x010fe200078810ff */
[----:B-----5:R-:W-:-:S02]  /*13ae0*/  VIADD R135, R3, 0x5b ;  /* 0x0000005b03877836 */ /* 0x020fc40000000000 */
[----:B------:R-:W-:Y:S02]  /*13af0*/  LEA R134, P6, R141, R2, 0x2 ;  /* 0x000000028d867211 */ /* 0x000fe400078c10ff */
[-C--:B------:R-:W-:Y:S02]  /*13b00*/  LEA.HI.X.SX32 R133, R143, R0.reuse, 0x2, P4 ;  /* 0x000000008f857211 */ /* 0x080fe400020f16ff */
[----:B-1----:R-:W-:Y:S01]  /*13b10*/  ISETP.LT.AND P4, PT, R135, UR6, !P0 ;  /* 0x0000000687007c0c */ /* 0x002fe2000c781270 */
[----:B------:R-:W1:Y:S01]  /*13b20*/  LDCU UR6, c[0x0][0x39c] ;  /* 0x00007380ff0677ac */ /* 0x000e620008000800 */
[----:B------:R-:W-:Y:S01]  /*13b30*/  VIADD R136, R3, 0x5c ;  /* 0x0000005c03887836 */ /* 0x000fe20000000000 */
[C---:B------:R-:W-:Y:S01]  /*13b40*/  LEA.HI.X.SX32 R135, R141.reuse, R0, 0x2, P6 ;  /* 0x000000008d877211 */ /* 0x040fe200030f16ff */
[----:B------:R-:W-:Y:S01]  /*13b50*/  VIADD R141, R141, UR5 ;  /* 0x000000058d8d7c36 */ /* 0x000fe20008000000 */
[----:B------:R4:W-:Y:S01]  /*13b60*/  @P3 STG.E desc[UR16][R132.64], R155 ;  /* 0x0000009b84003986 */ /* 0x0009e2000c101910 */
[----:B--2---:R-:W-:Y:S01]  /*13b70*/  VIADD R138, R3, 0x5d ;  /* 0x0000005d038a7836 */ /* 0x004fe20000000000 */
[----:B------:R-:W-:Y:S01]  /*13b80*/  ISETP.LT.AND P3, PT, R136, UR7, !P0 ;  /* 0x0000000788007c0c */ /* 0x000fe2000c761270 */
[----:B------:R-:W2:Y:S01]  /*13b90*/  LDCU UR7, c[0x0][0x39c] ;  /* 0x00007380ff0777ac */ /* 0x000ea20008000800 */
[----:B------:R5:W-:Y:S01]  /*13ba0*/  @P2 STG.E desc[UR16][R134.64], R156 ;  /* 0x0000009c86002986 */ /* 0x000be2000c101910 */
[C---:B------:R-:W-:Y:S01]  /*13bb0*/  LEA R136, P2, R141.reuse, R2, 0x2 ;  /* 0x000000028d887211 */ /* 0x040fe200078410ff */
[----:B------:R-:W-:-:S03]  /*13bc0*/  VIADD R139, R141, UR5 ;  /* 0x000000058d8b7c36 */ /* 0x000fc60008000000 */
[----:B------:R-:W-:Y:S02]  /*13bd0*/  LEA.HI.X.SX32 R137, R141, R0, 0x2, P2 ;  /* 0x000000008d897211 */ /* 0x000fe400010f16ff */
[----:B---3--:R-:W-:Y:S01]  /*13be0*/  ISETP.LT.AND P2, PT, R138, UR4, !P0 ;  /* 0x000000048a007c0c */ /* 0x008fe2000c741270 */
[----:B------:R-:W3:Y:S01]  /*13bf0*/  LDCU UR4, c[0x0][0x39c] ;  /* 0x00007380ff0477ac */ /* 0x000ee20008000800 */
[----:B----4-:R-:W-:Y:S01]  /*13c00*/  VIADD R133, R3, 0x5e ;  /* 0x0000005e03857836 */ /* 0x010fe20000000000 */
[C---:B------:R-:W-:Y:S01]  /*13c10*/  LEA R132, P6, R139.reuse, R2, 0x2 ;  /* 0x000000028b847211 */ /* 0x040fe200078c10ff */
[----:B-----5:R-:W-:Y:S01]  /*13c20*/  VIADD R135, R139, UR5 ;  /* 0x000000058b877c36 */ /* 0x020fe20008000000 */
[----:B------:R4:W-:Y:S02]  /*13c30*/  @P1 STG.E desc[UR16][R136.64], R157 ;  /* 0x0000009d88001986 */ /* 0x0009e4000c101910 */
[----:B-1----:R-:W-:Y:S01]  /*13c40*/  ISETP.LT.AND P1, PT, R133, UR6, !P0 ;  /* 0x0000000685007c0c */ /* 0x002fe2000c721270 */
[----:B------:R-:W1:Y:S01]  /*13c50*/  LDCU UR6, c[0x0][0x39c] ;  /* 0x00007380ff0677ac */ /* 0x000e620008000800 */
[----:B------:R-:W-:Y:S01]  /*13c60*/  LEA.HI.X.SX32 R133, R139, R0, 0x2, P6 ;  /* 0x000000008b857211 */ /* 0x000fe200030f16ff */
[C---:B------:R-:W-:Y:S01]  /*13c70*/  VIADD R141, R135.reuse, UR5 ;  /* 0x00000005878d7c36 */ /* 0x040fe20008000000 */
[----:B------:R-:W-:Y:S01]  /*13c80*/  LEA R134, P6, R135, R2, 0x2 ;  /* 0x0000000287867211 */ /* 0x000fe200078c10ff */
[----:B------:R-:W-:-:S03]  /*13c90*/  VIADD R139, R3, 0x5f ;  /* 0x0000005f038b7836 */ /* 0x000fc60000000000 */
[----:B------:R-:W-:Y:S02]  /*13ca0*/  LEA.HI.X.SX32 R135, R135, R0, 0x2, P6 ;  /* 0x0000000087877211 */ /* 0x000fe400030f16ff */
[----:B------:R-:W-:Y:S01]  /*13cb0*/  LEA R138, P6, R141, R2, 0x2 ;  /* 0x000000028d8a7211 */ /* 0x000fe200078c10ff */
[----:B----4-:R-:W-:Y:S01]  /*13cc0*/  VIADD R136, R3, 0x60 ;  /* 0x0000006003887836 */ /* 0x010fe20000000000 */
        /* <DEDUP_REMOVED lines=10> */
[C---:B----4-:R-:W-:Y:S01]  /*13d70*/  LEA R132, P6, R141.reuse, R2, 0x2 ;  /* 0x000000028d847211 */ /* 0x050fe200078c10ff */
[----:B------:R4:W-:Y:S03]  /*13d80*/  @P3 STG.E desc[UR16][R138.64], R160 ;  /* 0x000000a08a003986 */ /* 0x0009e6000c101910 */
[----:B------:R-:W-:Y:S01]  /*13d90*/  LEA.HI.X.SX32 R133, R141, R0, 0x2, P6 ;  /* 0x000000008d857211 */ /* 0x000fe200030f16ff */
[C---:B------:R-:W-:Y:S01]  /*13da0*/  VIADD R141, R137.reuse, UR5 ;  /* 0x00000005898d7c36 */ /* 0x040fe20008000000 */
[----:B-----5:R-:W-:Y:S02]  /*13db0*/  LEA R134, P6, R137, R2, 0x2 ;  /* 0x0000000289867211 */ /* 0x020fe400078c10ff */
[----:B-1----:R-:W-:Y:S01]  /*13dc0*/  ISETP.LT.AND P3, PT, R136, UR6, !P0 ;  /* 0x0000000688007c0c */ /* 0x002fe2000c761270 */
[----:B------:R-:W1:Y:S01]  /*13dd0*/  LDCU UR6, c[0x0][0x39c] ;  /* 0x00007380ff0677ac */ /* 0x000e620008000800 */
[----:B------:R-:W-:Y:S01]  /*13de0*/  VIADD R140, R3, 0x62 ;  /* 0x00000062038c7836 */ /* 0x000fe20000000000 */
[----:B------:R-:W-:-:S02]  /*13df0*/  LEA.HI.X.SX32 R135, R137, R0, 0x2, P6 ;  /* 0x0000000089877211 */ /* 0x000fc400030f16ff */
[----:B------:R-:W-:Y:S01]  /*13e00*/  LEA R136, P6, R141, R2, 0x2 ;  /* 0x000000028d887211 */ /* 0x000fe200078c10ff */
[----:B------:R5:W-:Y:S01]  /*13e10*/  @P2 STG.E desc[UR16][R132.64], R161 ;  /* 0x000000a184002986 */ /* 0x000be2000c101910 */
[----:B---3--:R-:W-:Y:S01]  /*13e20*/  ISETP.LT.AND P2, PT, R140, UR4, !P0 ;  /* 0x000000048c007c0c */ /* 0x008fe2000c741270 */
[----:B----4-:R-:W-:Y:S01]  /*13e30*/  VIADD R138, R3, 0x63 ;  /* 0x00000063038a7836 */ /* 0x010fe20000000000 */
[C---:B------:R-:W-:Y:S01]  /*13e40*/  LEA.HI.X.SX32 R137, R141.reuse, R0, 0x2, P6 ;  /* 0x000000008d897211 */ /* 0x040fe200030f16ff */
[----:B------:R-:W3:Y:S01]  /*13e50*/  LDCU UR4, c[0x0][0x39c] ;  /* 0x00007380ff0477ac */ /* 0x000ee20008000800 */
        /* <DEDUP_REMOVED lines=10> */
[----:B----4-:R-:W-:Y:S02]  /*13f00*/  LEA R134, P6, R139, R2, 0x2 ;  /* 0x000000028b867211 */ /* 0x010fe400078c10ff */
[----:B-1----:R-:W-:Y:S01]  /*13f10*/  ISETP.LT.AND P5, PT, R138, UR6, !P0 ;  /* 0x000000068a007c0c */ /* 0x002fe2000c7a1270 */
[----:B------:R-:W1:Y:S01]  /*13f20*/  LDCU UR6, c[0x0][0x39c] ;  /* 0x00007380ff0677ac */ /* 0x000e620008000800 */
[----:B------:R-:W-:Y:S01]  /*13f30*/  VIADD R138, R3, 0x65 ;  /* 0x00000065038a7836 */ /* 0x000fe20000000000 */
[----:B------:R-:W-:Y:S01]  /*13f40*/  LEA.HI.X.SX32 R135, R139, R0, 0x2, P6 ;  /* 0x000000008b877211 */ /* 0x000fe200030f16ff */
[C---:B------:R-:W-:Y:S01]  /*13f50*/  VIADD R143, R141.reuse, UR5 ;  /* 0x000000058d8f7c36 */ /* 0x040fe20008000000 */
[----:B-----5:R-:W-:Y:S01]  /*13f60*/  LEA R136, P6, R141, R2, 0x2 ;  /* 0x000000028d887211 */ /* 0x020fe200078c10ff */
[----:B------:R4:W-:Y:S01]  /*13f70*/  @P4 STG.E desc[UR16][R132.64], R164 ;  /* 0x000000a484004986 */ /* 0x0009e2000c101910 */
[----:B---3--:R-:W-:Y:S01]  /*13f80*/  ISETP.LT.AND P4, PT, R138, UR4, !P0 ;  /* 0x000000048a007c0c */ /* 0x008fe2000c781270 */
[----:B------:R-:W-:Y:S01]  /*13f90*/  VIADD R139, R3, 0x66 ;  /* 0x00000066038b7836 */ /* 0x000fe20000000000 */
[----:B------:R-:W-:Y:S01]  /*13fa0*/  LEA.HI.X.SX32 R137, R141, R0, 0x2, P6 ;  /* 0x000000008d897211 */ /* 0x000fe200030f16ff */
[----:B------:R-:W3:Y:S01]  /*13fb0*/  LDCU UR4, c[0x0][0x39c] ;  /* 0x00007380ff0477ac */ /* 0x000ee20008000800 */
        /* <DEDUP_REMOVED lines=8> */
[----:B-1----:R-:W-:Y:S01]  /*14040*/  ISETP.LT.AND P2, PT, R140, UR6, !P0 ;  /* 0x000000068c007c0c */ /* 0x002fe2000c741270 */
[----:B------:R-:W1:Y:S01]  /*14050*/  LDCU UR6, c[0x0][0x39c] ;  /* 0x00007380ff0677ac */ /* 0x000e620008000800 */
[C---:B------:R-:W-:Y:S01]  /*14060*/  VIADD R141, R143.reuse, UR5 ;  /* 0x000000058f8d7c36 */ /* 0x040fe20008000000 */
[----:B------:R2:W-:Y:S01]  /*14070*/  @P1 STG.E desc[UR16][R138.64], R167 ;  /* 0x000000a78a001986 */ /* 0x0005e2000c101910 */
[----:B----4-:R-:W-:Y:S01]  /*14080*/  LEA R132, P1, R143, R2, 0x2 ;  /* 0x000000028f847211 */ /* 0x010fe200078210ff */
[----:B-----5:R-:W-:-:S02]  /*14090*/  VIADD R135, R3, 0x68 ;  /* 0x0000006803877836 */ /* 0x020fc40000000000 */
[----:B------:R-:W-:Y:S02]  /*140a0*/  LEA R134, P6, R141, R2, 0x2 ;  /* 0x000000028d867211 */ /* 0x000fe400078c10ff */
[-C--:B------:R-:W-:Y:S02]  /*140b0*/  LEA.HI.X.SX32 R133, R143, R0.reuse, 0x2, P1 ;  /* 0x000000008f857211 */ /* 0x080fe400008f16ff */
[----:B---3--:R-:W-:Y:S01]  /*140c0*/  ISETP.LT.AND P1, PT, R135, UR4, !P0 ;  /* 0x0000000487007c0c */ /* 0x008fe2000c721270 */
[----:B------:R-:W3:Y:S01]  /*140d0*/  LDCU UR4, c[0x0][0x39c] ;  /* 0x00007380ff0477ac */ /* 0x000ee20008000800 */
        /* <DEDUP_REMOVED lines=11> */
[----:B-1----:R-:W-:Y:S01]  /*14190*/  ISETP.LT.AND P4, PT, R138, UR6, !P0 ;  /* 0x000000068a007c0c */ /* 0x002fe2000c781270 */
[----:B------:R-:W1:Y:S01]  /*141a0*/  LDCU UR6, c[0x0][0x39c] ;  /* 0x00007380ff0677ac */ /* 0x000e620008000800 */
[----:B----4-:R-:W-:Y:S01]  /*141b0*/  VIADD R133, R3, 0x6b ;  /* 0x0000006b03857836 */ /* 0x010fe20000000000 */
[C---:B------:R-:W-:Y:S01]  /*141c0*/  LEA R132, P6, R139.reuse, R2, 0x2 ;  /* 0x000000028b847211 */ /* 0x040fe200078c10ff */
[----:B-----5:R-:W-:Y:S01]  /*141d0*/  VIADD R135, R139, UR5 ;  /* 0x000000058b877c36 */ /* 0x020fe20008000000 */
[----:B------:R4:W-:Y:S02]  /*141e0*/  @P3 STG.E desc[UR16][R136.64], R170 ;  /* 0x000000aa88003986 */ /* 0x0009e4000c101910 */
[----:B---3--:R-:W-:Y:S01]  /*141f0*/  ISETP.LT.AND P3, PT, R133, UR4, !P0 ;  /* 0x0000000485007c0c */ /* 0x008fe2000c761270 */
[----:B------:R-:W3:Y:S01]  /*14200*/  LDCU UR4, c[0x0][0x39c] ;  /* 0x00007380ff0477ac */ /* 0x000ee20008000800 */
        /* <DEDUP_REMOVED lines=12> */
[----:B-1----:R-:W-:Y:S01]  /*142d0*/  ISETP.LT.AND P1, PT, R136, UR6, !P0 ;  /* 0x0000000688007c0c */ /* 0x002fe2000c721270 */
[----:B------:R-:W-:Y:S01]  /*142e0*/  VIADD R141, R141, UR5 ;  /* 0x000000058d8d7c36 */ /* 0x000fe20008000000 */
[----:B------:R-:W1:Y:S01]  /*142f0*/  LDCU UR6, c[0x0][0x39c] ;  /* 0x00007380ff0677ac */ /* 0x000e620008000800 */
[----:B------:R-:W-:-:S02]  /*14300*/  VIADD R136, R3, 0x6e ;  /* 0x0000006e03887836 */ /* 0x000fc40000000000 */
[C---:B------:R-:W-:Y:S01]  /*14310*/  VIADD R137, R141.reuse, UR5 ;  /* 0x000000058d897c36 */ /* 0x040fe20008000000 */
[C---:B----4-:R-:W-:Y:S01]  /*14320*/  LEA R132, P6, R141.reuse, R2, 0x2 ;  /* 0x000000028d847211 */ /* 0x050fe200078c10ff */
[----:B------:R4:W-:Y:S03]  /*14330*/  @P5 STG.E desc[UR16][R138.64], R173 ;  /* 0x000000ad8a005986 */ /* 0x0009e6000c101910 */
[----:B------:R-:W-:Y:S01]  /*14340*/  LEA.HI.X.SX32 R133, R141, R0, 0x2, P6 ;  /* 0x000000008d857211 */ /* 0x000fe200030f16ff */
[C---:B------:R-:W-:Y:S01]  /*14350*/  VIADD R141, R137.reuse, UR5 ;  /* 0x00000005898d7c36 */ /* 0x040fe20008000000 */
[----:B-----5:R-:W-:Y:S02]  /*14360*/  LEA R134, P6, R137, R2, 0x2 ;  /* 0x0000000289867211 */ /* 0x020fe400078c10ff */
[----:B---3--:R-:W-:Y:S01]  /*14370*/  ISETP.LT.AND P5, PT, R136, UR4, !P0 ;  /* 0x0000000488007c0c */ /* 0x008fe2000c7a1270 */
[----:B------:R-:W3:Y:S01]  /*14380*/  LDCU UR4, c[0x0][0x39c] ;  /* 0x00007380ff0477ac */ /* 0x000ee20008000800 */
[----:B------:R-:W-:Y:S01]  /*14390*/  VIADD R140, R3, 0x6f ;  /* 0x0000006f038c7836 */ /* 0x000fe20000000000 */
[----:B------:R-:W-:-:S02]  /*143a0*/  LEA.HI.X.SX32 R135, R137, R0, 0x2, P6 ;  /* 0x0000000089877211 */ /* 0x000fc400030f16ff */
[----:B------:R-:W-:Y:S01]  /*143b0*/  LEA R136, P6, R141, R2, 0x2 ;  /* 0x000000028d887211 */ /* 0x000fe200078c10ff */
[----:B------:R5:W-:Y:S01]  /*143c0*/  @P4 STG.E desc[UR16][R132.64], R174 ;  /* 0x000000ae84004986 */ /* 0x000be2000c101910 */
[----:B-1----:R-:W-:Y:S01]  /*143d0*/  ISETP.LT.AND P4, PT, R140, UR6, !P0 ;  /* 0x000000068c007c0c */ /* 0x002fe2000c781270 */
[----:B----4-:R-:W-:Y:S01]  /*143e0*/  VIADD R138, R3, 0x70 ;  /* 0x00000070038a7836 */ /* 0x010fe20000000000 */
        /* <DEDUP_REMOVED lines=13> */
[----:B---3--:R-:W-:Y:S01]  /*144c0*/  ISETP.LT.AND P2, PT, R138, UR4, !P0 ;  /* 0x000000048a007c0c */ /* 0x008fe2000c741270 */
        /* <DEDUP_REMOVED lines=147> */
[----:B------:R-:W-:Y:S01]  /*14e00*/  VIADD R136, R3, 0x88 ;  /* 0x0000008803887836 */ /* 0x000fe20000000000 */
[C---:B------:R-:W-:Y:S01]  /*14e10*/  LEA.HI.X.SX32 R139, R141.reuse, R0, 0x2, P6 ;  /* 0x000000008d8b7211 */ /* 0x040fe200030f16ff */
[----:B------:R2:W-:Y:S01]  /*14e20*/  @P5 STG.E desc[UR16][R134.64], R70 ;  /* 0x0000004686005986 */ /* 0x0005e2000c101910 */
[----:B-1----:R-:W-:Y:S01]  /*14e30*/  ISETP.LT.AND P5, PT, R68, UR6, !P0 ;  /* 0x0000000644007c0c */ /* 0x002fe2000c7a1270 */
[----:B------:R-:W-:Y:S01]  /*14e40*/  VIADD R141, R141, UR5 ;  /* 0x000000058d8d7c36 */ /* 0x000fe20008000000 */
[----:B------:R-:W1:Y:S04]  /*14e50*/  LDCU UR6, c[0x0][0x39c] ;  /* 0x00007380ff0677ac */ /* 0x000e680008000800 */
[C---:B------:R-:W-:Y:S01]  /*14e60*/  LEA R68, P6, R141.reuse, R2, 0x2 ;  /* 0x000000028d447211 */ /* 0x040fe200078c10ff */
[C---:B----4-:R-:W-:Y:S01]  /*14e70*/  VIADD R133, R141.reuse, UR5 ;  /* 0x000000058d857c36 */ /* 0x050fe20008000000 */
[----:B------:R-:W4:Y:S02]  /*14e80*/  LDCU UR7, c[0x0][0x39c] ;  /* 0x00007380ff0777ac */ /* 0x000f240008000800 */
[----:B------:R-:W-:Y:S01]  /*14e90*/  LEA.HI.X.SX32 R69, R141, R0, 0x2, P6 ;  /* 0x000000008d457211 */ /* 0x000fe200030f16ff */
[C---:B--2---:R-:W-:Y:S01]  /*14ea0*/  VIADD R135, R133.reuse, UR5 ;  /* 0x0000000585877c36 */ /* 0x044fe20008000000 */
[----:B------:R-:W-:Y:S01]  /*14eb0*/  LEA R132, P6, R133, R2, 0x2 ;  /* 0x0000000285847211 */ /* 0x000fe200078c10ff */
[----:B------:R2:W-:Y:S01]  /*14ec0*/  @P4 STG.E desc[UR16][R138.64], R71 ;  /* 0x000000478a004986 */ /* 0x0005e2000c101910 */
[----:B---3--:R-:W-:Y:S01]  /*14ed0*/  ISETP.LT.AND P4, PT, R136, UR4, !P0 ;  /* 0x0000000488007c0c */ /* 0x008fe2000c781270 */
[----:B------:R-:W3:Y:S01]  /*14ee0*/  LDCU UR4, c[0x0][0x39c] ;  /* 0x00007380ff0477ac */ /* 0x000ee20008000800 */
[----:B------:R-:W-:Y:S01]  /*14ef0*/  VIADD R134, R3, 0x89 ;  /* 0x0000008903867836 */ /* 0x000fe20000000000 */
[----:B------:R-:W-:-:S02]  /*14f00*/  LEA.HI.X.SX32 R133, R133, R0, 0x2, P6 ;  /* 0x0000000085857211 */ /* 0x000fc400030f16ff */
[----:B------:R-:W-:Y:S01]  /*14f10*/  LEA R70, P6, R135, R2, 0x2 ;  /* 0x0000000287467211 */ /* 0x000fe200078c10ff */
[----:B------:R5:W-:Y:S01]  /*14f20*/  @P3 STG.E desc[UR16][R68.64], R72 ;  /* 0x0000004844003986 */ /* 0x000be2000c101910 */
[----:B-1----:R-:W-:Y:S01]  /*14f30*/  ISETP.LT.AND P3, PT, R134, UR6, !P0 ;  /* 0x0000000686007c0c */ /* 0x002fe2000c761270 */
[----:B------:R-:W-:Y:S01]  /*14f40*/  VIADD R134, R3, 0x8a ;  /* 0x0000008a03867836 */ /* 0x000fe20000000000 */
[----:B------:R-:W1:Y:S01]  /*14f50*/  LDCU UR6, c[0x0][0x39c] ;  /* 0x00007380ff0677ac */ /* 0x000e620008000800 */
[C---:B--2---:R-:W-:Y:S01]  /*14f60*/  LEA.HI.X.SX32 R71, R135.reuse, R0, 0x2, P6 ;  /* 0x0000000087477211 */ /* 0x044fe200030f16ff */
[----:B------:R-:W-:Y:S01]  /*14f70*/  VIADD R135, R135, UR5 ;  /* 0x0000000587877c36 */ /* 0x000fe20008000000 */
[----:B------:R2:W-:Y:S01]  /*14f80*/  @P2 STG.E desc[UR16][R132.64], R73 ;  /* 0x0000004984002986 */ /* 0x0005e2000c101910 */
[----:B----4-:R-:W-:Y:S01]  /*14f90*/  ISETP.LT.AND P2, PT, R134, UR7, !P0 ;  /* 0x0000000786007c0c */ /* 0x010fe2000c741270 */
[----:B------:R-:W-:Y:S01]  /*14fa0*/  VIADD R134, R3, 0x8b ;  /* 0x0000008b03867836 */ /* 0x000fe20000000000 */
[----:B------:R-:W4:Y:S01]  /*14fb0*/  LDCU UR7, c[0x0][0x39c] ;  /* 0x00007380ff0777ac */ /* 0x000f220008000800 */
[C---:B------:R-:W-:Y:S01]  /*14fc0*/  VIADD R137, R135.reuse, UR5 ;  /* 0x0000000587897c36 */ /* 0x040fe20008000000 */
[C---:B-----5:R-:W-:Y:S01]  /*14fd0*/  LEA R68, P6, R135.reuse, R2, 0x2 ;  /* 0x0000000287447211 */ /* 0x060fe200078c10ff */
[----:B------:R5:W-:Y:S01]  /*14fe0*/  @P1 STG.E desc[UR16][R70.64], R74 ;  /* 0x0000004a46001986 */ /* 0x000be2000c101910 */
[----:B---3--:R-:W-:Y:S01]  /*14ff0*/  ISETP.LT.AND P1, PT, R134, UR4, !P0 ;  /* 0x0000000486007c0c */ /* 0x008fe2000c721270 */
[----:B------:R-:W3:Y:S01]  /*15000*/  LDCU UR4, c[0x0][0x39c] ;  /* 0x00007380ff0477ac */ /* 0x000ee20008000800 */
[----:B------:R-:W-:-:S02]  /*15010*/  LEA.HI.X.SX32 R69, R135, R0, 0x2, P6 ;  /* 0x0000000087457211 */ /* 0x000fc400030f16ff */
[C---:B------:R-:W-:Y:S01]  /*15020*/  LEA R72, P6, R137.reuse, R2, 0x2 ;  /* 0x0000000289487211 */ /* 0x040fe200078c10ff */
[----:B--2---:R-:W-:Y:S02]  /*15030*/  VIADD R133, R137, UR5 ;  /* 0x0000000589857c36 */ /* 0x004fe40008000000 */
        /* <DEDUP_REMOVED lines=11> */
[----:B----4-:R-:W-:Y:S01]  /*150f0*/  ISETP.LT.AND P4, PT, R74, UR7, !P0 ;  /* 0x000000074a007c0c */ /* 0x010fe2000c781270 */
[----:B------:R-:W-:Y:S01]  /*15100*/  VIADD R74, R3, 0x8e ;  /* 0x0000008e034a7836 */ /* 0x000fe20000000000 */
[C---:B------:R-:W-:Y:S01]  /*15110*/  LEA.HI.X.SX32 R133, R135.reuse, R0, 0x2, P6 ;  /* 0x0000000087857211 */ /* 0x040fe200030f16ff */
[----:B------:R-:W4:Y:S01]  /*15120*/  LDCU UR7, c[0x0][0x39c] ;  /* 0x00007380ff0777ac */ /* 0x000f220008000800 */
[----:B------:R-:W-:Y:S01]  /*15130*/  VIADD R135, R135, UR5 ;  /* 0x0000000587877c36 */ /* 0x000fe20008000000 */
[----:B------:R1:W-:Y:S01]  /*15140*/  @P3 STG.E desc[UR16][R70.64], R77 ;  /* 0x0000004d46003986 */ /* 0x0003e2000c101910 */
[----:B---3--:R-:W-:Y:S01]  /*15150*/  ISETP.LT.AND P3, PT, R74, UR4, !P0 ;  /* 0x000000044a007c0c */ /* 0x008fe2000c761270 */
[----:B------:R-:W3:Y:S01]  /*15160*/  LDCU UR4, c[0x0][0x39c] ;  /* 0x00007380ff0477ac */ /* 0x000ee20008000800 */
[C---:B--2---:R-:W-:Y:S01]  /*15170*/  VIADD R75, R135.reuse, UR5 ;  /* 0x00000005874b7c36 */ /* 0x044fe20008000000 */
[----:B------:R-:W-:Y:S01]  /*15180*/  @P2 STG.E desc[UR16][R132.64], R78 ;  /* 0x0000004e84002986 */ /* 0x000fe2000c101910 */
[----:B------:R-:W-:Y:S01]  /*15190*/  LEA R68, P2, R135, R2, 0x2 ;  /* 0x0000000287447211 */ /* 0x000fe200078410ff */
        /* <DEDUP_REMOVED lines=9> */
[----:B------:R-:W-:Y:S01]  /*15230*/  VIADD R74, R3, 0x91 ;  /* 0x00000091034a7836 */ /* 0x000fe20000000000 */
[----:B----4-:R-:W-:Y:S01]  /*15240*/  ISETP.LT.AND P1, PT, R70, UR7, !P0 ;  /* 0x0000000746007c0c */ /* 0x010fe2000c721270 */
[C---:B------:R-:W-:Y:S01]  /*15250*/  VIADD R77, R75.reuse, UR5 ;  /* 0x000000054b4d7c36 */ /* 0x040fe20008000000 */
[----:B------:R4:W-:Y:S01]  /*15260*/  @P5 STG.E desc[UR16][R72.64], R80 ;  /* 0x0000005048005986 */ /* 0x0009e2000c101910 */
[C---:B------:R-:W-:Y:S01]  /*15270*/  LEA R70, P5, R75.reuse, R2, 0x2 ;  /* 0x000000024b467211 */ /* 0x040fe200078a10ff */
[----:B------:R-:W5:Y:S03]  /*15280*/  LDCU UR7, c[0x0][0x39c] ;  /* 0x00007380ff0777ac */ /* 0x000f660008000800 */
[----:B------:R-:W-:-:S02]  /*15290*/  LEA.HI.X.SX32 R71, R75, R0, 0x2, P5 ;  /* 0x000000004b477211 */ /* 0x000fc400028f16ff */
[----:B---3--:R-:W-:Y:S01]  /*152a0*/  ISETP.LT.AND P5, PT, R74, UR4, !P0 ;  /* 0x000000044a007c0c */ /* 0x008fe2000c7a1270 */
[----:B------:R-:W3:Y:S01]  /*152b0*/  LDCU UR4, c[0x0][0x39c] ;  /* 0x00007380ff0477ac */ /* 0x000ee20008000800 */
[----:B--2---:R-:W-:Y:S01]  /*152c0*/  VIADD R69, R3, 0x92 ;  /* 0x0000009203457836 */ /* 0x004fe20000000000 */
[C---:B------:R-:W-:Y:S01]  /*152d0*/  LEA R68, P6, R77.reuse, R2, 0x2 ;  /* 0x000000024d447211 */ /* 0x040fe200078c10ff */
[----:B----4-:R-:W-:Y:S01]  /*152e0*/  VIADD R73, R77, UR5 ;  /* 0x000000054d497c36 */ /* 0x010fe20008000000 */
        /* <DEDUP_REMOVED lines=9> */
[----:B--2---:R-:W-:Y:S01]  /*15380*/  VIADD R70, R3, 0x94 ;  /* 0x0000009403467836 */ /* 0x004fe20000000000 */
[----:B------:R2:W-:Y:S01]  /*15390*/  @P3 STG.E desc[UR16][R68.64], R82 ;  /* 0x0000005244003986 */ /* 0x0005e2000c101910 */
[----:B-----5:R-:W-:Y:S01]  /*153a0*/  ISETP.LT.AND P3, PT, R75, UR7, !P0 ;  /* 0x000000074b007c0c */ /* 0x020fe2000c761270 */
[----:B------:R-:W4:Y:S01]  /*153b0*/  LDCU UR7, c[0x0][0x39c] ;  /* 0x00007380ff0777ac */ /* 0x000f220008000800 */
[C---:B------:R-:W-:Y:S01]  /*153c0*/  LEA.HI.X.SX32 R75, R77.reuse, R0, 0x2, P6 ;  /* 0x000000004d4b7211 */ /* 0x040fe200030f16ff */
[----:B------:R5:W-:Y:S01]  /*153d0*/  @P2 STG.E desc[UR16][R72.64], R83 ;  /* 0x0000005348002986 */ /* 0x000be2000c101910 */
[----:B---3--:R-:W-:Y:S01]  /*153e0*/  ISETP.LT.AND P2, PT, R70, UR4, !P0 ;  /* 0x0000000446007c0c */ /* 0x008fe2000c741270 */
[----:B------:R-:W3:Y:S01]  /*153f0*/  LDCU UR4, c[0x0][0x39c] ;  /* 0x00007380ff0477ac */ /* 0x000ee20008000800 */
[----:B------:R-:W-:-:S02]  /*15400*/  VIADD R77, R77, UR5 ;  /* 0x000000054d4d7c36 */ /* 0x000fc40008000000 */
[----:B------:R-:W-:Y:S02]  /*15410*/  VIADD R70, R3, 0x95 ;  /* 0x0000009503467836 */ /* 0x000fe40000000000 */
[C---:B------:R-:W-:Y:S01]  /*15420*/  VIADD R71, R77.reuse, UR5 ;  /* 0x000000054d477c36 */ /* 0x040fe20008000000 */
[C---:B--2---:R-:W-:Y:S01]  /*15430*/  LEA R68, P6, R77.reuse, R2, 0x2 ;  /* 0x000000024d447211 */ /* 0x044fe200078c10ff */
[----:B------:R2:W-:Y:S01]  /*15440*/  @P1 STG.E desc[UR16][R74.64], R84 ;  /* 0x000000544a001986 */ /* 0x0005e2000c101910 */
[----:B-1----:R-:W-:Y:S01]  /*15450*/  ISETP.LT.AND P1, PT, R70, UR6, !P0 ;  /* 0x0000000646007c0c */ /* 0x002fe2000c721270 */
[----:B------:R-:W1:Y:S01]  /*15460*/  LDCU UR6, c[0x0][0x39c] ;  /* 0x00007380ff0677ac */ /* 0x000e620008000800 */
[----:B------:R-:W-:Y:S01]  /*15470*/  LEA.HI.X.SX32 R69, R77, R0, 0x2, P6 ;  /* 0x000000004d457211 */ /* 0x000fe200030f16ff */
[C---:B------:R-:W-:Y:S01]  /*15480*/  VIADD R77, R71.reuse, UR5 ;  /* 0x00000005474d7c36 */ /* 0x040fe20008000000 */
[----:B------:R-:W-:Y:S01]  /*15490*/  LEA R70, P6, R71, R2, 0x2 ;  /* 0x0000000247467211 */ /* 0x000fe200078c10ff */
[----:B-----5:R-:W-:-:S03]  /*154a0*/  VIADD R73, R3, 0x96 ;  /* 0x0000009603497836 */ /* 0x020fc60000000000 */
[----:B------:R-:W-:Y:S02]  /*154b0*/  LEA.HI.X.SX32 R71, R71, R0, 0x2, P6 ;  /* 0x0000000047477211 */ /* 0x000fe400030f16ff */
[----:B------:R-:W-:Y:S01]  /*154c0*/  LEA R72, P6, R77, R2, 0x2 ;  /* 0x000000024d487211 */ /* 0x000fe200078c10ff */
[----:B------:R5:W-:Y:S01]  /*154d0*/  @P5 STG.E desc[UR16][R68.64], R85 ;  /* 0x0000005544005986 */ /* 0x000be2000c101910 */
[----:B---3--:R-:W-:Y:S01]  /*154e0*/  ISETP.LT.AND P5, PT, R73, UR4, !P0 ;  /* 0x0000000449007c0c */ /* 0x008fe2000c7a1270 */
[----:B--2---:R-:W-:Y:S01]  /*154f0*/  VIADD R74, R3, 0x97 ;  /* 0x00000097034a7836 */ /* 0x004fe20000000000 */
[C---:B------:R-:W-:Y:S01]  /*15500*/  LEA.HI.X.SX32 R73, R77.reuse, R0, 0x2, P6 ;  /* 0x000000004d497211 */ /* 0x040fe200030f16ff */
[----:B------:R-:W2:Y:S01]  /*15510*/  LDCU UR4, c[0x0][0x39c] ;  /* 0x00007380ff0477ac */ /* 0x000ea20008000800 */
[----:B------:R-:W-:Y:S01]  /*15520*/  VIADD R77, R77, UR5 ;  /* 0x000000054d4d7c36 */ /* 0x000fe20008000000 */
[----:B------:R3:W-:Y:S01]  /*15530*/  @P4 STG.E desc[UR16][R70.64], R86 ;  /* 0x0000005646004986 */ /* 0x0007e2000c101910 */
[----:B----4-:R-:W-:Y:S01]  /*15540*/  ISETP.LT.AND P4, PT, R74, UR7, !P0 ;  /* 0x000000074a007c0c */ /* 0x010fe2000c781270 */
[----:B------:R-:W4:Y:S01]  /*15550*/  LDCU UR7, c[0x0][0x39c] ;  /* 0x00007380ff0777ac */ /* 0x000f220008000800 */
[----:B------:R-:W-:-:S02]  /*15560*/  VIADD R75, R77, UR5 ;  /* 0x000000054d4b7c36 */ /* 0x000fc40008000000 */
[----:B------:R-:W-:Y:S01]  /*15570*/  VIADD R74, R3, 0x98 ;  /* 0x00000098034a7836 */ /* 0x000fe20000000000 */
[C---:B-----5:R-:W-:Y:S01]  /*15580*/  LEA R68, P6, R77.reuse, R2, 0x2 ;  /* 0x000000024d447211 */ /* 0x060fe200078c10ff */
[----:B------:R5:W-:Y:S03]  /*15590*/  @P3 STG.E desc[UR16][R72.64], R87 ;  /* 0x0000005748003986 */ /* 0x000be6000c101910 */
[----:B------:R-:W-:Y:S01]  /*155a0*/  LEA.HI.X.SX32 R69, R77, R0, 0x2, P6 ;  /* 0x000000004d457211 */ /* 0x000fe200030f16ff */
[C---:B------:R-:W-:Y:S01]  /*155b0*/  VIADD R77, R75.reuse, UR5 ;  /* 0x000000054b4d7c36 */ /* 0x040fe20008000000 */
[----:B---3--:R-:W-:Y:S02]  /*155c0*/  LEA R70, P6, R75, R2, 0x2 ;  /* 0x000000024b467211 */ /* 0x008fe400078c10ff */
[----:B-1----:R-:W-:Y:S01]  /*155d0*/  ISETP.LT.AND P3, PT, R74, UR6, !P0 ;  /* 0x000000064a007c0c */ /* 0x002fe2000c761270 */
[----:B------:R-:W1:Y:S01]  /*155e0*/  LDCU UR6, c[0x0][0x39c] ;  /* 0x00007380ff0677ac */ /* 0x000e620008000800 */
[----:B------:R-:W-:Y:S01]  /*155f0*/  VIADD R74, R3, 0x99 ;  /* 0x00000099034a7836 */ /* 0x000fe20000000000 */
[----:B------:R-:W-:Y:S01]  /*15600*/  LEA.HI.X.SX32 R71, R75, R0, 0x2, P6 ;  /* 0x000000004b477211 */ /* 0x000fe200030f16ff */
[C---:B------:R-:W-:Y:S01]  /*15610*/  VIADD R79, R77.reuse, UR5 ;  /* 0x000000054d4f7c36 */ /* 0x040fe20008000000 */
[----:B-----5:R-:W-:Y:S01]  /*15620*/  LEA R72, P6, R77, R2, 0x2 ;  /* 0x000000024d487211 */ /* 0x020fe200078c10ff */
[----:B------:R3:W-:Y:S01]  /*15630*/  @P2 STG.E desc[UR16][R68.64], R88 ;  /* 0x0000005844002986 */ /* 0x0007e2000c101910 */
[----:B--2---:R-:W-:Y:S01]  /*15640*/  ISETP.LT.AND P2, PT, R74, UR4, !P0 ;  /* 0x000000044a007c0c */ /* 0x004fe2000c741270 */
[----:B------:R-:W-:Y:S01]  /*15650*/  VIADD R75, R3, 0x9a ;  /* 0x0000009a034b7836 */ /* 0x000fe20000000000 */
[----:B------:R-:W-:Y:S01]  /*15660*/  LEA.HI.X.SX32 R73, R77, R0, 0x2, P6 ;  /* 0x000000004d497211 */ /* 0x000fe200030f16ff */
[----:B------:R-:W2:Y:S01]  /*15670*/  LDCU UR4, c[0x0][0x39c] ;  /* 0x00007380ff0477ac */ /* 0x000ea20008000800 */
        /* <DEDUP_REMOVED lines=8> */
[----:B-1----:R-:W-:Y:S01]  /*15700*/  ISETP.LT.AND P5, PT, R76, UR6, !P0 ;  /* 0x000000064c007c0c */ /* 0x002fe2000c7a1270 */
[----:B------:R-:W1:Y:S01]  /*15710*/  LDCU UR6, c[0x0][0x39c] ;  /* 0x00007380ff0677ac */ /* 0x000e620008000800 */
[C---:B------:R-:W-:Y:S01]  /*15720*/  VIADD R77, R79.reuse, UR5 ;  /* 0x000000054f4d7c36 */ /* 0x040fe20008000000 */
[----:B------:R4:W-:Y:S01]  /*15730*/  @P4 STG.E desc[UR16][R74.64], R91 ;  /* 0x0000005b4a004986 */ /* 0x0009e2000c101910 */
[----:B---3--:R-:W-:Y:S01]  /*15740*/  LEA R68, P4, R79, R2, 0x2 ;  /* 0x000000024f447211 */ /* 0x008fe200078810ff */
[----:B-----5:R-:W-:-:S02]  /*15750*/  VIADD R71, R3, 0x9c ;  /* 0x0000009c03477836 */ /* 0x020fc40000000000 */
[----:B------:R-:W-:Y:S02]  /*15760*/  LEA R70, P6, R77, R2, 0x2 ;  /* 0x000000024d467211 */ /* 0x000fe400078c10ff */
[-C--:B------:R-:W-:Y:S02]  /*15770*/  LEA.HI.X.SX32 R69, R79, R0.reuse, 0x2, P4 ;  /* 0x000000004f457211 */ /* 0x080fe400020f16ff */
[----:B--2---:R-:W-:Y:S01]  /*15780*/  ISETP.LT.AND P4, PT, R71, UR4, !P0 ;  /* 0x0000000447007c0c */ /* 0x004fe2000c781270 */
[----:B------:R-:W2:Y:S01]  /*15790*/  LDCU UR4, c[0x0][0x39c] ;  /* 0x00007380ff0477ac */ /* 0x000ea20008000800 */
[----:B------:R-:W-:Y:S01]  /*157a0*/  VIADD R72, R3, 0x9d ;  /* 0x0000009d03487836 */ /* 0x000fe20000000000 */
[C---:B------:R-:W-:Y:S01]  /*157b0*/  LEA.HI.X.SX32 R71, R77.reuse, R0, 0x2, P6 ;  /* 0x000000004d477211 */ /* 0x040fe200030f16ff */
[----:B------:R-:W-:Y:S01]  /*157c0*/  VIADD R77, R77, UR5 ;  /* 0x000000054d4d7c36 */ /* 0x000fe20008000000 */
[----:B------:R3:W-:Y:S01]  /*157d0*/  @P3 STG.E desc[UR16][R68.64], R92 ;  /* 0x0000005c44003986 */ /* 0x0007e2000c101910 */
[----:B----4-:R-:W-:Y:S01]  /*157e0*/  VIADD R74, R3, 0x9e ;  /* 0x0000009e034a7836 */ /* 0x010fe20000000000 */
[----:B------:R-:W-:Y:S01]  /*157f0*/  ISETP.LT.AND P3, PT, R72, UR7, !P0 ;  /* 0x0000000748007c0c */ /* 0x000fe2000c761270 */
[----:B------:R-:W4:Y:S01]  /*15800*/  LDCU UR7, c[0x0][0x39c] ;  /* 0x00007380ff0777ac */ /* 0x000f220008000800 */
[----:B------:R5:W-:Y:S01]  /*15810*/  @P2 STG.E desc[UR16][R70.64], R93 ;  /* 0x0000005d46002986 */ /* 0x000be2000c101910 */
[C---:B------:R-:W-:Y:S01]  /*15820*/  LEA R72, P2, R77.reuse, R2, 0x2 ;  /* 0x000000024d487211 */ /* 0x040fe200078410ff */
[----:B------:R-:W-:-:S03]  /*15830*/  VIADD R75, R77, UR5 ;  /* 0x000000054d4b7c36 */ /* 0x000fc60008000000 */
[----:B------:R-:W-:Y:S02]  /*15840*/  LEA.HI.X.SX32 R73, R77, R0, 0x2, P2 ;  /* 0x000000004d497211 */ /* 0x000fe400010f16ff */
[----:B-1----:R-:W-:Y:S01]  /*15850*/  ISETP.LT.AND P2, PT, R74, UR6, !P0 ;  /* 0x000000064a007c0c */ /* 0x002fe2000c741270 */
[----:B------:R-:W1:Y:S01]  /*15860*/  LDCU UR6, c[0x0][0x39c] ;  /* 0x00007380ff0677ac */ /* 0x000e620008000800 */
[----:B---3--:R-:W-:Y:S01]  /*15870*/  VIADD R69, R3, 0x9f ;  /* 0x0000009f03457836 */ /* 0x008fe20000000000 */
[C---:B------:R-:W-:Y:S01]  /*15880*/  LEA R68, P6, R75.reuse, R2, 0x2 ;  /* 0x000000024b447211 */ /* 0x040fe200078c10ff */
[----:B-----5:R-:W-:Y:S01]  /*15890*/  VIADD R71, R75, UR5 ;  /* 0x000000054b477c36 */ /* 0x020fe20008000000 */
[----:B------:R3:W-:Y:S02]  /*158a0*/  @P1 STG.E desc[UR16][R72.64], R94 ;  /* 0x0000005e48001986 */ /* 0x0007e4000c101910 */
[----:B--2---:R-:W-:Y:S01]  /*158b0*/  ISETP.LT.AND P1, PT, R69, UR4, !P0 ;  /* 0x0000000445007c0c */ /* 0x004fe2000c721270 */
[----:B------:R-:W2:Y:S01]  /*158c0*/  LDCU UR4, c[0x0][0x39c] ;  /* 0x00007380ff0477ac */ /* 0x000ea20008000800 */
[----:B------:R-:W-:Y:S01]  /*158d0*/  LEA.HI.X.SX32 R69, R75, R0, 0x2, P6 ;  /* 0x000000004b457211 */ /* 0x000fe200030f16ff */
[C---:B------:R-:W-:Y:S01]  /*158e0*/  VIADD R77, R71.reuse, UR5 ;  /* 0x00000005474d7c36 */ /* 0x040fe20008000000 */
[----:B------:R-:W-:Y:S01]  /*158f0*/  LEA R70, P6, R71, R2, 0x2 ;  /* 0x0000000247467211 */ /* 0x000fe200078c10ff */
[----:B------:R-:W-:-:S03]  /*15900*/  VIADD R75, R3, 0xa0 ;  /* 0x000000a0034b7836 */ /* 0x000fc60000000000 */
[----:B------:R-:W-:Y:S02]  /*15910*/  LEA.HI.X.SX32 R71, R71, R0, 0x2, P6 ;  /* 0x0000000047477211 */ /* 0x000fe400030f16ff */
[----:B------:R-:W-:Y:S01]  /*15920*/  LEA R74, P6, R77, R2, 0x2 ;  /* 0x000000024d4a7211 */ /* 0x000fe200078c10ff */
[----:B---3--:R-:W-:Y:S01]  /*15930*/  VIADD R72, R3, 0xa1 ;  /* 0x000000a103487836 */ /* 0x008fe20000000000 */
[----:B------:R3:W-:Y:S01]  /*15940*/  @P5 STG.E desc[UR16][R68.64], R95 ;  /* 0x0000005f44005986 */ /* 0x0007e2000c101910 */
[----:B----4-:R-:W-:Y:S01]  /*15950*/  ISETP.LT.AND P5, PT, R75, UR7, !P0 ;  /* 0x000000074b007c0c */ /* 0x010fe2000c7a1270 */
[----:B------:R-:W4:Y:S01]  /*15960*/  LDCU UR7, c[0x0][0x39c] ;  /* 0x00007380ff0777ac */ /* 0x000f220008000800 */
[C---:B------:R-:W-:Y:S01]  /*15970*/  LEA.HI.X.SX32 R75, R77.reuse, R0, 0x2, P6 ;  /* 0x000000004d4b7211 */ /* 0x040fe200030f16ff */
[----:B------:R5:W-:Y:S01]  /*15980*/  @P4 STG.E desc[UR16][R70.64], R96 ;  /* 0x0000006046004986 */ /* 0x000be2000c101910 */
[----:B-1----:R-:W-:Y:S01]  /*15990*/  ISETP.LT.AND P4, PT, R72, UR6, !P0 ;  /* 0x0000000648007c0c */ /* 0x002fe2000c781270 */
[----:B------:R-:W-:Y:S01]  /*159a0*/  VIADD R77, R77, UR5 ;  /* 0x000000054d4d7c36 */ /* 0x000fe20008000000 */
[----:B------:R-:W1:Y:S01]  /*159b0*/  LDCU UR6, c[0x0][0x39c] ;  /* 0x00007380ff0677ac */ /* 0x000e620008000800 */
[----:B------:R-:W-:-:S02]  /*159c0*/  VIADD R72, R3, 0xa2 ;  /* 0x000000a203487836 */ /* 0x000fc40000000000 */
[C---:B------:R-:W-:Y:S01]  /*159d0*/  VIADD R73, R77.reuse, UR5 ;  /* 0x000000054d497c36 */ /* 0x040fe20008000000 */
[C---:B---3--:R-:W-:Y:S01]  /*159e0*/  LEA R68, P6, R77.reuse, R2, 0x2 ;  /* 0x000000024d447211 */ /* 0x048fe200078c10ff */
[----:B------:R3:W-:Y:S03]  /*159f0*/  @P3 STG.E desc[UR16][R74.64], R97 ;  /* 0x000000614a003986 */ /* 0x0007e6000c101910 */
[----:B------:R-:W-:Y:S01]  /*15a00*/  LEA.HI.X.SX32 R69, R77, R0, 0x2, P6 ;  /* 0x000000004d457211 */ /* 0x000fe200030f16ff */
[C---:B------:R-:W-:Y:S01]  /*15a10*/  VIADD R77, R73.reuse, UR5 ;  /* 0x00000005494d7c36 */ /* 0x040fe20008000000 */
[----:B-----5:R-:W-:Y:S02]  /*15a20*/  LEA R70, P6, R73, R2, 0x2 ;  /* 0x0000000249467211 */ /* 0x020fe400078c10ff */
[----:B--2---:R-:W-:Y:S01]  /*15a30*/  ISETP.LT.AND P3, PT, R72, UR4, !P0 ;  /* 0x0000000448007c0c */ /* 0x004fe2000c761270 */
[----:B------:R-:W2:Y:S01]  /*15a40*/  LDCU UR4, c[0x0][0x39c] ;  /* 0x00007380ff0477ac */ /* 0x000ea20008000800 */
[----:B------:R-:W-:Y:S01]  /*15a50*/  VIADD R76, R3, 0xa3 ;  /* 0x000000a3034c7836 */ /* 0x000fe20000000000 */
[----:B------:R-:W-:-:S02]  /*15a60*/  LEA.HI.X.SX32 R71, R73, R0, 0x2, P6 ;  /* 0x0000000049477211 */ /* 0x000fc400030f16ff */
[----:B------:R-:W-:Y:S01]  /*15a70*/  LEA R72, P6, R77, R2, 0x2 ;  /* 0x000000024d487211 */ /* 0x000fe200078c10ff */
[----:B------:R5:W-:Y:S01]  /*15a80*/  @P2 STG.E desc[UR16][R68.64], R98 ;  /* 0x0000006244002986 */ /* 0x000be2000c101910 */
[----:B-1----:R-:W-:Y:S01]  /*15a90*/  ISETP.LT.AND P2, PT, R76, UR6, !P0 ;  /* 0x000000064c007c0c */ /* 0x002fe2000c741270 */
[----:B---3--:R-:W-:Y:S01]  /*15aa0*/  VIADD R74, R3, 0xa4 ;  /* 0x000000a4034a7836 */ /* 0x008fe20000000000 */
[C---:B------:R-:W-:Y:S01]  /*15ab0*/  LEA.HI.X.SX32 R73, R77.reuse, R0, 0x2, P6 ;  /* 0x000000004d497211 */ /* 0x040fe200030f16ff */
[----:B------:R-:W1:Y:S01]  /*15ac0*/  LDCU UR6, c[0x0][0x39c] ;  /* 0x00007380ff0677ac */ /* 0x000e620008000800 */
        /* <DEDUP_REMOVED lines=11> */
[----:B--2---:R-:W-:Y:S01]  /*15b80*/  ISETP.LT.AND P5, PT, R74, UR4, !P0 ;  /* 0x000000044a007c0c */ /* 0x004fe2000c7a1270 */
[----:B------:R-:W2:Y:S01]  /*15b90*/  LDCU UR4, c[0x0][0x39c] ;  /* 0x00007380ff0477ac */ /* 0x000ea20008000800 */
        /* <DEDUP_REMOVED lines=17> */
[----:B--2---:R-:W-:Y:S01]  /*15cb0*/  ISETP.LT.AND P2, PT, R76, UR4, !P0 ;  /* 0x000000044c007c0c */ /* 0x004fe2000c741270 */
[----:B------:R-:W2:Y:S01]  /*15cc0*/  LDCU UR4, c[0x0][0x39c] ;  /* 0x00007380ff0477ac */ /* 0x000ea20008000800 */
[C---:B------:R-:W-:Y:S01]  /*15cd0*/  VIADD R77, R79.reuse, UR5 ;  /* 0x000000054f4d7c36 */ /* 0x040fe20008000000 */
[----:B------:R4:W-:Y:S01]  /*15ce0*/  @P1 STG.E desc[UR16][R74.64], R104 ;  /* 0x000000684a001986 */ /* 0x0009e2000c101910 */
[----:B---3--:R-:W-:Y:S01]  /*15cf0*/  LEA R68, P1, R79, R2, 0x2 ;  /* 0x000000024f447211 */ /* 0x008fe200078210ff */
        /* <DEDUP_REMOVED lines=16> */
[----:B--2---:R-:W-:Y:S01]  /*15e00*/  ISETP.LT.AND P4, PT, R74, UR4, !P0 ;  /* 0x000000044a007c0c */ /* 0x004fe2000c781270 */
[----:B------:R-:W2:Y:S01]  /*15e10*/  LDCU UR4, c[0x0][0x39c] ;  /* 0x00007380ff0477ac */ /* 0x000ea20008000800 */
[----:B---3--:R-:W-:Y:S01]  /*15e20*/  VIADD R69, R3, 0xac ;  /* 0x000000ac03457836 */ /* 0x008fe20000000000 */
        /* <DEDUP_REMOVED lines=17> */
[----:B--2---:R-:W-:Y:S01]  /*15f40*/  ISETP.LT.AND P1, PT, R72, UR4, !P0 ;  /* 0x0000000448007c0c */ /* 0x004fe2000c721270 */
[----:B------:R-:W-:Y:S01]  /*15f50*/  VIADD R77, R77, UR5 ;  /* 0x000000054d4d7c36 */ /* 0x000fe20008000000 */
[----:B------:R-:W2:Y:S01]  /*15f60*/  LDCU UR4, c[0x0][0x39c] ;  /* 0x00007380ff0477ac */ /* 0x000ea20008000800 */
[----:B------:R-:W-:-:S02]  /*15f70*/  VIADD R72, R3, 0xaf ;  /* 0x000000af03487836 */ /* 0x000fc40000000000 */
[C---:B------:R-:W-:Y:S01]  /*15f80*/  VIADD R73, R77.reuse, UR5 ;  /* 0x000000054d497c36 */ /* 0x040fe20008000000 */
[C---:B---3--:R-:W-:Y:S01]  /*15f90*/  LEA R68, P6, R77.reuse, R2, 0x2 ;  /* 0x000000024d447211 */ /* 0x048fe200078c10ff */
        /* <DEDUP_REMOVED lines=10> */
[----:B--2---:R-:W-:Y:S01]  /*16040*/  ISETP.LT.AND P4, PT, R76, UR4, !P0 ;  /* 0x000000044c007c0c */ /* 0x004fe2000c781270 */
[----:B---3--:R-:W-:Y:S01]  /*16050*/  VIADD R74, R3, 0xb1 ;  /* 0x000000b1034a7836 */ /* 0x008fe20000000000 */
        /* <DEDUP_REMOVED lines=48> */
[C---:B------:R-:W-:Y:S01]  /*16360*/  VIADD R75, R77.reuse, UR5 ;  /* 0x000000054d4b7c36 */ /* 0x040fe20008000000 */
[----:B------:R4:W-:Y:S01]  /*16370*/  @P1 STG.E desc[UR16][R70.64], R119 ;  /* 0x0000007746001986 */ /* 0x0009e2000c101910 */
[C---:B------:R-:W-:Y:S01]  /*16380*/  LEA R72, P1, R77.reuse, R2, 0x2 ;  /* 0x000000024d487211 */ /* 0x040fe200078210ff */
[----:B------:R-:W5:Y:S03]  /*16390*/  LDCU UR7, c[0x0][0x39c] ;  /* 0x00007380ff0777ac */ /* 0x000f660008000800 */
[----:B------:R-:W-:-:S02]  /*163a0*/  LEA.HI.X.SX32 R73, R77, R0, 0x2, P1 ;  /* 0x000000004d497211 */ /* 0x000fc400008f16ff */
[----:B-1----:R-:W-:Y:S01]  /*163b0*/  ISETP.LT.AND P1, PT, R74, UR6, !P0 ;  /* 0x000000064a007c0c */ /* 0x002fe2000c721270 */
[----:B------:R-:W1:Y:S01]  /*163c0*/  LDCU UR6, c[0x0][0x39c] ;  /* 0x00007380ff0677ac */ /* 0x000e620008000800 */
[----:B---3--:R-:W-:Y:S01]  /*163d0*/  VIADD R69, R3, 0xb9 ;  /* 0x000000b903457836 */ /* 0x008fe20000000000 */
[C---:B------:R-:W-:Y:S01]  /*163e0*/  LEA R68, P6, R75.reuse, R2, 0x2 ;  /* 0x000000024b447211 */ /* 0x040fe200078c10ff */
[----:B----4-:R-:W-:Y:S01]  /*163f0*/  VIADD R71, R75, UR5 ;  /* 0x000000054b477c36 */ /* 0x010fe20008000000 */
        /* <DEDUP_REMOVED lines=11> */
[----:B-----5:R-:W-:Y:S01]  /*164b0*/  ISETP.LT.AND P4, PT, R75, UR7, !P0 ;  /* 0x000000074b007c0c */ /* 0x020fe2000c781270 */
[----:B------:R-:W4:Y:S01]  /*164c0*/  LDCU UR7, c[0x0][0x39c] ;  /* 0x00007380ff0777ac */ /* 0x000f220008000800 */
[C---:B------:R-:W-:Y:S01]  /*164d0*/  LEA.HI.X.SX32 R75, R77.reuse, R0, 0x2, P6 ;  /* 0x000000004d4b7211 */ /* 0x040fe200030f16ff */
[----:B------:R5:W-:Y:S01]  /*164e0*/  @P3 STG.E desc[UR16][R70.64], R122 ;  /* 0x0000007a46003986 */ /* 0x000be2000c101910 */
[----:B-1----:R-:W-:Y:S01]  /*164f0*/  ISETP.LT.AND P3, PT, R72, UR6, !P0 ;  /* 0x0000000648007c0c */ /* 0x002fe2000c761270 */
[----:B------:R-:W1:Y:S01]  /*16500*/  LDCU UR6, c[0x0][0x39c] ;  /* 0x00007380ff0677ac */ /* 0x000e620008000800 */
[----:B------:R-:W-:-:S02]  /*16510*/  VIADD R77, R77, UR5 ;  /* 0x000000054d4d7c36 */ /* 0x000fc40008000000 */
[----:B------:R-:W-:Y:S02]  /*16520*/  VIADD R72, R3, 0xbc ;  /* 0x000000bc03487836 */ /* 0x000fe40000000000 */
[C---:B------:R-:W-:Y:S01]  /*16530*/  VIADD R73, R77.reuse, UR5 ;  /* 0x000000054d497c36 */ /* 0x040fe20008000000 */
[C---:B---3--:R-:W-:Y:S01]  /*16540*/  LEA R68, P6, R77.reuse, R2, 0x2 ;  /* 0x000000024d447211 */ /* 0x048fe200078c10ff */
[----:B------:R3:W-:Y:S03]  /*16550*/  @P2 STG.E desc[UR16][R74.64], R123 ;  /* 0x0000007b4a002986 */ /* 0x0007e6000c101910 */
[----:B------:R-:W-:Y:S01]  /*16560*/  LEA.HI.X.SX32 R69, R77, R0, 0x2, P6 ;  /* 0x000000004d457211 */ /* 0x000fe200030f16ff */
[C---:B------:R-:W-:Y:S01]  /*16570*/  VIADD R77, R73.reuse, UR5 ;  /* 0x00000005494d7c36 */ /* 0x040fe20008000000 */
[----:B-----5:R-:W-:Y:S01]  /*16580*/  LEA R70, P6, R73, R2, 0x2 ;  /* 0x0000000249467211 */ /* 0x020fe200078c10ff */
[----:B------:R-:W-:Y:S01]  /*16590*/  VIADD R76, R3, 0xbd ;  /* 0x000000bd034c7836 */ /* 0x000fe20000000000 */
[----:B--2---:R-:W-:Y:S01]  /*165a0*/  ISETP.LT.AND P2, PT, R72, UR4, !P0 ;  /* 0x0000000448007c0c */ /* 0x004fe2000c741270 */
[----:B------:R-:W2:Y:S01]  /*165b0*/  LDCU UR4, c[0x0][0x39c] ;  /* 0x00007380ff0477ac */ /* 0x000ea20008000800 */
        /* <DEDUP_REMOVED lines=27> */
[----:B------:R-:W1:Y:S01]  /*16770*/  LDCU UR6, c[0x0][0x39c] ;  /* 0x00007380ff0677ac */ /* 0x000e620008000800 */
[----:B------:R-:W-:-:S02]  /*16780*/  LEA.HI.X.SX32 R73, R77, R0, 0x2, P6 ;  /* 0x000000004d497211 */ /* 0x000fc400030f16ff */
        /* <DEDUP_REMOVED lines=33> */
[----:B------:R3:W-:Y:S01]  /*169a0*/  @P2 STG.E desc[UR16][R72.64], R5 ;  /* 0x0000000548002986 */ /* 0x0007e2000c101910 */
[----:B-----5:R-:W-:Y:S02]  /*169b0*/  VIADD R71, R75, UR5 ;  /* 0x000000054b477c36 */ /* 0x020fe40008000000 */
[----:B-1----:R-:W-:Y:S01]  /*169c0*/  ISETP.LT.AND P2, PT, R69, UR6, !P0 ;  /* 0x0000000645007c0c */ /* 0x002fe2000c741270 */
[----:B------:R-:W-:Y:S01]  /*169d0*/  VIADD R4, R3, 0xc7 ;  /* 0x000000c703047836 */ /* 0x000fe20000000000 */
[----:B------:R-:W-:Y:S01]  /*169e0*/  LEA.HI.X.SX32 R69, R75, R0, 0x2, P6 ;  /* 0x000000004b457211 */ /* 0x000fe200030f16ff */
[----:B------:R-:W1:Y:S01]  /*169f0*/  LDCU UR6, c[0x0][0x39c] ;  /* 0x00007380ff0677ac */ /* 0x000e620008000800 */
[C---:B------:R-:W-:Y:S01]  /*16a00*/  LEA R70, P6, R71.reuse, R2, 0x2 ;  /* 0x0000000247467211 */ /* 0x040fe200078c10ff */
[----:B------:R-:W-:-:S02]  /*16a10*/  VIADD R77, R71, UR5 ;  /* 0x00000005474d7c36 */ /* 0x000fc40008000000 */
[----:B------:R5:W-:Y:S01]  /*16a20*/  @P1 STG.E desc[UR16][R68.64], R6 ;  /* 0x0000000644001986 */ /* 0x000be2000c101910 */
[----:B------:R-:W-:Y:S02]  /*16a30*/  LEA.HI.X.SX32 R71, R71, R0, 0x2, P6 ;  /* 0x0000000047477211 */ /* 0x000fe400030f16ff */
[----:B----4-:R-:W-:Y:S01]  /*16a40*/  ISETP.LT.AND P1, PT, R4, UR7, !P0 ;  /* 0x0000000704007c0c */ /* 0x010fe2000c721270 */
[----:B------:R-:W-:Y:S01]  /*16a50*/  VIADD R4, R3, 0xc8 ;  /* 0x000000c803047836 */ /* 0x000fe20000000000 */
[----:B------:R-:W-:Y:S01]  /*16a60*/  LEA R74, P6, R77, R2, 0x2 ;  /* 0x000000024d4a7211 */ /* 0x000fe200078c10ff */
[----:B------:R4:W-:Y:S01]  /*16a70*/  @P5 STG.E desc[UR16][R70.64], R7 ;  /* 0x0000000746005986 */ /* 0x0009e2000c101910 */
[----:B---3--:R-:W-:Y:S01]  /*16a80*/  VIADD R5, R3, 0xc9 ;  /* 0x000000c903057836 */ /* 0x008fe20000000000 */
[----:B------:R-:W3:Y:S01]  /*16a90*/  LDCU UR7, c[0x0][0x39c] ;  /* 0x00007380ff0777ac */ /* 0x000ee20008000800 */
[----:B--2---:R-:W-:Y:S02]  /*16aa0*/  ISETP.LT.AND P5, PT, R4, UR4, !P0 ;  /* 0x0000000404007c0c */ /* 0x004fe4000c7a1270 */
[C---:B------:R-:W-:Y:S01]  /*16ab0*/  LEA.HI.X.SX32 R75, R77.reuse, R0, 0x2, P6 ;  /* 0x000000004d4b7211 */ /* 0x040fe200030f16ff */
[----:B------:R-:W2:Y:S01]  /*16ac0*/  LDCU UR4, c[0x0][0x39c] ;  /* 0x00007380ff0477ac */ /* 0x000ea20008000800 */
[----:B------:R-:W-:-:S04]  /*16ad0*/  VIADD R77, R77, UR5 ;  /* 0x000000054d4d7c36 */ /* 0x000fc80008000000 */
[C---:B-----5:R-:W-:Y:S01]  /*16ae0*/  VIADD R69, R77.reuse, UR5 ;  /* 0x000000054d457c36 */ /* 0x060fe20008000000 */
[----:B------:R-:W-:Y:S01]  /*16af0*/  LEA R4, P6, R77, R2, 0x2 ;  /* 0x000000024d047211 */ /* 0x000fe200078c10ff */
[----:B------:R5:W-:Y:S01]  /*16b00*/  @P4 STG.E desc[UR16][R74.64], R8 ;  /* 0x000000084a004986 */ /* 0x000be2000c101910 */
[----:B-1----:R-:W-:Y:S01]  /*16b10*/  ISETP.LT.AND P4, PT, R5, UR6, !P0 ;  /* 0x0000000605007c0c */ /* 0x002fe2000c781270 */
[----:B----4-:R-:W-:Y:S01]  /*16b20*/  VIADD R71, R69, UR5 ;  /* 0x0000000545477c36 */ /* 0x010fe20008000000 */
[----:B------:R-:W-:Y:S01]  /*16b30*/  LEA.HI.X.SX32 R5, R77, R0, 0x2, P6 ;  /* 0x000000004d057211 */ /* 0x000fe200030f16ff */
[----:B------:R-:W1:Y:S01]  /*16b40*/  LDCU UR6, c[0x0][0x39c] ;  /* 0x00007380ff0677ac */ /* 0x000e620008000800 */
[----:B------:R-:W-:Y:S01]  /*16b50*/  LEA R6, P6, R69, R2, 0x2 ;  /* 0x0000000245067211 */ /* 0x000fe200078c10ff */
[----:B------:R-:W-:Y:S02]  /*16b60*/  VIADD R70, R3, 0xca ;  /* 0x000000ca03467836 */ /* 0x000fe40000000000 */
[----:B------:R4:W-:Y:S01]  /*16b70*/  @P3 STG.E desc[UR16][R4.64], R9 ;  /* 0x0000000904003986 */ /* 0x0009e2000c101910 */
[----:B------:R-:W-:-:S02]  /*16b80*/  LEA.HI.X.SX32 R7, R69, R0, 0x2, P6 ;  /* 0x0000000045077211 */ /* 0x000fc400030f16ff */
[----:B------:R-:W-:Y:S02]  /*16b90*/  LEA R68, P6, R71, R2, 0x2 ;  /* 0x0000000247447211 */ /* 0x000fe400078c10ff */
[----:B--2---:R-:W-:Y:S01]  /*16ba0*/  ISETP.LT.AND P3, PT, R70, UR4, !P0 ;  /* 0x0000000446007c0c */ /* 0x004fe2000c761270 */
[----:B------:R-:W2:Y:S01]  /*16bb0*/  LDCU UR4, c[0x0][0x39c] ;  /* 0x00007380ff0477ac */ /* 0x000ea20008000800 */
[----:B-----5:R-:W-:Y:S01]  /*16bc0*/  VIADD R8, R3, 0xcb ;  /* 0x000000cb03087836 */ /* 0x020fe20000000000 */
[C---:B------:R-:W-:Y:S01]  /*16bd0*/  LEA.HI.X.SX32 R69, R71.reuse, R0, 0x2, P6 ;  /* 0x0000000047457211 */ /* 0x040fe200030f16ff */
[----:B------:R-:W-:Y:S01]  /*16be0*/  VIADD R71, R71, UR5 ;  /* 0x0000000547477c36 */ /* 0x000fe20008000000 */
[----:B------:R5:W-:Y:S02]  /*16bf0*/  @P2 STG.E desc[UR16][R6.64], R10 ;  /* 0x0000000a06002986 */ /* 0x000be4000c101910 */
[----:B---3--:R-:W-:Y:S01]  /*16c00*/  ISETP.LT.AND P2, PT, R8, UR7, !P0 ;  /* 0x0000000708007c0c */ /* 0x008fe2000c741270 */
[----:B------:R-:W-:Y:S01]  /*16c10*/  VIADD R8, R3, 0xcc ;  /* 0x000000cc03087836 */ /* 0x000fe20000000000 */
[C---:B----4-:R-:W-:Y:S01]  /*16c20*/  LEA R4, P6, R71.reuse, R2, 0x2 ;  /* 0x0000000247047211 */ /* 0x050fe200078c10ff */
[----:B------:R-:W-:Y:S01]  /*16c30*/  VIADD R9, R71, UR5 ;  /* 0x0000000547097c36 */ /* 0x000fe20008000000 */
[----:B------:R-:W3:Y:S01]  /*16c40*/  LDCU UR7, c[0x0][0x39c] ;  /* 0x00007380ff0777ac */ /* 0x000ee20008000800 */
[----:B------:R4:W-:Y:S01]  /*16c50*/  @P1 STG.E desc[UR16][R68.64], R11 ;  /* 0x0000000b44001986 */ /* 0x0009e2000c101910 */
[----:B-1----:R-:W-:Y:S01]  /*16c60*/  ISETP.LT.AND P1, PT, R8, UR6, !P0 ;  /* 0x0000000608007c0c */ /* 0x002fe2000c721270 */
[----:B------:R-:W-:Y:S01]  /*16c70*/  VIADD R8, R3, 0xcd ;  /* 0x000000cd03087836 */ /* 0x000fe20000000000 */
[----:B------:R-:W-:Y:S01]  /*16c80*/  LEA.HI.X.SX32 R5, R71, R0, 0x2, P6 ;  /* 0x0000000047057211 */ /* 0x000fe200030f16ff */
[C---:B------:R-:W-:Y:S01]  /*16c90*/  VIADD R71, R9.reuse, UR5 ;  /* 0x0000000509477c36 */ /* 0x040fe20008000000 */
[C---:B-----5:R-:W-:Y:S01]  /*16ca0*/  LEA R6, P6, R9.reuse, R2, 0x2 ;  /* 0x0000000209067211 */ /* 0x060fe200078c10ff */
[----:B------:R-:W1:Y:S02]  /*16cb0*/  LDCU UR6, c[0x0][0x39c] ;  /* 0x00007380ff0677ac */ /* 0x000e640008000800 */
[----:B------:R-:W-:Y:S01]  /*16cc0*/  @P5 STG.E desc[UR16][R4.64], R12 ;  /* 0x0000000c04005986 */ /* 0x000fe2000c101910 */
[----:B------:R-:W-:-:S02]  /*16cd0*/  LEA.HI.X.SX32 R7, R9, R0, 0x2, P6 ;  /* 0x0000000009077211 */ /* 0x000fc400030f16ff */
[----:B--2---:R-:W-:Y:S01]  /*16ce0*/  ISETP.LT.AND P5, PT, R8, UR4, !P0 ;  /* 0x0000000408007c0c */ /* 0x004fe2000c7a1270 */
[C---:B----4-:R-:W-:Y:S01]  /*16cf0*/  VIADD R69, R71.reuse, UR5 ;  /* 0x0000000547457c36 */ /* 0x050fe20008000000 */
[----:B------:R-:W-:Y:S01]  /*16d00*/  LEA R8, P6, R71, R2, 0x2 ;  /* 0x0000000247087211 */ /* 0x000fe200078c10ff */
[----:B------:R-:W-:Y:S01]  /*16d10*/  VIADD R11, R3, 0xce ;  /* 0x000000ce030b7836 */ /* 0x000fe20000000000 */
[----:B------:R-:W2:Y:S02]  /*16d20*/  LDCU UR4, c[0x0][0x39c] ;  /* 0x00007380ff0477ac */ /* 0x000ea40008000800 */
[----:B------:R-:W-:Y:S02]  /*16d30*/  LEA.HI.X.SX32 R9, R71, R0, 0x2, P6 ;  /* 0x0000000047097211 */ /* 0x000fe400030f16ff */
[----:B------:R-:W-:Y:S01]  /*16d40*/  LEA R10, P6, R69, R2, 0x2 ;  /* 0x00000002450a7211 */ /* 0x000fe200078c10ff */
[----:B------:R4:W-:Y:S01]  /*16d50*/  @P4 STG.E desc[UR16][R6.64], R13 ;  /* 0x0000000d06004986 */ /* 0x0009e2000c101910 */
[----:B---3--:R-:W-:Y:S01]  /*16d60*/  ISETP.LT.AND P4, PT, R11, UR7, !P0 ;  /* 0x000000070b007c0c */ /* 0x008fe2000c781270 */
[----:B------:R-:W-:Y:S01]  /*16d70*/  VIADD R68, R3, 0xcf ;  /* 0x000000cf03447836 */ /* 0x000fe20000000000 */
[C---:B------:R-:W-:Y:S01]  /*16d80*/  LEA.HI.X.SX32 R11, R69.reuse, R0, 0x2, P6 ;  /* 0x00000000450b7211 */ /* 0x040fe200030f16ff */
[----:B------:R-:W3:Y:S01]  /*16d90*/  LDCU UR7, c[0x0][0x39c] ;  /* 0x00007380ff0777ac */ /* 0x000ee20008000800 */
[----:B------:R-:W-:Y:S01]  /*16da0*/  VIADD R69, R69, UR5 ;  /* 0x0000000545457c36 */ /* 0x000fe20008000000 */
[----:B------:R5:W-:Y:S01]  /*16db0*/  @P3 STG.E desc[UR16][R8.64], R14 ;  /* 0x0000000e08003986 */ /* 0x000be2000c101910 */
[----:B-1----:R-:W-:Y:S01]  /*16dc0*/  ISETP.LT.AND P3, PT, R68, UR6, !P0 ;  /* 0x0000000644007c0c */ /* 0x002fe2000c761270 */
[----:B------:R-:W1:Y:S02]  /*16dd0*/  LDCU UR6, c[0x0][0x39c] ;  /* 0x00007380ff0677ac */ /* 0x000e640008000800 */
[----:B------:R1:W-:Y:S01]  /*16de0*/  @P2 STG.E desc[UR16][R10.64], R15 ;  /* 0x0000000f0a002986 */ /* 0x0003e2000c101910 */
[C---:B----4-:R-:W-:Y:S01]  /*16df0*/  VIADD R13, R69.reuse, UR5 ;  /* 0x00000005450d7c36 */ /* 0x050fe20008000000 */
[----:B------:R-:W-:Y:S01]  /*16e00*/  LEA R4, P2, R69, R2, 0x2 ;  /* 0x0000000245047211 */ /* 0x000fe200078410ff */
[----:B------:R-:W-:-:S03]  /*16e10*/  VIADD R7, R3, 0xd0 ;  /* 0x000000d003077836 */ /* 0x000fc60000000000 */
[----:B------:R-:W-:Y:S02]  /*16e20*/  LEA R6, P6, R13, R2, 0x2 ;  /* 0x000000020d067211 */ /* 0x000fe400078c10ff */
[-C--:B------:R-:W-:Y:S01]  /*16e30*/  LEA.HI.X.SX32 R5, R69, R0.reuse, 0x2, P2 ;  /* 0x0000000045057211 */ /* 0x080fe200010f16ff */
[----:B-----5:R-:W-:Y:S01]  /*16e40*/  VIADD R8, R3, 0xd1 ;  /* 0x000000d103087836 */ /* 0x020fe20000000000 */
[----:B--2---:R-:W-:Y:S01]  /*16e50*/  ISETP.LT.AND P2, PT, R7, UR4, !P0 ;  /* 0x0000000407007c0c */ /* 0x004fe2000c741270 */
[----:B------:R-:W2:Y:S01]  /*16e60*/  LDCU UR4, c[0x0][0x39c] ;  /* 0x00007380ff0477ac */ /* 0x000ea20008000800 */
[C---:B------:R-:W-:Y:S01]  /*16e70*/  LEA.HI.X.SX32 R7, R13.reuse, R0, 0x2, P6 ;  /* 0x000000000d077211 */ /* 0x040fe200030f16ff */
[----:B------:R-:W-:Y:S01]  /*16e80*/  VIADD R13, R13, UR5 ;  /* 0x000000050d0d7c36 */ /* 0x000fe20008000000 */
[----:B------:R4:W-:Y:S01]  /*16e90*/  @P1 STG.E desc[UR16][R4.64], R16 ;  /* 0x0000001004001986 */ /* 0x0009e2000c101910 */
[----:B---3--:R-:W-:Y:S01]  /*16ea0*/  ISETP.LT.AND P1, PT, R8, UR7, !P0 ;  /* 0x0000000708007c0c */ /* 0x008fe2000c721270 */
[----:B-1----:R-:W-:Y:S01]  /*16eb0*/  VIADD R10, R3, 0xd2 ;  /* 0x000000d2030a7836 */ /* 0x002fe20000000000 */
[----:B------:R-:W1:Y:S01]  /*16ec0*/  LDCU UR7, c[0x0][0x39c] ;  /* 0x00007380ff0777ac */ /* 0x000e620008000800 */
[----:B------:R3:W-:Y:S01]  /*16ed0*/  @P5 STG.E desc[UR16][R6.64], R17 ;  /* 0x0000001106005986 */ /* 0x0007e2000c101910 */
[C---:B------:R-:W-:Y:S01]  /*16ee0*/  LEA R8, P5, R13.reuse, R2, 0x2 ;  /* 0x000000020d087211 */ /* 0x040fe200078a10ff */
[----:B------:R-:W-:-:S03]  /*16ef0*/  VIADD R11, R13, UR5 ;  /* 0x000000050d0b7c36 */ /* 0x000fc60008000000 */
[----:B------:R-:W-:Y:S02]  /*16f00*/  LEA.HI.X.SX32 R9, R13, R0, 0x2, P5 ;  /* 0x000000000d097211 */ /* 0x000fe400028f16ff */
[----:B------:R-:W-:Y:S01]  /*16f10*/  ISETP.LT.AND P5, PT, R10, UR6, !P0 ;  /* 0x000000060a007c0c */ /* 0x000fe2000c7a1270 */
[----:B------:R-:W5:Y:S01]  /*16f20*/  LDCU UR6, c[0x0][0x39c] ;  /* 0x00007380ff0677ac */ /* 0x000f620008000800 */
[----:B----4-:R-:W-:Y:S01]  /*16f30*/  VIADD R5, R3, 0xd3 ;  /* 0x000000d303057836 */ /* 0x010fe20000000000 */
[C---:B------:R-:W-:Y:S01]  /*16f40*/  LEA R4, P6, R11.reuse, R2, 0x2 ;  /* 0x000000020b047211 */ /* 0x040fe200078c10ff */
[----:B---3--:R-:W-:Y:S01]  /*16f50*/  VIADD R7, R11, UR5 ;  /* 0x000000050b077c36 */ /* 0x008fe20008000000 */
        /* <DEDUP_REMOVED lines=11> */
[----:B-1----:R-:W-:Y:S01]  /*17010*/  ISETP.LT.AND P3, PT, R11, UR7, !P0 ;  /* 0x000000070b007c0c */ /* 0x002fe2000c761270 */
[----:B------:R-:W1:Y:S01]  /*17020*/  LDCU UR7, c[0x0][0x39c] ;  /* 0x00007380ff0777ac */ /* 0x000e620008000800 */
[C---:B------:R-:W-:Y:S01]  /*17030*/  LEA.HI.X.SX32 R11, R13.reuse, R0, 0x2, P6 ;  /* 0x000000000d0b7211 */ /* 0x040fe200030f16ff */
[----:B------:R4:W-:Y:S01]  /*17040*/  @P2 STG.E desc[UR16][R6.64], R20 ;  /* 0x0000001406002986 */ /* 0x0009e2000c101910 */
[----:B-----5:R-:W-:Y:S01]  /*17050*/  ISETP.LT.AND P2, PT, R8, UR6, !P0 ;  /* 0x0000000608007c0c */ /* 0x020fe2000c741270 */
[----:B------:R-:W-:Y:S01]  /*17060*/  VIADD R13, R13, UR5 ;  /* 0x000000050d0d7c36 */ /* 0x000fe20008000000 */
[----:B------:R-:W5:Y:S01]  /*17070*/  LDCU UR6, c[0x0][0x39c] ;  /* 0x00007380ff0677ac */ /* 0x000f620008000800 */
[----:B------:R-:W-:-:S02]  /*17080*/  VIADD R8, R3, 0xd6 ;  /* 0x000000d603087836 */ /* 0x000fc40000000000 */
[C---:B------:R-:W-:Y:S01]  /*17090*/  VIADD R9, R13.reuse, UR5 ;  /* 0x000000050d097c36 */ /* 0x040fe20008000000 */
[C---:B---3--:R-:W-:Y:S01]  /*170a0*/  LEA R4, P6, R13.reuse, R2, 0x2 ;  /* 0x000000020d047211 */ /* 0x048fe200078c10ff */
[----:B------:R3:W-:Y:S03]  /*170b0*/  @P1 STG.E desc[UR16][R10.64], R21 ;  /* 0x000000150a001986 */ /* 0x0007e6000c101910 */
[----:B------:R-:W-:Y:S01]  /*170c0*/  LEA.HI.X.SX32 R5, R13, R0, 0x2, P6 ;  /* 0x000000000d057211 */ /* 0x000fe200030f16ff */
[C---:B------:R-:W-:Y:S01]  /*170d0*/  VIADD R13, R9.reuse, UR5 ;  /* 0x00000005090d7c36 */ /* 0x040fe20008000000 */
[----:B----4-:R-:W-:Y:S02]  /*170e0*/  LEA R6, P6, R9, R2, 0x2 ;  /* 0x0000000209067211 */ /* 0x010fe400078c10ff */
[----:B--2---:R-:W-:Y:S01]  /*170f0*/  ISETP.LT.AND P1, PT, R8, UR4, !P0 ;  /* 0x0000000408007c0c */ /* 0x004fe2000c721270 */
[----:B------:R-:W2:Y:S01]  /*17100*/  LDCU UR4, c[0x0][0x39c] ;  /* 0x00007380ff0477ac */ /* 0x000ea20008000800 */
[----:B------:R-:W-:Y:S01]  /*17110*/  VIADD R12, R3, 0xd7 ;  /* 0x000000d7030c7836 */ /* 0x000fe20000000000 */
[----:B------:R-:W-:-:S02]  /*17120*/  LEA.HI.X.SX32 R7, R9, R0, 0x2, P6 ;  /* 0x0000000009077211 */ /* 0x000fc400030f16ff */
[----:B------:R-:W-:Y:S01]  /*17130*/  LEA R8, P6, R13, R2, 0x2 ;  /* 0x000000020d087211 */ /* 0x000fe200078c10ff */
[----:B------:R4:W-:Y:S01]  /*17140*/  @P5 STG.E desc[UR16][R4.64], R22 ;  /* 0x0000001604005986 */ /* 0x0009e2000c101910 */
[----:B-----5:R-:W-:Y:S01]  /*17150*/  ISETP.LT.AND P5, PT, R12, UR6, !P0 ;  /* 0x000000060c007c0c */ /* 0x020fe2000c7a1270 */
[----:B---3--:R-:W-:Y:S01]  /*17160*/  VIADD R10, R3, 0xd8 ;  /* 0x000000d8030a7836 */ /* 0x008fe20000000000 */
[C---:B------:R-:W-:Y:S01]  /*17170*/  LEA.HI.X.SX32 R9, R13.reuse, R0, 0x2, P6 ;  /* 0x000000000d097211 */ /* 0x040fe200030f16ff */
[----:B------:R-:W3:Y:S01]  /*17180*/  LDCU UR6, c[0x0][0x39c] ;  /* 0x00007380ff0677ac */ /* 0x000ee20008000800 */
[----:B------:R-:W-:Y:S01]  /*17190*/  VIADD R13, R13, UR5 ;  /* 0x000000050d0d7c36 */ /* 0x000fe20008000000 */
[----:B------:R5:W-:Y:S01]  /*171a0*/  @P4 STG.E desc[UR16][R6.64], R23 ;  /* 0x0000001706004986 */ /* 0x000be2000c101910 */
[----:B-1----:R-:W-:Y:S01]  /*171b0*/  ISETP.LT.AND P4, PT, R10, UR7, !P0 ;  /* 0x000000070a007c0c */ /* 0x002fe2000c781270 */
[----:B------:R-:W1:Y:S01]  /*171c0*/  LDCU UR7, c[0x0][0x39c] ;  /* 0x00007380ff0777ac */ /* 0x000e620008000800 */
[----:B------:R-:W-:-:S02]  /*171d0*/  VIADD R11, R13, UR5 ;  /* 0x000000050d0b7c36 */ /* 0x000fc40008000000 */
[----:B------:R-:W-:Y:S01]  /*171e0*/  VIADD R10, R3, 0xd9 ;  /* 0x000000d9030a7836 */ /* 0x000fe20000000000 */
[C---:B----4-:R-:W-:Y:S01]  /*171f0*/  LEA R4, P6, R13.reuse, R2, 0x2 ;  /* 0x000000020d047211 */ /* 0x050fe200078c10ff */
[----:B------:R4:W-:Y:S03]  /*17200*/  @P3 STG.E desc[UR16][R8.64], R24 ;  /* 0x0000001808003986 */ /* 0x0009e6000c101910 */
[----:B------:R-:W-:Y:S01]  /*17210*/  LEA.HI.X.SX32 R5, R13, R0, 0x2, P6 ;  /* 0x000000000d057211 */ /* 0x000fe200030f16ff */
[C---:B------:R-:W-:Y:S01]  /*17220*/  VIADD R13, R11.reuse, UR5 ;  /* 0x000000050b0d7c36 */ /* 0x040fe20008000000 */
[----:B-----5:R-:W-:Y:S02]  /*17230*/  LEA R6, P6, R11, R2, 0x2 ;  /* 0x000000020b067211 */ /* 0x020fe400078c10ff */
[----:B--2---:R-:W-:Y:S01]  /*17240*/  ISETP.LT.AND P3, PT, R10, UR4, !P0 ;  /* 0x000000040a007c0c */ /* 0x004fe2000c761270 */
[----:B------:R-:W2:Y:S01]  /*17250*/  LDCU UR4, c[0x0][0x39c] ;  /* 0x00007380ff0477ac */ /* 0x000ea20008000800 */
[----:B------:R-:W-:Y:S01]  /*17260*/  VIADD R10, R3, 0xda ;  /* 0x000000da030a7836 */ /* 0x000fe20000000000 */
[----:B------:R-:W-:Y:S01]  /*17270*/  LEA.HI.X.SX32 R7, R11, R0, 0x2, P6 ;  /* 0x000000000b077211 */ /* 0x000fe200030f16ff */
[C---:B------:R-:W-:Y:S01]  /*17280*/  VIADD R15, R13.reuse, UR5 ;  /* 0x000000050d0f7c36 */ /* 0x040fe20008000000 */
[----:B----4-:R-:W-:Y:S01]  /*17290*/  LEA R8, P6, R13, R2, 0x2 ;  /* 0x000000020d087211 */ /* 0x010fe200078c10ff */
[----:B------:R4:W-:Y:S01]  /*172a0*/  @P2 STG.E desc[UR16][R4.64], R25 ;  /* 0x0000001904002986 */ /* 0x0009e2000c101910 */
[----:B---3--:R-:W-:Y:S01]  /*172b0*/  ISETP.LT.AND P2, PT, R10, UR6, !P0 ;  /* 0x000000060a007c0c */ /* 0x008fe2000c741270 */
[----:B------:R-:W-:Y:S01]  /*172c0*/  VIADD R11, R3, 0xdb ;  /* 0x000000db030b7836 */ /* 0x000fe20000000000 */
[----:B------:R-:W-:Y:S01]  /*172d0*/  LEA.HI.X.SX32 R9, R13, R0, 0x2, P6 ;  /* 0x000000000d097211 */ /* 0x000fe200030f16ff */
[----:B------:R-:W3:Y:S01]  /*172e0*/  LDCU UR6, c[0x0][0x39c] ;  /* 0x00007380ff0677ac */ /* 0x000ee20008000800 */
[----:B------:R-:W-:Y:S01]  /*172f0*/  LEA R10, P6, R15, R2, 0x2 ;  /* 0x000000020f0a7211 */ /* 0x000fe200078c10ff */
[----:B------:R5:W-:Y:S01]  /*17300*/  @P1 STG.E desc[UR16][R6.64], R26 ;  /* 0x0000001a06001986 */ /* 0x000be2000c101910 */
[----:B-1----:R-:W-:Y:S01]  /*17310*/  ISETP.LT.AND P1, PT, R11, UR7, !P0 ;  /* 0x000000070b007c0c */ /* 0x002fe2000c721270 */
[----:B------:R-:W-:Y:S01]  /*17320*/  VIADD R12, R3, 0xdc ;  /* 0x000000dc030c7836 */ /* 0x000fe20000000000 */
[C---:B------:R-:W-:Y:S01]  /*17330*/  LEA.HI.X.SX32 R11, R15.reuse, R0, 0x2, P6 ;  /* 0x000000000f0b7211 */ /* 0x040fe200030f16ff */
[----:B------:R-:W1:Y:S01]  /*17340*/  LDCU UR7, c[0x0][0x39c] ;  /* 0x00007380ff0777ac */ /* 0x000e620008000800 */
[----:B------:R-:W-:Y:S01]  /*17350*/  VIADD R15, R15, UR5 ;  /* 0x000000050f0f7c36 */ /* 0x000fe20008000000 */
[----:B------:R3:W-:Y:S01]  /*17360*/  @P5 STG.E desc[UR16][R8.64], R27 ;  /* 0x0000001b08005986 */ /* 0x0007e2000c101910 */
[----:B--2---:R-:W-:Y:S01]  /*17370*/  ISETP.LT.AND P5, PT, R12, UR4, !P0 ;  /* 0x000000040c007c0c */ /* 0x004fe2000c7a1270 */
[----:B------:R-:W2:Y:S01]  /*17380*/  LDCU UR4, c[0x0][0x39c] ;  /* 0x00007380ff0477ac */ /* 0x000ea20008000800 */
        /* <DEDUP_REMOVED lines=12> */
[----:B-1----:R-:W-:Y:S01]  /*17450*/  VIADD R10, R3, 0xdf ;  /* 0x000000df030a7836 */ /* 0x002fe20000000000 */
[----:B------:R-:W-:Y:S01]  /*17460*/  ISETP.LT.AND P3, PT, R8, UR7, !P0 ;  /* 0x0000000708007c0c */ /* 0x000fe2000c761270 */
[----:B------:R-:W1:Y:S01]  /*17470*/  LDCU UR7, c[0x0][0x39c] ;  /* 0x00007380ff0777ac */ /* 0x000e620008000800 */
[----:B------:R5:W-:Y:S01]  /*17480*/  @P2 STG.E desc[UR16][R6.64], R30 ;  /* 0x0000001e06002986 */ /* 0x000be2000c101910 */
[C---:B------:R-:W-:Y:S01]  /*17490*/  LEA R8, P2, R13.reuse, R2, 0x2 ;  /* 0x000000020d087211 */ /* 0x040fe200078410ff */
[----:B------:R-:W-:-:S03]  /*174a0*/  VIADD R11, R13, UR5 ;  /* 0x000000050d0b7c36 */ /* 0x000fc60008000000 */
[----:B------:R-:W-:Y:S02]  /*174b0*/  LEA.HI.X.SX32 R9, R13, R0, 0x2, P2 ;  /* 0x000000000d097211 */ /* 0x000fe400010f16ff */
[----:B--2---:R-:W-:Y:S01]  /*174c0*/  ISETP.LT.AND P2, PT, R10, UR4, !P0 ;  /* 0x000000040a007c0c */ /* 0x004fe2000c741270 */
[----:B------:R-:W2:Y:S01]  /*174d0*/  LDCU UR4, c[0x0][0x39c] ;  /* 0x00007380ff0477ac */ /* 0x000ea20008000800 */
        /* <DEDUP_REMOVED lines=14> */
[----:B-1----:R-:W-:Y:S01]  /*175c0*/  ISETP.LT.AND P5, PT, R11, UR7, !P0 ;  /* 0x000000070b007c0c */ /* 0x002fe2000c7a1270 */
[----:B------:R-:W1:Y:S01]  /*175d0*/  LDCU UR7, c[0x0][0x39c] ;  /* 0x00007380ff0777ac */ /* 0x000e620008000800 */
[C---:B------:R-:W-:Y:S01]  /*175e0*/  LEA.HI.X.SX32 R11, R13.reuse, R0, 0x2, P6 ;  /* 0x000000000d0b7211 */ /* 0x040fe200030f16ff */
[----:B------:R5:W-:Y:S01]  /*175f0*/  @P4 STG.E desc[UR16][R6.64], R33 ;  /* 0x0000002106004986 */ /* 0x000be2000c101910 */
[----:B--2---:R-:W-:Y:S01]  /*17600*/  ISETP.LT.AND P4, PT, R8, UR4, !P0 ;  /* 0x0000000408007c0c */ /* 0x004fe2000c781270 */
[----:B------:R-:W-:Y:S01]  /*17610*/  VIADD R13, R13, UR5 ;  /* 0x000000050d0d7c36 */ /* 0x000fe20008000000 */
[----:B------:R-:W2:Y:S01]  /*17620*/  LDCU UR4, c[0x0][0x39c] ;  /* 0x00007380ff0477ac */ /* 0x000ea20008000800 */
        /* <DEDUP_REMOVED lines=13> */
[----:B--2---:R-:W-:Y:S01]  /*17700*/  ISETP.LT.AND P2, PT, R12, UR4, !P0 ;  /* 0x000000040c007c0c */ /* 0x004fe2000c741270 */
[----:B----4-:R-:W-:Y:S01]  /*17710*/  VIADD R10, R3, 0xe5 ;  /* 0x000000e5030a7836 */ /* 0x010fe20000000000 */
[C---:B------:R-:W-:Y:S01]  /*17720*/  LEA.HI.X.SX32 R9, R13.reuse, R0, 0x2, P6 ;  /* 0x000000000d097211 */ /* 0x040fe200030f16ff */
[----:B------:R-:W2:Y:S01]  /*17730*/  LDCU UR4, c[0x0][0x39c] ;  /* 0x00007380ff0477ac */ /* 0x000ea20008000800 */
[----:B------:R-:W-:Y:S01]  /*17740*/  VIADD R13, R13, UR5 ;  /* 0x000000050d0d7c36 */ /* 0x000fe20008000000 */
[----:B------:R4:W-:Y:S01]  /*17750*/  @P1 STG.E desc[UR16][R6.64], R36 ;  /* 0x0000002406001986 */ /* 0x0009e2000c101910 */
[----:B-1----:R-:W-:Y:S01]  /*17760*/  ISETP.LT.AND P1, PT, R10, UR7, !P0 ;  /* 0x000000070a007c0c */ /* 0x002fe2000c721270 */
[----:B------:R-:W1:Y:S01]  /*17770*/  LDCU UR7, c[0x0][0x39c] ;  /* 0x00007380ff0777ac */ /* 0x000e620008000800 */
        /* <DEDUP_REMOVED lines=98> */
[----:B--2---:R-:W-:Y:S01]  /*17da0*/  ISETP.LT.AND P2, PT, R10, UR4, !P0 ;  /* 0x000000040a007c0c */ /* 0x004fe2000c741270 */
[----:B------:R-:W2:Y:S01]  /*17db0*/  LDCU UR4, c[0x0][0x39c] ;  /* 0x00007380ff0477ac */ /* 0x000ea20008000800 */
        /* <DEDUP_REMOVED lines=33> */
[C---:B------:R-:W-:Y:S01]  /*17fd0*/  VIADD R11, R13.reuse, UR5 ;  /* 0x000000050d0b7c36 */ /* 0x040fe20008000000 */
[----:B------:R1:W-:Y:S01]  /*17fe0*/  @P1 STG.E desc[UR16][R6.64], R56 ;  /* 0x0000003806001986 */ /* 0x0003e2000c101910 */
[C---:B------:R-:W-:Y:S01]  /*17ff0*/  LEA R8, P1, R13.reuse, R2, 0x2 ;  /* 0x000000020d087211 */ /* 0x040fe200078210ff */
[----:B------:R-:W5:Y:S03]  /*18000*/  LDCU UR7, c[0x0][0x39c] ;  /* 0x00007380ff0777ac */ /* 0x000f660008000800 */
[----:B------:R-:W-:-:S02]  /*18010*/  LEA.HI.X.SX32 R9, R13, R0, 0x2, P1 ;  /* 0x000000000d097211 */ /* 0x000fc400008f16ff */
[----:B--2---:R-:W-:Y:S01]  /*18020*/  ISETP.LT.AND P1, PT, R10, UR4, !P0 ;  /* 0x000000040a007c0c */ /* 0x004fe2000c721270 */
[----:B------:R-:W2:Y:S01]  /*18030*/  LDCU UR4, c[0x0][0x39c] ;  /* 0x00007380ff0477ac */ /* 0x000ea20008000800 */
[----:B----4-:R-:W-:Y:S01]  /*18040*/  VIADD R5, R3, 0xfa ;  /* 0x000000fa03057836 */ /* 0x010fe20000000000 */
[C---:B------:R-:W-:Y:S01]  /*18050*/  LEA R4, P6, R11.reuse, R2, 0x2 ;  /* 0x000000020b047211 */ /* 0x040fe200078c10ff */
[----:B-1----:R-:W-:Y:S01]  /*18060*/  VIADD R7, R11, UR5 ;  /* 0x000000050b077c36 */ /* 0x002fe20008000000 */
[----:B------:R1:W-:Y:S02]  /*18070*/  @P5 STG.E desc[UR16][R8.64], R57 ;  /* 0x0000003908005986 */ /* 0x0003e4000c101910 */
[----:B---3--:R-:W-:Y:S01]  /*18080*/  ISETP.LT.AND P5, PT, R5, UR6, !P0 ;  /* 0x0000000605007c0c */ /* 0x008fe2000c7a1270 */
[----:B------:R-:W3:Y:S01]  /*18090*/  LDCU UR6, c[0x0][0x39c] ;  /* 0x00007380ff0677ac */ /* 0x000ee20008000800 */
[----:B------:R-:W-:Y:S01]  /*180a0*/  LEA.HI.X.SX32 R5, R11, R0, 0x2, P6 ;  /* 0x000000000b057211 */ /* 0x000fe200030f16ff */
[C---:B------:R-:W-:Y:S01]  /*180b0*/  VIADD R11, R7.reuse, UR5 ;  /* 0x00000005070b7c36 */ /* 0x040fe20008000000 */
[----:B------:R-:W-:Y:S01]  /*180c0*/  LEA R6, P6, R7, R2, 0x2 ;  /* 0x0000000207067211 */ /* 0x000fe200078c10ff */
[----:B------:R-:W-:-:S02]  /*180d0*/  VIADD R10, R3, 0xfb ;  /* 0x000000fb030a7836 */ /* 0x000fc40000000000 */
[----:B------:R-:W-:Y:S01]  /*180e0*/  VIADD R13, R11, UR5 ;  /* 0x000000050b0d7c36 */ /* 0x000fe20008000000 */
[----:B------:R-:W-:Y:S01]  /*180f0*/  LEA.HI.X.SX32 R7, R7, R0, 0x2, P6 ;  /* 0x0000000007077211 */ /* 0x000fe200030f16ff */
[----:B-1----:R-:W-:Y:S01]  /*18100*/  VIADD R9, R3, 0xfc ;  /* 0x000000fc03097836 */ /* 0x002fe20000000000 */
[----:B------:R-:W-:Y:S01]  /*18110*/  LEA R8, P6, R11, R2, 0x2 ;  /* 0x000000020b087211 */ /* 0x000fe200078c10ff */
[----:B------:R1:W-:Y:S01]  /*18120*/  @P4 STG.E desc[UR16][R4.64], R58 ;  /* 0x0000003a04004986 */ /* 0x0003e2000c101910 */
[----:B------:R-:W-:Y:S01]  /*18130*/  VIADD R15, R13, UR5 ;  /* 0x000000050d0f7c36 */ /* 0x000fe20008000000 */
[----:B-----5:R-:W-:Y:S02]  /*18140*/  ISETP.LT.AND P4, PT, R10, UR7, !P0 ;  /* 0x000000070a007c0c */ /* 0x020fe4000c781270 */
[----:B------:R4:W-:Y:S01]  /*18150*/  @P3 STG.E desc[UR16][R6.64], R59 ;  /* 0x0000003b06003986 */ /* 0x0009e2000c101910 */
[----:B--2---:R-:W-:Y:S01]  /*18160*/  ISETP.LT.AND P3, PT, R9, UR4, !P0 ;  /* 0x0000000409007c0c */ /* 0x004fe2000c761270 */
[----:B------:R-:W-:Y:S01]  /*18170*/  VIADD R17, R15, UR5 ;  /* 0x000000050f117c36 */ /* 0x000fe20008000000 */
[----:B------:R-:W-:Y:S01]  /*18180*/  LEA.HI.X.SX32 R9, R11, R0, 0x2, P6 ;  /* 0x000000000b097211 */ /* 0x000fe200030f16ff */
[----:B------:R-:W2:Y:S01]  /*18190*/  LDCU UR4, c[0x0][0x39c] ;  /* 0x00007380ff0477ac */ /* 0x000ea20008000800 */
[----:B------:R-:W-:Y:S01]  /*181a0*/  LEA R10, P6, R13, R2, 0x2 ;  /* 0x000000020d0a7211 */ /* 0x000fe200078c10ff */
[----:B-1----:R-:W-:-:S03]  /*181b0*/  VIADD R4, R3, 0xfd ;  /* 0x000000fd03047836 */ /* 0x002fc60000000000 */
[----:B------:R-:W-:Y:S01]  /*181c0*/  LEA.HI.X.SX32 R11, R13, R0, 0x2, P6 ;  /* 0x000000000d0b7211 */ /* 0x000fe200030f16ff */
[----:B------:R1:W-:Y:S01]  /*181d0*/  @P2 STG.E desc[UR16][R8.64], R60 ;  /* 0x0000003c08002986 */ /* 0x0003e2000c101910 */
[----:B------:R-:W-:Y:S01]  /*181e0*/  VIADD R13, R17, UR5 ;  /* 0x00000005110d7c36 */ /* 0x000fe20008000000 */
[----:B---3--:R-:W-:Y:S01]  /*181f0*/  ISETP.LT.AND P2, PT, R4, UR6, !P0 ;  /* 0x0000000604007c0c */ /* 0x008fe2000c741270 */
[----:B------:R-:W3:Y:S02]  /*18200*/  LDCU UR6, c[0x0][0x39c] ;  /* 0x00007380ff0677ac */ /* 0x000ee40008000800 */
[----:B------:R-:W-:Y:S01]  /*18210*/  VIADD R19, R13, UR5 ;  /* 0x000000050d137c36 */ /* 0x000fe20008000000 */
[----:B------:R5:W-:Y:S01]  /*18220*/  @P1 STG.E desc[UR16][R10.64], R61 ;  /* 0x0000003d0a001986 */ /* 0x000be2000c101910 */
[-C--:B------:R-:W-:Y:S02]  /*18230*/  LEA R4, P1, R15, R2.reuse, 0x2 ;  /* 0x000000020f047211 */ /* 0x080fe400078210ff */
[----:B----4-:R-:W-:Y:S01]  /*18240*/  LEA R6, P6, R17, R2, 0x2 ;  /* 0x0000000211067211 */ /* 0x010fe200078c10ff */
[----:B------:R-:W-:Y:S01]  /*18250*/  VIADD R21, R19, UR5 ;  /* 0x0000000513157c36 */ /* 0x000fe20008000000 */
[----:B------:R-:W-:-:S02]  /*18260*/  LEA.HI.X.SX32 R5, R15, R0, 0x2, P1 ;  /* 0x000000000f057211 */ /* 0x000fc400008f16ff */
[----:B------:R-:W-:Y:S01]  /*18270*/  LEA.HI.X.SX32 R7, R17, R0, 0x2, P6 ;  /* 0x0000000011077211 */ /* 0x000fe200030f16ff */
[----:B------:R-:W-:Y:S01]  /*18280*/  VIADD R15, R21, UR5 ;  /* 0x00000005150f7c36 */ /* 0x000fe20008000000 */
[-C--:B-1----:R-:W-:Y:S01]  /*18290*/  LEA R8, P6, R13, R2.reuse, 0x2 ;  /* 0x000000020d087211 */ /* 0x082fe200078c10ff */
[----:B------:R-:W-:Y:S01]  /*182a0*/  VIADD R14, R3, 0xfe ;  /* 0x000000fe030e7836 */ /* 0x000fe20000000000 */
[----:B------:R-:W-:Y:S01]  /*182b0*/  LEA R12, P1, R19, R2, 0x2 ;  /* 0x00000002130c7211 */ /* 0x000fe200078210ff */
[----:B------:R-:W-:Y:S01]  /*182c0*/  VIADD R3, R3, 0xff ;  /* 0x000000ff03037836 */ /* 0x000fe20000000000 */
[----:B------:R-:W-:Y:S02]  /*182d0*/  LEA.HI.X.SX32 R9, R13, R0, 0x2, P6 ;  /* 0x000000000d097211 */ /* 0x000fe400030f16ff */
[----:B-----5:R-:W-:Y:S02]  /*182e0*/  LEA R10, P6, R15, R2, 0x2 ;  /* 0x000000020f0a7211 */ /* 0x020fe400078c10ff */
[----:B------:R-:W-:-:S02]  /*182f0*/  LEA.HI.X.SX32 R13, R19, R0, 0x2, P1 ;  /* 0x00000000130d7211 */ /* 0x000fc400008f16ff */
[----:B--2---:R-:W-:Y:S02]  /*18300*/  ISETP.LT.AND P1, PT, R14, UR4, !P0 ;  /* 0x000000040e007c0c */ /* 0x004fe4000c721270 */
[----:B---3--:R-:W-:Y:S02]  /*18310*/  ISETP.LT.AND P0, PT, R3, UR6, !P0 ;  /* 0x0000000603007c0c */ /* 0x008fe4000c701270 */
[----:B------:R-:W-:Y:S02]  /*18320*/  LEA.HI.X.SX32 R11, R15, R0, 0x2, P6 ;  /* 0x000000000f0b7211 */ /* 0x000fe400030f16ff */
[C---:B------:R-:W-:Y:S01]  /*18330*/  LEA R2, P6, R21.reuse, R2, 0x2 ;  /* 0x0000000215027211 */ /* 0x040fe200078c10ff */
[----:B------:R1:W-:Y:S03]  /*18340*/  @P5 STG.E desc[UR16][R4.64], R62 ;  /* 0x0000003e04005986 */ /* 0x0003e6000c101910 */
[----:B------:R-:W-:Y:S01]  /*18350*/  LEA.HI.X.SX32 R3, R21, R0, 0x2, P6 ;  /* 0x0000000015037211 */ /* 0x000fe200030f16ff */
[----:B------:R1:W-:Y:S04]  /*18360*/  @P4 STG.E desc[UR16][R6.64], R63 ;  /* 0x0000003f06004986 */ /* 0x0003e8000c101910 */
[----:B------:R1:W-:Y:S04]  /*18370*/  @P3 STG.E desc[UR16][R8.64], R64 ;  /* 0x0000004008003986 */ /* 0x0003e8000c101910 */
[----:B------:R1:W-:Y:S04]  /*18380*/  @P2 STG.E desc[UR16][R12.64], R65 ;  /* 0x000000410c002986 */ /* 0x0003e8000c101910 */
[----:B------:R1:W-:Y:S04]  /*18390*/  @P1 STG.E desc[UR16][R2.64], R66 ;  /* 0x0000004202001986 */ /* 0x0003e8000c101910 */
[----:B------:R1:W-:Y:S01]  /*183a0*/  @P0 STG.E desc[UR16][R10.64], R67 ;  /* 0x000000430a000986 */ /* 0x0003e2000c101910 */
[----:B------:R-:W-:Y:S06]  /*183b0*/  BAR.SYNC.DEFER_BLOCKING 0x0 ;  /* 0x0000000000007b1d */ /* 0x000fec0000010000 */
[----:B------:R-:W-:Y:S05]  /*183c0*/  BRA.U UP0, `(.L_x_14) ;  /* 0x0000000100a07547 */ /* 0x000fea000b800000 */
[----:B------:R-:W2:Y:S01]  /*183d0*/  S2UR UR5, SR_CgaCtaId ;  /* 0x00000000000579c3 */ /* 0x000ea20000008800 */
[----:B------:R-:W-:Y:S01]  /*183e0*/  NOP ;  /* 0x0000000000007918 */ /* 0x000fe20000000000 */
[----:B------:R-:W-:Y:S01]  /*183f0*/  UMOV UR4, 0x50 ;  /* 0x0000005000047882 */ /* 0x000fe20000000000 */
[----:B------:R-:W-:Y:S02]  /*18400*/  IMAD.U32 R0, RZ, RZ, UR18 ;  /* 0x00000012ff007e24 */ /* 0x000fe4000f8e00ff */
[----:B-1----:R-:W-:Y:S02]  /*18410*/  IMAD.MOV.U32 R3, RZ, RZ, 0xffff ;  /* 0x0000ffffff037424 */ /* 0x002fe400078e00ff */
[----:B------:R-:W-:Y:S01]  /*18420*/  IMAD.MOV.U32 R7, RZ, RZ, 0x1 ;  /* 0x00000001ff077424 */ /* 0x000fe200078e00ff */
[----:B------:R-:W-:-:S04]  /*18430*/  LOP3.LUT R0, R0, 0xffff, RZ, 0xc0, !PT ;  /* 0x0000ffff00007812 */ /* 0x000fc800078ec0ff */
[----:B------:R-:W-:-:S05]  /*18440*/  SHF.R.U32.HI R0, RZ, 0x5, R0 ;  /* 0x00000005ff007819 */ /* 0x000fca0000011600 */
[----:B------:R-:W-:Y:S01]  /*18450*/  VIADD R2, R0, 0x10 ;  /* 0x0000001000027836 */ /* 0x000fe20000000000 */
[----:B------:R-:W-:Y:S01]  /*18460*/  SHF.L.U32 R0, R3, R0, RZ ;  /* 0x0000000003007219 */ /* 0x000fe200000006ff */
[----:B--2---:R-:W-:-:S03]  /*18470*/  ULEA UR6, UR5, UR4, 0x18 ;  /* 0x0000000405067291 */ /* 0x004fc6000f8ec0ff */
[----:B------:R-:W-:-:S04]  /*18480*/  SHF.L.U32 R3, R7, R2, RZ ;  /* 0x0000000207037219 */ /* 0x000fc800000006ff */
[----:B------:R-:W-:Y:S02]  /*18490*/  LOP3.LUT R0, R3, R0, RZ, 0xfc, !PT ;  /* 0x0000000003007212 */ /* 0x000fe400078efcff */
[----:B------:R-:W1:Y:S02]  /*184a0*/  LDS R5, [UR6] ;  /* 0x00000006ff057984 */ /* 0x000e640008000800 */
[C---:B------:R-:W-:Y:S02]  /*184b0*/  LOP3.LUT R2, R0.reuse, 0xffff, RZ, 0xc0, !PT ;  /* 0x0000ffff00027812 */ /* 0x040fe400078ec0ff */
[----:B-1----:R-:W-:-:S04]  /*184c0*/  LOP3.LUT R3, R0, 0xffff, R5, 0x80, !PT ;  /* 0x0000ffff00037812 */ /* 0x002fc800078e8005 */
[----:B------:R-:W-:-:S13]  /*184d0*/  ISETP.NE.AND P0, PT, R3, R2, PT ;  /* 0x000000020300720c */ /* 0x000fda0003f05270 */
[----:B------:R-:W-:Y:S05]  /*184e0*/  @P0 BRA `(.L_x_15) ;  /* 0x0000000000500947 */ /* 0x000fea0003800000 */
[----:B------:R-:W-:Y:S02]  /*184f0*/  SHF.R.U32.HI R5, RZ, 0x10, R5 ;  /* 0x00000010ff057819 */ /* 0x000fe40000011605 */
[----:B------:R-:W-:-:S04]  /*18500*/  SHF.R.U32.HI R2, RZ, 0x10, R0 ;  /* 0x00000010ff027819 */ /* 0x000fc80000011600 */
[----:B------:R-:W-:-:S04]  /*18510*/  LOP3.LUT R5, R5, R2, RZ, 0xc0, !PT ;  /* 0x0000000205057212 */ /* 0x000fc800078ec0ff */
[----:B------:R-:W-:-:S13]  /*18520*/  ISETP.NE.AND P0, PT, R5, R2, PT ;  /* 0x000000020500720c */ /* 0x000fda0003f05270 */
[----:B------:R-:W-:Y:S05]  /*18530*/  @P0 BRA `(.L_x_16) ;  /* 0x0000000000300947 */ /* 0x000fea0003800000 */
[----:B------:R-:W-:Y:S01]  /*18540*/  R2UR UR4, R0 ;  /* 0x00000000000472ca */ /* 0x000fe200000e0000 */
[----:B------:R-:W-:Y:S01]  /*18550*/  VOTEU.ANY UR5, UPT, PT ;  /* 0x0000000000057886 */ /* 0x000fe200038e0100 */
[----:B------:R-:W1:Y:S01]  /*18560*/  S2R R0, SR_LANEID ;  /* 0x0000000000007919 */ /* 0x000e620000000000 */
[----:B------:R-:W-:-:S10]  /*18570*/  UFLO.U32 UR5, UR5 ;  /* 0x00000005000572bd */ /* 0x000fd400080e0000 */
[----:B------:R-:W-:-:S06]  /*18580*/  ULOP3.LUT UR4, URZ, UR4, URZ, 0x33, !UPT ;  /* 0x00000004ff047292 */ /* 0x000fcc000f8e33ff */
[----:B------:R-:W-:-:S04]  /*18590*/  IMAD.U32 R2, RZ, RZ, UR4 ;  /* 0x00000004ff027e24 */ /* 0x000fc8000f8e00ff */
[----:B------:R-:W2:Y:S02]  /*185a0*/  REDUX UR7, R2 ;  /* 0x00000000020773c4 */ /* 0x000ea40000000000 */
[----:B------:R3:W-:Y:S01]  /*185b0*/  UTCATOMSWS.AND URZ, UR4 ;  /* 0x0000000400ff79e3 */ /* 0x0007e20008000000 */
[----:B-1----:R-:W-:Y:S01]  /*185c0*/  ISETP.EQ.U32.AND P0, PT, R0, UR5, PT ;  /* 0x0000000500007c0c */ /* 0x002fe2000bf02070 */
[----:B--2---:R-:W-:-:S12]  /*185d0*/  IMAD.U32 R0, RZ, RZ, UR7 ;  /* 0x00000007ff007e24 */ /* 0x004fd8000f8e00ff */
[----:B------:R3:W-:Y:S01]  /*185e0*/  @P0 ATOMS.AND RZ, [UR6], R0 ;  /* 0x00000000ffff098c */ /* 0x0007e2000a800006 */
[----:B------:R-:W-:Y:S05]  /*185f0*/  BRA `(.L_x_14) ;  /* 0x0000000000147947 */ /* 0x000fea0003800000 */
.L_x_16:
[----:B------:R-:W-:-:S07]  /*18600*/  MOV R2, 0x18620 ;  /* 0x0001862000027802 */ /* 0x000fce0000000f00 */
[----:B------:R-:W-:Y:S05]  /*18610*/  CALL.REL.NOINC `($__internal_0_$__cuda_sm10x_tcgen05_guardrail_trap_col_being_dealloced_not_returned_by_alloc) ;  /* 0x00000000002c7944 */ /* 0x000fea0003c00000 */
[----:B------:R-:W-:Y:S05]  /*18620*/  BRA `(.L_x_14) ;  /* 0x0000000000087947 */ /* 0x000fea0003800000 */
.L_x_15:
[----:B------:R-:W-:-:S07]  /*18630*/  MOV R2, 0x18650 ;  /* 0x0001865000027802 */ /* 0x000fce0000000f00 */
[----:B------:R-:W-:Y:S05]  /*18640*/  CALL.REL.NOINC `($__internal_2_$__cuda_sm10x_tcgen05_guardrail_trap_unallocated_columns_being_dealloced) ;  /* 0x0000000000387944 */ /* 0x000fea0003c00000 */
.L_x_14:
[----:B------:R-:W-:Y:S01]  /*18650*/  NOP ;  /* 0x0000000000007918 */ /* 0x000fe20000000000 */
[----:B---3--:R-:W-:Y:S05]  /*18660*/  EXIT ;  /* 0x000000000000794d */ /* 0x008fea0003800000 */
.L_x_9:
[----:B------:R-:W1:Y:S02]  /*18670*/  SYNCS.PHASECHK.TRANS64.TRYWAIT P2, [UR8], R4 ;  /* 0x00000004ff0075a7 */ /* 0x000e640008041108 */
[----:B-1----:R-:W-:Y:S05]  /*18680*/  @!P2 BRA `(.L_x_9) ;  /* 0xfffffffc00f8a947 */ /* 0x002fea000383ffff */
[----:B------:R-:W-:Y:S05]  /*18690*/  BRA `(.L_x_17) ;  /* 0xffffff5c00e87947 */ /* 0x000fea000383ffff */
.L_x_13:
[----:B------:R-:W1:Y:S02]  /*186a0*/  SYNCS.PHASECHK.TRANS64.TRYWAIT P4, [UR8], R4 ;  /* 0x00000004ff0075a7 */ /* 0x000e640008081108 */
[----:B-1----:R-:W-:Y:S05]  /*186b0*/  @!P4 BRA `(.L_x_13) ;  /* 0xfffffffc00f8c947 */ /* 0x002fea000383ffff */
[----:B------:R-:W-:Y:S05]  /*186c0*/  BRA `(.L_x_12) ;  /* 0xffffff8000507947 */ /* 0x000fea000383ffff */
        .weak           $__internal_0_$__cuda_sm10x_tcgen05_guardrail_trap_col_being_dealloced_not_returned_by_alloc
        .type           $__internal_0_$__cuda_sm10x_tcgen05_guardrail_trap_col_being_dealloced_not_returned_by_alloc,@function
        .size           $__internal_0_$__cuda_sm10x_tcgen05_guardrail_trap_col_being_dealloced_not_returned_by_alloc,($__internal_1_$__cuda_sm10x_tcgen05_guardrail_trap_phase_invalid_during_alloc - $__internal_0_$__cuda_sm10x_tcgen05_guardrail_trap_col_being_dealloced_not_returned_by_alloc)
$__internal_0_$__cuda_sm10x_tcgen05_guardrail_trap_col_being_dealloced_not_returned_by_alloc:
[----:B------:R-:W-:Y:S05]  /*186d0*/  BPT.TRAP 0x1 ;  /* 0x000000040000795c */ /* 0x000fea0000300000 */
[----:B------:R-:W-:-:S04]  /*186e0*/  IMAD.MOV.U32 R3, RZ, RZ, 0x0 ;  /* 0x00000000ff037424 */ /* 0x000fc800078e00ff */
[----:B------:R-:W-:Y:S05]  /*186f0*/  RET.REL.NODEC R2 `(matmul_kernel) ;  /* 0xfffffe7802407950 */ /* 0x000fea0003c3ffff */
        .weak           $__internal_1_$__cuda_sm10x_tcgen05_guardrail_trap_phase_invalid_during_alloc
        .type           $__internal_1_$__cuda_sm10x_tcgen05_guardrail_trap_phase_invalid_during_alloc,@function
        .size           $__internal_1_$__cuda_sm10x_tcgen05_guardrail_trap_phase_invalid_during_alloc,($__internal_2_$__cuda_sm10x_tcgen05_guardrail_trap_unallocated_columns_being_dealloced - $__internal_1_$__cuda_sm10x_tcgen05_guardrail_trap_phase_invalid_during_alloc)
$__internal_1_$__cuda_sm10x_tcgen05_guardrail_trap_phase_invalid_during_alloc:
[----:B------:R-:W-:Y:S05]  /*18700*/  BPT.TRAP 0x1 ;  /* 0x000000040000795c */ /* 0x000fea0000300000 */
[----:B------:R-:W-:-:S04]  /*18710*/  IMAD.MOV.U32 R3, RZ, RZ, 0x0 ;  /* 0x00000000ff037424 */ /* 0x000fc800078e00ff */
[----:B------:R-:W-:Y:S05]  /*18720*/  RET.REL.NODEC R2 `(matmul_kernel) ;  /* 0xfffffe7802347950 */ /* 0x000fea0003c3ffff */
        .weak           $__internal_2_$__cuda_sm10x_tcgen05_guardrail_trap_unallocated_columns_being_dealloced
        .type           $__internal_2_$__cuda_sm10x_tcgen05_guardrail_trap_unallocated_columns_being_dealloced,@function
        .size           $__internal_2_$__cuda_sm10x_tcgen05_guardrail_trap_unallocated_columns_being_dealloced,(.L_x_21 - $__internal_2_$__cuda_sm10x_tcgen05_guardrail_trap_unallocated_columns_being_dealloced)
$__internal_2_$__cuda_sm10x_tcgen05_guardrail_trap_unallocated_columns_being_dealloced:
[----:B------:R-:W-:Y:S05]  /*18730*/  BPT.TRAP 0x1 ;  /* 0x000000040000795c */ /* 0x000fea0000300000 */
[----:B------:R-:W-:-:S04]  /*18740*/  IMAD.MOV.U32 R3, RZ, RZ, 0x0 ;  /* 0x00000000ff037424 */ /* 0x000fc800078e00ff */
[----:B------:R-:W-:Y:S05]  /*18750*/  RET.REL.NODEC R2 `(matmul_kernel) ;  /* 0xfffffe7802287950 */ /* 0x000fea0003c3ffff */
.L_x_18:
[----:B------:R-:W-:-:S00]  /*18760*/  BRA `(.L_x_18) ;  /* 0xfffffffc00fc7947 */ /* 0x000fc0000383ffff */
[----:B------:R-:W-:-:S00]  /*18770*/  NOP ;  /* 0x0000000000007918 */ /* 0x000fc00000000000 */
        /* <DEDUP_REMOVED lines=8> */
.L_x_21:


//--------------------- .nv.shared.matmul_kernel  --------------------------
	.section	.nv.shared.matmul_kernel,"aw",@nobits
	.sectionflags	@""
	.align	16
	.zero		1024


//--------------------- .nv.shared.reserved.0     --------------------------
	.section	.nv.shared.reserved.0,"aw",@nobits
	.align	8
	.weak		__nv_reservedSMEM_offset_0_alias
	.size		__nv_reservedSMEM_offset_0_alias, 0, 64
	.other		__nv_reservedSMEM_offset_0_alias,@"STO_CUDA_RESERVED_SHARED STV_DEFAULT"
__nv_reservedSMEM_offset_0_alias:
	.zero		0
.nv.shared.reserved.0:
	.zero		64
	.weak		__nv_reservedSMEM_allocation_phase
	.type		__nv_reservedSMEM_allocation_phase,@object
	.size		__nv_reservedSMEM_allocation_phase,(.L_0 - __nv_reservedSMEM_allocation_phase)
__nv_reservedSMEM_allocation_phase:
	.zero		1
.L_0:
	.zero		7
	.weak		__nv_reservedSMEM_devtool_atexit_pc
	.type		__nv_reservedSMEM_devtool_atexit_pc,@object
	.size		__nv_reservedSMEM_devtool_atexit_pc,(__nv_reservedSMEM_allocation_mask - __nv_reservedSMEM_devtool_atexit_pc)
__nv_reservedSMEM_devtool_atexit_pc:
	.zero		8
	.weak		__nv_reservedSMEM_allocation_mask
	.type		__nv_reservedSMEM_allocation_mask,@object
	.size		__nv_reservedSMEM_allocation_mask,(.L_2 - __nv_reservedSMEM_allocation_mask)
__nv_reservedSMEM_allocation_mask:
	.zero		4
.L_2:


//--------------------- .nv.constant0.matmul_kernel --------------------------
	.section	.nv.constant0.matmul_kernel,"a",@progbits
	.sectionflags	@""
	.align	4
.nv.constant0.matmul_kernel:
	.zero		976


//--------------------- SYMBOLS --------------------------

	.type		.nv.reservedSmem.offset0,@object
	.size		.nv.reservedSmem.offset0,0x4
	.type		.nv.reservedSmem.cap,@object
	.size		.nv.reservedSmem.cap,0x4
